	.target	sm_80

	.elftype	@"ET_EXEC"


//--------------------- .note.nv.tkinfo           --------------------------
	.section	.note.nv.tkinfo,"",@"SHT_NOTE"
	.sectionflags	@"SHF_NOTE_NV_TKINFO"
	.tkinfo
        /*0018*/ 	.word	0x00000002
        /*0030*/ 	.string	""
        /*0030*/ 	.string	"ptxas"
        /*0030*/ 	.string	"Cuda compilation tools, release 13.0, V13.0.88"
        /*0030*/ 	.string	"Build cuda_13.0.r13.0/compiler.36424714_0"
        /*0030*/ 	.string	"-arch sm_80 -m 64 "



//--------------------- .note.nv.cuinfo           --------------------------
	.section	.note.nv.cuinfo,"",@"SHT_NOTE"
	.sectionflags	@"SHF_NOTE_NV_CUINFO"
        /*0018*/ 	.short	0x0002
        /*001a*/ 	.short	0x0050
        /*001c*/ 	.short	0x0082
	.zero		2


//--------------------- .nv.info                  --------------------------
	.section	.nv.info,"",@"SHT_CUDA_INFO"
	.align	4


	//----- nvinfo : EIATTR_REGCOUNT
	.align		4
        /*0000*/ 	.byte	0x04, 0x2f
        /*0002*/ 	.short	(.L_41 - .L_40)
	.align		4
.L_40:
        /*0004*/ 	.word	index@(_Z35group_norm_nhwc_fwd_one_pass_kernelI11Fp32IOFp16WLi512ELi28ELi448EEv26Group_norm_nhwc_fwd_params)
        /*0008*/ 	.word	0x0000005f


	//----- nvinfo : EIATTR_FRAME_SIZE
	.align		4
.L_41:
        /*000c*/ 	.byte	0x04, 0x11
        /*000e*/ 	.short	(.L_43 - .L_42)
	.align		4
.L_42:
        /*0010*/ 	.word	index@(_Z35group_norm_nhwc_fwd_one_pass_kernelI11Fp32IOFp16WLi512ELi28ELi448EEv26Group_norm_nhwc_fwd_params)
        /*0014*/ 	.word	0x00000000


	//----- nvinfo : EIATTR_REGCOUNT
	.align		4
.L_43:
        /*0018*/ 	.byte	0x04, 0x2f
        /*001a*/ 	.short	(.L_45 - .L_44)
	.align		4
.L_44:
        /*001c*/ 	.word	index@(_Z35group_norm_nhwc_fwd_one_pass_kernelI11Fp32IOFp16WLi256ELi28ELi448EEv26Group_norm_nhwc_fwd_params)
        /*0020*/ 	.word	0x0000003b


	//----- nvinfo : EIATTR_FRAME_SIZE
	.align		4
.L_45:
        /*0024*/ 	.byte	0x04, 0x11
        /*0026*/ 	.short	(.L_47 - .L_46)
	.align		4
.L_46:
        /*0028*/ 	.word	index@(_Z35group_norm_nhwc_fwd_one_pass_kernelI11Fp32IOFp16WLi256ELi28ELi448EEv26Group_norm_nhwc_fwd_params)
        /*002c*/ 	.word	0x00000000


	//----- nvinfo : EIATTR_REGCOUNT
	.align		4
.L_47:
        /*0030*/ 	.byte	0x04, 0x2f
        /*0032*/ 	.short	(.L_49 - .L_48)
	.align		4
.L_48:
        /*0034*/ 	.word	index@(_Z35group_norm_nhwc_fwd_one_pass_kernelI11Fp32IOFp16WLi128ELi28ELi448EEv26Group_norm_nhwc_fwd_params)
        /*0038*/ 	.word	0x00000028


	//----- nvinfo : EIATTR_FRAME_SIZE
	.align		4
.L_49:
        /*003c*/ 	.byte	0x04, 0x11
        /*003e*/ 	.short	(.L_51 - .L_50)
	.align		4
.L_50:
        /*0040*/ 	.word	index@(_Z35group_norm_nhwc_fwd_one_pass_kernelI11Fp32IOFp16WLi128ELi28ELi448EEv26Group_norm_nhwc_fwd_params)
        /*0044*/ 	.word	0x00000000


	//----- nvinfo : EIATTR_REGCOUNT
	.align		4
.L_51:
        /*0048*/ 	.byte	0x04, 0x2f
        /*004a*/ 	.short	(.L_53 - .L_52)
	.align		4
.L_52:
        /*004c*/ 	.word	index@(_Z35group_norm_nhwc_fwd_one_pass_kernelI11Fp32IOFp16WLi64ELi28ELi448EEv26Group_norm_nhwc_fwd_params)
        /*0050*/ 	.word	0x00000020


	//----- nvinfo : EIATTR_FRAME_SIZE
	.align		4
.L_53:
        /*0054*/ 	.byte	0x04, 0x11
        /*0056*/ 	.short	(.L_55 - .L_54)
	.align		4
.L_54:
        /*0058*/ 	.word	index@(_Z35group_norm_nhwc_fwd_one_pass_kernelI11Fp32IOFp16WLi64ELi28ELi448EEv26Group_norm_nhwc_fwd_params)
        /*005c*/ 	.word	0x00000000


	//----- nvinfo : EIATTR_REGCOUNT
	.align		4
.L_55:
        /*0060*/ 	.byte	0x04, 0x2f
        /*0062*/ 	.short	(.L_57 - .L_56)
	.align		4
.L_56:
        /*0064*/ 	.word	index@(_Z35group_norm_nhwc_fwd_one_pass_kernelI11Fp32IOBf16WLi512ELi28ELi448EEv26Group_norm_nhwc_fwd_params)
        /*0068*/ 	.word	0x0000005f


	//----- nvinfo : EIATTR_FRAME_SIZE
	.align		4
.L_57:
        /*006c*/ 	.byte	0x04, 0x11
        /*006e*/ 	.short	(.L_59 - .L_58)
	.align		4
.L_58:
        /*0070*/ 	.word	index@(_Z35group_norm_nhwc_fwd_one_pass_kernelI11Fp32IOBf16WLi512ELi28ELi448EEv26Group_norm_nhwc_fwd_params)
        /*0074*/ 	.word	0x00000000


	//----- nvinfo : EIATTR_REGCOUNT
	.align		4
.L_59:
        /*0078*/ 	.byte	0x04, 0x2f
        /*007a*/ 	.short	(.L_61 - .L_60)
	.align		4
.L_60:
        /*007c*/ 	.word	index@(_Z35group_norm_nhwc_fwd_one_pass_kernelI11Fp32IOBf16WLi256ELi28ELi448EEv26Group_norm_nhwc_fwd_params)
        /*0080*/ 	.word	0x0000003b


	//----- nvinfo : EIATTR_FRAME_SIZE
	.align		4
.L_61:
        /*0084*/ 	.byte	0x04, 0x11
        /*0086*/ 	.short	(.L_63 - .L_62)
	.align		4
.L_62:
        /*0088*/ 	.word	index@(_Z35group_norm_nhwc_fwd_one_pass_kernelI11Fp32IOBf16WLi256ELi28ELi448EEv26Group_norm_nhwc_fwd_params)
        /*008c*/ 	.word	0x00000000


	//----- nvinfo : EIATTR_REGCOUNT
	.align		4
.L_63:
        /*0090*/ 	.byte	0x04, 0x2f
        /*0092*/ 	.short	(.L_65 - .L_64)
	.align		4
.L_64:
        /*0094*/ 	.word	index@(_Z35group_norm_nhwc_fwd_one_pass_kernelI11Fp32IOBf16WLi128ELi28ELi448EEv26Group_norm_nhwc_fwd_params)
        /*0098*/ 	.word	0x00000028


	//----- nvinfo : EIATTR_FRAME_SIZE
	.align		4
.L_65:
        /*009c*/ 	.byte	0x04, 0x11
        /*009e*/ 	.short	(.L_67 - .L_66)
	.align		4
.L_66:
        /*00a0*/ 	.word	index@(_Z35group_norm_nhwc_fwd_one_pass_kernelI11Fp32IOBf16WLi128ELi28ELi448EEv26Group_norm_nhwc_fwd_params)
        /*00a4*/ 	.word	0x00000000


	//----- nvinfo : EIATTR_REGCOUNT
	.align		4
.L_67:
        /*00a8*/ 	.byte	0x04, 0x2f
        /*00aa*/ 	.short	(.L_69 - .L_68)
	.align		4
.L_68:
        /*00ac*/ 	.word	index@(_Z35group_norm_nhwc_fwd_one_pass_kernelI11Fp32IOBf16WLi64ELi28ELi448EEv26Group_norm_nhwc_fwd_params)
        /*00b0*/ 	.word	0x00000020


	//----- nvinfo : EIATTR_FRAME_SIZE
	.align		4
.L_69:
        /*00b4*/ 	.byte	0x04, 0x11
        /*00b6*/ 	.short	(.L_71 - .L_70)
	.align		4
.L_70:
        /*00b8*/ 	.word	index@(_Z35group_norm_nhwc_fwd_one_pass_kernelI11Fp32IOBf16WLi64ELi28ELi448EEv26Group_norm_nhwc_fwd_params)
        /*00bc*/ 	.word	0x00000000


	//----- nvinfo : EIATTR_REGCOUNT
	.align		4
.L_71:
        /*00c0*/ 	.byte	0x04, 0x2f
        /*00c2*/ 	.short	(.L_73 - .L_72)
	.align		4
.L_72:
        /*00c4*/ 	.word	index@(_Z35group_norm_nhwc_fwd_one_pass_kernelI11Fp32IOFp32WLi512ELi28ELi448EEv26Group_norm_nhwc_fwd_params)
        /*00c8*/ 	.word	0x0000005e


	//----- nvinfo : EIATTR_FRAME_SIZE
	.align		4
.L_73:
        /*00cc*/ 	.byte	0x04, 0x11
        /*00ce*/ 	.short	(.L_75 - .L_74)
	.align		4
.L_74:
        /*00d0*/ 	.word	index@(_Z35group_norm_nhwc_fwd_one_pass_kernelI11Fp32IOFp32WLi512ELi28ELi448EEv26Group_norm_nhwc_fwd_params)
        /*00d4*/ 	.word	0x00000000


	//----- nvinfo : EIATTR_REGCOUNT
	.align		4
.L_75:
        /*00d8*/ 	.byte	0x04, 0x2f
        /*00da*/ 	.short	(.L_77 - .L_76)
	.align		4
.L_76:
        /*00dc*/ 	.word	index@(_Z35group_norm_nhwc_fwd_one_pass_kernelI11Fp32IOFp32WLi256ELi28ELi448EEv26Group_norm_nhwc_fwd_params)
        /*00e0*/ 	.word	0x00000038


	//----- nvinfo : EIATTR_FRAME_SIZE
	.align		4
.L_77:
        /*00e4*/ 	.byte	0x04, 0x11
        /*00e6*/ 	.short	(.L_79 - .L_78)
	.align		4
.L_78:
        /*00e8*/ 	.word	index@(_Z35group_norm_nhwc_fwd_one_pass_kernelI11Fp32IOFp32WLi256ELi28ELi448EEv26Group_norm_nhwc_fwd_params)
        /*00ec*/ 	.word	0x00000000


	//----- nvinfo : EIATTR_REGCOUNT
	.align		4
.L_79:
        /*00f0*/ 	.byte	0x04, 0x2f
        /*00f2*/ 	.short	(.L_81 - .L_80)
	.align		4
.L_80:
        /*00f4*/ 	.word	index@(_Z35group_norm_nhwc_fwd_one_pass_kernelI11Fp32IOFp32WLi128ELi28ELi448EEv26Group_norm_nhwc_fwd_params)
        /*00f8*/ 	.word	0x00000028


	//----- nvinfo : EIATTR_FRAME_SIZE
	.align		4
.L_81:
        /*00fc*/ 	.byte	0x04, 0x11
        /*00fe*/ 	.short	(.L_83 - .L_82)
	.align		4
.L_82:
        /*0100*/ 	.word	index@(_Z35group_norm_nhwc_fwd_one_pass_kernelI11Fp32IOFp32WLi128ELi28ELi448EEv26Group_norm_nhwc_fwd_params)
        /*0104*/ 	.word	0x00000000


	//----- nvinfo : EIATTR_REGCOUNT
	.align		4
.L_83:
        /*0108*/ 	.byte	0x04, 0x2f
        /*010a*/ 	.short	(.L_85 - .L_84)
	.align		4
.L_84:
        /*010c*/ 	.word	index@(_Z35group_norm_nhwc_fwd_one_pass_kernelI11Fp32IOFp32WLi64ELi28ELi448EEv26Group_norm_nhwc_fwd_params)
        /*0110*/ 	.word	0x00000028


	//----- nvinfo : EIATTR_FRAME_SIZE
	.align		4
.L_85:
        /*0114*/ 	.byte	0x04, 0x11
        /*0116*/ 	.short	(.L_87 - .L_86)
	.align		4
.L_86:
        /*0118*/ 	.word	index@(_Z35group_norm_nhwc_fwd_one_pass_kernelI11Fp32IOFp32WLi64ELi28ELi448EEv26Group_norm_nhwc_fwd_params)
        /*011c*/ 	.word	0x00000000


	//----- nvinfo : EIATTR_REGCOUNT
	.align		4
.L_87:
        /*0120*/ 	.byte	0x04, 0x2f
        /*0122*/ 	.short	(.L_89 - .L_88)
	.align		4
.L_88:
        /*0124*/ 	.word	index@(_Z35group_norm_nhwc_fwd_one_pass_kernelI11Fp16IOFp16WLi512ELi28ELi448EEv26Group_norm_nhwc_fwd_params)
        /*0128*/ 	.word	0x00000048


	//----- nvinfo : EIATTR_FRAME_SIZE
	.align		4
.L_89:
        /*012c*/ 	.byte	0x04, 0x11
        /*012e*/ 	.short	(.L_91 - .L_90)
	.align		4
.L_90:
        /*0130*/ 	.word	index@(_Z35group_norm_nhwc_fwd_one_pass_kernelI11Fp16IOFp16WLi512ELi28ELi448EEv26Group_norm_nhwc_fwd_params)
        /*0134*/ 	.word	0x00000000


	//----- nvinfo : EIATTR_REGCOUNT
	.align		4
.L_91:
        /*0138*/ 	.byte	0x04, 0x2f
        /*013a*/ 	.short	(.L_93 - .L_92)
	.align		4
.L_92:
        /*013c*/ 	.word	index@(_Z35group_norm_nhwc_fwd_one_pass_kernelI11Fp16IOFp16WLi256ELi28ELi448EEv26Group_norm_nhwc_fwd_params)
        /*0140*/ 	.word	0x00000033


	//----- nvinfo : EIATTR_FRAME_SIZE
	.align		4
.L_93:
        /*0144*/ 	.byte	0x04, 0x11
        /*0146*/ 	.short	(.L_95 - .L_94)
	.align		4
.L_94:
        /*0148*/ 	.word	index@(_Z35group_norm_nhwc_fwd_one_pass_kernelI11Fp16IOFp16WLi256ELi28ELi448EEv26Group_norm_nhwc_fwd_params)
        /*014c*/ 	.word	0x00000000


	//----- nvinfo : EIATTR_REGCOUNT
	.align		4
.L_95:
        /*0150*/ 	.byte	0x04, 0x2f
        /*0152*/ 	.short	(.L_97 - .L_96)
	.align		4
.L_96:
        /*0154*/ 	.word	index@(_Z35group_norm_nhwc_fwd_one_pass_kernelI11Fp16IOFp16WLi128ELi28ELi448EEv26Group_norm_nhwc_fwd_params)
        /*0158*/ 	.word	0x00000028


	//----- nvinfo : EIATTR_FRAME_SIZE
	.align		4
.L_97:
        /*015c*/ 	.byte	0x04, 0x11
        /*015e*/ 	.short	(.L_99 - .L_98)
	.align		4
.L_98:
        /*0160*/ 	.word	index@(_Z35group_norm_nhwc_fwd_one_pass_kernelI11Fp16IOFp16WLi128ELi28ELi448EEv26Group_norm_nhwc_fwd_params)
        /*0164*/ 	.word	0x00000000


	//----- nvinfo : EIATTR_REGCOUNT
	.align		4
.L_99:
        /*0168*/ 	.byte	0x04, 0x2f
        /*016a*/ 	.short	(.L_101 - .L_100)
	.align		4
.L_100:
        /*016c*/ 	.word	index@(_Z35group_norm_nhwc_fwd_one_pass_kernelI11Fp16IOFp16WLi64ELi28ELi448EEv26Group_norm_nhwc_fwd_params)
        /*0170*/ 	.word	0x00000020


	//----- nvinfo : EIATTR_FRAME_SIZE
	.align		4
.L_101:
        /*0174*/ 	.byte	0x04, 0x11
        /*0176*/ 	.short	(.L_103 - .L_102)
	.align		4
.L_102:
        /*0178*/ 	.word	index@(_Z35group_norm_nhwc_fwd_one_pass_kernelI11Fp16IOFp16WLi64ELi28ELi448EEv26Group_norm_nhwc_fwd_params)
        /*017c*/ 	.word	0x00000000


	//----- nvinfo : EIATTR_REGCOUNT
	.align		4
.L_103:
        /*0180*/ 	.byte	0x04, 0x2f
        /*0182*/ 	.short	(.L_105 - .L_104)
	.align		4
.L_104:
        /*0184*/ 	.word	index@(_Z35group_norm_nhwc_fwd_one_pass_kernelI11Fp16IOBf16WLi512ELi28ELi448EEv26Group_norm_nhwc_fwd_params)
        /*0188*/ 	.word	0x00000048


	//----- nvinfo : EIATTR_FRAME_SIZE
	.align		4
.L_105:
        /*018c*/ 	.byte	0x04, 0x11
        /*018e*/ 	.short	(.L_107 - .L_106)
	.align		4
.L_106:
        /*0190*/ 	.word	index@(_Z35group_norm_nhwc_fwd_one_pass_kernelI11Fp16IOBf16WLi512ELi28ELi448EEv26Group_norm_nhwc_fwd_params)
        /*0194*/ 	.word	0x00000000


	//----- nvinfo : EIATTR_REGCOUNT
	.align		4
.L_107:
        /*0198*/ 	.byte	0x04, 0x2f
        /*019a*/ 	.short	(.L_109 - .L_108)
	.align		4
.L_108:
        /*019c*/ 	.word	index@(_Z35group_norm_nhwc_fwd_one_pass_kernelI11Fp16IOBf16WLi256ELi28ELi448EEv26Group_norm_nhwc_fwd_params)
        /*01a0*/ 	.word	0x00000033


	//----- nvinfo : EIATTR_FRAME_SIZE
	.align		4
.L_109:
        /*01a4*/ 	.byte	0x04, 0x11
        /*01a6*/ 	.short	(.L_111 - .L_110)
	.align		4
.L_110:
        /*01a8*/ 	.word	index@(_Z35group_norm_nhwc_fwd_one_pass_kernelI11Fp16IOBf16WLi256ELi28ELi448EEv26Group_norm_nhwc_fwd_params)
        /*01ac*/ 	.word	0x00000000


	//----- nvinfo : EIATTR_REGCOUNT
	.align		4
.L_111:
        /*01b0*/ 	.byte	0x04, 0x2f
        /*01b2*/ 	.short	(.L_113 - .L_112)
	.align		4
.L_112:
        /*01b4*/ 	.word	index@(_Z35group_norm_nhwc_fwd_one_pass_kernelI11Fp16IOBf16WLi128ELi28ELi448EEv26Group_norm_nhwc_fwd_params)
        /*01b8*/ 	.word	0x00000028


	//----- nvinfo : EIATTR_FRAME_SIZE
	.align		4
.L_113:
        /*01bc*/ 	.byte	0x04, 0x11
        /*01be*/ 	.short	(.L_115 - .L_114)
	.align		4
.L_114:
        /*01c0*/ 	.word	index@(_Z35group_norm_nhwc_fwd_one_pass_kernelI11Fp16IOBf16WLi128ELi28ELi448EEv26Group_norm_nhwc_fwd_params)
        /*01c4*/ 	.word	0x00000000


	//----- nvinfo : EIATTR_REGCOUNT
	.align		4
.L_115:
        /*01c8*/ 	.byte	0x04, 0x2f
        /*01ca*/ 	.short	(.L_117 - .L_116)
	.align		4
.L_116:
        /*01cc*/ 	.word	index@(_Z35group_norm_nhwc_fwd_one_pass_kernelI11Fp16IOBf16WLi64ELi28ELi448EEv26Group_norm_nhwc_fwd_params)
        /*01d0*/ 	.word	0x00000020


	//----- nvinfo : EIATTR_FRAME_SIZE
	.align		4
.L_117:
        /*01d4*/ 	.byte	0x04, 0x11
        /*01d6*/ 	.short	(.L_119 - .L_118)
	.align		4
.L_118:
        /*01d8*/ 	.word	index@(_Z35group_norm_nhwc_fwd_one_pass_kernelI11Fp16IOBf16WLi64ELi28ELi448EEv26Group_norm_nhwc_fwd_params)
        /*01dc*/ 	.word	0x00000000


	//----- nvinfo : EIATTR_REGCOUNT
	.align		4
.L_119:
        /*01e0*/ 	.byte	0x04, 0x2f
        /*01e2*/ 	.short	(.L_121 - .L_120)
	.align		4
.L_120:
        /*01e4*/ 	.word	index@(_Z35group_norm_nhwc_fwd_one_pass_kernelI11Fp16IOFp32WLi512ELi28ELi448EEv26Group_norm_nhwc_fwd_params)
        /*01e8*/ 	.word	0x00000048


	//----- nvinfo : EIATTR_FRAME_SIZE
	.align		4
.L_121:
        /*01ec*/ 	.byte	0x04, 0x11
        /*01ee*/ 	.short	(.L_123 - .L_122)
	.align		4
.L_122:
        /*01f0*/ 	.word	index@(_Z35group_norm_nhwc_fwd_one_pass_kernelI11Fp16IOFp32WLi512ELi28ELi448EEv26Group_norm_nhwc_fwd_params)
        /*01f4*/ 	.word	0x00000000


	//----- nvinfo : EIATTR_REGCOUNT
	.align		4
.L_123:
        /*01f8*/ 	.byte	0x04, 0x2f
        /*01fa*/ 	.short	(.L_125 - .L_124)
	.align		4
.L_124:
        /*01fc*/ 	.word	index@(_Z35group_norm_nhwc_fwd_one_pass_kernelI11Fp16IOFp32WLi256ELi28ELi448EEv26Group_norm_nhwc_fwd_params)
        /*0200*/ 	.word	0x00000032


	//----- nvinfo : EIATTR_FRAME_SIZE
	.align		4
.L_125:
        /*0204*/ 	.byte	0x04, 0x11
        /*0206*/ 	.short	(.L_127 - .L_126)
	.align		4
.L_126:
        /*0208*/ 	.word	index@(_Z35group_norm_nhwc_fwd_one_pass_kernelI11Fp16IOFp32WLi256ELi28ELi448EEv26Group_norm_nhwc_fwd_params)
        /*020c*/ 	.word	0x00000000


	//----- nvinfo : EIATTR_REGCOUNT
	.align		4
.L_127:
        /*0210*/ 	.byte	0x04, 0x2f
        /*0212*/ 	.short	(.L_129 - .L_128)
	.align		4
.L_128:
        /*0214*/ 	.word	index@(_Z35group_norm_nhwc_fwd_one_pass_kernelI11Fp16IOFp32WLi128ELi28ELi448EEv26Group_norm_nhwc_fwd_params)
        /*0218*/ 	.word	0x00000028


	//----- nvinfo : EIATTR_FRAME_SIZE
	.align		4
.L_129:
        /*021c*/ 	.byte	0x04, 0x11
        /*021e*/ 	.short	(.L_131 - .L_130)
	.align		4
.L_130:
        /*0220*/ 	.word	index@(_Z35group_norm_nhwc_fwd_one_pass_kernelI11Fp16IOFp32WLi128ELi28ELi448EEv26Group_norm_nhwc_fwd_params)
        /*0224*/ 	.word	0x00000000


	//----- nvinfo : EIATTR_REGCOUNT
	.align		4
.L_131:
        /*0228*/ 	.byte	0x04, 0x2f
        /*022a*/ 	.short	(.L_133 - .L_132)
	.align		4
.L_132:
        /*022c*/ 	.word	index@(_Z35group_norm_nhwc_fwd_one_pass_kernelI11Fp16IOFp32WLi64ELi28ELi448EEv26Group_norm_nhwc_fwd_params)
        /*0230*/ 	.word	0x00000020


	//----- nvinfo : EIATTR_FRAME_SIZE
	.align		4
.L_133:
        /*0234*/ 	.byte	0x04, 0x11
        /*0236*/ 	.short	(.L_135 - .L_134)
	.align		4
.L_134:
        /*0238*/ 	.word	index@(_Z35group_norm_nhwc_fwd_one_pass_kernelI11Fp16IOFp32WLi64ELi28ELi448EEv26Group_norm_nhwc_fwd_params)
        /*023c*/ 	.word	0x00000000


	//----- nvinfo : EIATTR_REGCOUNT
	.align		4
.L_135:
        /*0240*/ 	.byte	0x04, 0x2f
        /*0242*/ 	.short	(.L_137 - .L_136)
	.align		4
.L_136:
        /*0244*/ 	.word	index@(_Z35group_norm_nhwc_fwd_one_pass_kernelI11Bf16IOFp16WLi512ELi28ELi448EEv26Group_norm_nhwc_fwd_params)
        /*0248*/ 	.word	0x00000048


	//----- nvinfo : EIATTR_FRAME_SIZE
	.align		4
.L_137:
        /*024c*/ 	.byte	0x04, 0x11
        /*024e*/ 	.short	(.L_139 - .L_138)
	.align		4
.L_138:
        /*0250*/ 	.word	index@(_Z35group_norm_nhwc_fwd_one_pass_kernelI11Bf16IOFp16WLi512ELi28ELi448EEv26Group_norm_nhwc_fwd_params)
        /*0254*/ 	.word	0x00000000


	//----- nvinfo : EIATTR_REGCOUNT
	.align		4
.L_139:
        /*0258*/ 	.byte	0x04, 0x2f
        /*025a*/ 	.short	(.L_141 - .L_140)
	.align		4
.L_140:
        /*025c*/ 	.word	index@(_Z35group_norm_nhwc_fwd_one_pass_kernelI11Bf16IOFp16WLi256ELi28ELi448EEv26Group_norm_nhwc_fwd_params)
        /*0260*/ 	.word	0x00000033


	//----- nvinfo : EIATTR_FRAME_SIZE
	.align		4
.L_141:
        /*0264*/ 	.byte	0x04, 0x11
        /*0266*/ 	.short	(.L_143 - .L_142)
	.align		4
.L_142:
        /*0268*/ 	.word	index@(_Z35group_norm_nhwc_fwd_one_pass_kernelI11Bf16IOFp16WLi256ELi28ELi448EEv26Group_norm_nhwc_fwd_params)
        /*026c*/ 	.word	0x00000000


	//----- nvinfo : EIATTR_REGCOUNT
	.align		4
.L_143:
        /*0270*/ 	.byte	0x04, 0x2f
        /*0272*/ 	.short	(.L_145 - .L_144)
	.align		4
.L_144:
        /*0274*/ 	.word	index@(_Z35group_norm_nhwc_fwd_one_pass_kernelI11Bf16IOFp16WLi128ELi28ELi448EEv26Group_norm_nhwc_fwd_params)
        /*0278*/ 	.word	0x00000028


	//----- nvinfo : EIATTR_FRAME_SIZE
	.align		4
.L_145:
        /*027c*/ 	.byte	0x04, 0x11
        /*027e*/ 	.short	(.L_147 - .L_146)
	.align		4
.L_146:
        /*0280*/ 	.word	index@(_Z35group_norm_nhwc_fwd_one_pass_kernelI11Bf16IOFp16WLi128ELi28ELi448EEv26Group_norm_nhwc_fwd_params)
        /*0284*/ 	.word	0x00000000


	//----- nvinfo : EIATTR_REGCOUNT
	.align		4
.L_147:
        /*0288*/ 	.byte	0x04, 0x2f
        /*028a*/ 	.short	(.L_149 - .L_148)
	.align		4
.L_148:
        /*028c*/ 	.word	index@(_Z35group_norm_nhwc_fwd_one_pass_kernelI11Bf16IOFp16WLi64ELi28ELi448EEv26Group_norm_nhwc_fwd_params)
        /*0290*/ 	.word	0x00000020


	//----- nvinfo : EIATTR_FRAME_SIZE
	.align		4
.L_149:
        /*0294*/ 	.byte	0x04, 0x11
        /*0296*/ 	.short	(.L_151 - .L_150)
	.align		4
.L_150:
        /*0298*/ 	.word	index@(_Z35group_norm_nhwc_fwd_one_pass_kernelI11Bf16IOFp16WLi64ELi28ELi448EEv26Group_norm_nhwc_fwd_params)
        /*029c*/ 	.word	0x00000000


	//----- nvinfo : EIATTR_REGCOUNT
	.align		4
.L_151:
        /*02a0*/ 	.byte	0x04, 0x2f
        /*02a2*/ 	.short	(.L_153 - .L_152)
	.align		4
.L_152:
        /*02a4*/ 	.word	index@(_Z35group_norm_nhwc_fwd_one_pass_kernelI11Bf16IOBf16WLi512ELi28ELi448EEv26Group_norm_nhwc_fwd_params)
        /*02a8*/ 	.word	0x00000048


	//----- nvinfo : EIATTR_FRAME_SIZE
	.align		4
.L_153:
        /*02ac*/ 	.byte	0x04, 0x11
        /*02ae*/ 	.short	(.L_155 - .L_154)
	.align		4
.L_154:
        /*02b0*/ 	.word	index@(_Z35group_norm_nhwc_fwd_one_pass_kernelI11Bf16IOBf16WLi512ELi28ELi448EEv26Group_norm_nhwc_fwd_params)
        /*02b4*/ 	.word	0x00000000


	//----- nvinfo : EIATTR_REGCOUNT
	.align		4
.L_155:
        /*02b8*/ 	.byte	0x04, 0x2f
        /*02ba*/ 	.short	(.L_157 - .L_156)
	.align		4
.L_156:
        /*02bc*/ 	.word	index@(_Z35group_norm_nhwc_fwd_one_pass_kernelI11Bf16IOBf16WLi256ELi28ELi448EEv26Group_norm_nhwc_fwd_params)
        /*02c0*/ 	.word	0x00000033


	//----- nvinfo : EIATTR_FRAME_SIZE
	.align		4
.L_157:
        /*02c4*/ 	.byte	0x04, 0x11
        /*02c6*/ 	.short	(.L_159 - .L_158)
	.align		4
.L_158:
        /*02c8*/ 	.word	index@(_Z35group_norm_nhwc_fwd_one_pass_kernelI11Bf16IOBf16WLi256ELi28ELi448EEv26Group_norm_nhwc_fwd_params)
        /*02cc*/ 	.word	0x00000000


	//----- nvinfo : EIATTR_REGCOUNT
	.align		4
.L_159:
        /*02d0*/ 	.byte	0x04, 0x2f
        /*02d2*/ 	.short	(.L_161 - .L_160)
	.align		4
.L_160:
        /*02d4*/ 	.word	index@(_Z35group_norm_nhwc_fwd_one_pass_kernelI11Bf16IOBf16WLi128ELi28ELi448EEv26Group_norm_nhwc_fwd_params)
        /*02d8*/ 	.word	0x00000028


	//----- nvinfo : EIATTR_FRAME_SIZE
	.align		4
.L_161:
        /*02dc*/ 	.byte	0x04, 0x11
        /*02de*/ 	.short	(.L_163 - .L_162)
	.align		4
.L_162:
        /*02e0*/ 	.word	index@(_Z35group_norm_nhwc_fwd_one_pass_kernelI11Bf16IOBf16WLi128ELi28ELi448EEv26Group_norm_nhwc_fwd_params)
        /*02e4*/ 	.word	0x00000000


	//----- nvinfo : EIATTR_REGCOUNT
	.align		4
.L_163:
        /*02e8*/ 	.byte	0x04, 0x2f
        /*02ea*/ 	.short	(.L_165 - .L_164)
	.align		4
.L_164:
        /*02ec*/ 	.word	index@(_Z35group_norm_nhwc_fwd_one_pass_kernelI11Bf16IOBf16WLi64ELi28ELi448EEv26Group_norm_nhwc_fwd_params)
        /*02f0*/ 	.word	0x00000020


	//----- nvinfo : EIATTR_FRAME_SIZE
	.align		4
.L_165:
        /*02f4*/ 	.byte	0x04, 0x11
        /*02f6*/ 	.short	(.L_167 - .L_166)
	.align		4
.L_166:
        /*02f8*/ 	.word	index@(_Z35group_norm_nhwc_fwd_one_pass_kernelI11Bf16IOBf16WLi64ELi28ELi448EEv26Group_norm_nhwc_fwd_params)
        /*02fc*/ 	.word	0x00000000


	//----- nvinfo : EIATTR_REGCOUNT
	.align		4
.L_167:
        /*0300*/ 	.byte	0x04, 0x2f
        /*0302*/ 	.short	(.L_169 - .L_168)
	.align		4
.L_168:
        /*0304*/ 	.word	index@(_Z35group_norm_nhwc_fwd_one_pass_kernelI11Bf16IOFp32WLi512ELi28ELi448EEv26Group_norm_nhwc_fwd_params)
        /*0308*/ 	.word	0x00000048


	//----- nvinfo : EIATTR_FRAME_SIZE
	.align		4
.L_169:
        /*030c*/ 	.byte	0x04, 0x11
        /*030e*/ 	.short	(.L_171 - .L_170)
	.align		4
.L_170:
        /*0310*/ 	.word	index@(_Z35group_norm_nhwc_fwd_one_pass_kernelI11Bf16IOFp32WLi512ELi28ELi448EEv26Group_norm_nhwc_fwd_params)
        /*0314*/ 	.word	0x00000000


	//----- nvinfo : EIATTR_REGCOUNT
	.align		4
.L_171:
        /*0318*/ 	.byte	0x04, 0x2f
        /*031a*/ 	.short	(.L_173 - .L_172)
	.align		4
.L_172:
        /*031c*/ 	.word	index@(_Z35group_norm_nhwc_fwd_one_pass_kernelI11Bf16IOFp32WLi256ELi28ELi448EEv26Group_norm_nhwc_fwd_params)
        /*0320*/ 	.word	0x00000032


	//----- nvinfo : EIATTR_FRAME_SIZE
	.align		4
.L_173:
        /*0324*/ 	.byte	0x04, 0x11
        /*0326*/ 	.short	(.L_175 - .L_174)
	.align		4
.L_174:
        /*0328*/ 	.word	index@(_Z35group_norm_nhwc_fwd_one_pass_kernelI11Bf16IOFp32WLi256ELi28ELi448EEv26Group_norm_nhwc_fwd_params)
        /*032c*/ 	.word	0x00000000


	//----- nvinfo : EIATTR_REGCOUNT
	.align		4
.L_175:
        /*0330*/ 	.byte	0x04, 0x2f
        /*0332*/ 	.short	(.L_177 - .L_176)
	.align		4
.L_176:
        /*0334*/ 	.word	index@(_Z35group_norm_nhwc_fwd_one_pass_kernelI11Bf16IOFp32WLi128ELi28ELi448EEv26Group_norm_nhwc_fwd_params)
        /*0338*/ 	.word	0x00000028


	//----- nvinfo : EIATTR_FRAME_SIZE
	.align		4
.L_177:
        /*033c*/ 	.byte	0x04, 0x11
        /*033e*/ 	.short	(.L_179 - .L_178)
	.align		4
.L_178:
        /*0340*/ 	.word	index@(_Z35group_norm_nhwc_fwd_one_pass_kernelI11Bf16IOFp32WLi128ELi28ELi448EEv26Group_norm_nhwc_fwd_params)
        /*0344*/ 	.word	0x00000000


	//----- nvinfo : EIATTR_REGCOUNT
	.align		4
.L_179:
        /*0348*/ 	.byte	0x04, 0x2f
        /*034a*/ 	.short	(.L_181 - .L_180)
	.align		4
.L_180:
        /*034c*/ 	.word	index@(_Z35group_norm_nhwc_fwd_one_pass_kernelI11Bf16IOFp32WLi64ELi28ELi448EEv26Group_norm_nhwc_fwd_params)
        /*0350*/ 	.word	0x00000020


	//----- nvinfo : EIATTR_FRAME_SIZE
	.align		4
.L_181:
        /*0354*/ 	.byte	0x04, 0x11
        /*0356*/ 	.short	(.L_183 - .L_182)
	.align		4
.L_182:
        /*0358*/ 	.word	index@(_Z35group_norm_nhwc_fwd_one_pass_kernelI11Bf16IOFp32WLi64ELi28ELi448EEv26Group_norm_nhwc_fwd_params)
        /*035c*/ 	.word	0x00000000


	//----- nvinfo : EIATTR_REGCOUNT
	.align		4
.L_183:
        /*0360*/ 	.byte	0x04, 0x2f
        /*0362*/ 	.short	(.L_185 - .L_184)
	.align		4
.L_184:
        /*0364*/ 	.word	index@(_Z35group_norm_nhwc_bwd_one_pass_kernelI11Fp32IOFp16WLi512ELi28ELi448EEv26Group_norm_nhwc_bwd_params)
        /*0368*/ 	.word	0x00000080


	//----- nvinfo : EIATTR_FRAME_SIZE
	.align		4
.L_185:
        /*036c*/ 	.byte	0x04, 0x11
        /*036e*/ 	.short	(.L_187 - .L_186)
	.align		4
.L_186:
        /*0370*/ 	.word	index@(_Z35group_norm_nhwc_bwd_one_pass_kernelI11Fp32IOFp16WLi512ELi28ELi448EEv26Group_norm_nhwc_bwd_params)
        /*0374*/ 	.word	0x00000000


	//----- nvinfo : EIATTR_REGCOUNT
	.align		4
.L_187:
        /*0378*/ 	.byte	0x04, 0x2f
        /*037a*/ 	.short	(.L_189 - .L_188)
	.align		4
.L_188:
        /*037c*/ 	.word	index@(_Z35group_norm_nhwc_bwd_one_pass_kernelI11Fp32IOFp16WLi256ELi28ELi448EEv26Group_norm_nhwc_bwd_params)
        /*0380*/ 	.word	0x00000076


	//----- nvinfo : EIATTR_FRAME_SIZE
	.align		4
.L_189:
        /*0384*/ 	.byte	0x04, 0x11
        /*0386*/ 	.short	(.L_191 - .L_190)
	.align		4
.L_190:
        /*0388*/ 	.word	index@(_Z35group_norm_nhwc_bwd_one_pass_kernelI11Fp32IOFp16WLi256ELi28ELi448EEv26Group_norm_nhwc_bwd_params)
        /*038c*/ 	.word	0x00000000


	//----- nvinfo : EIATTR_REGCOUNT
	.align		4
.L_191:
        /*0390*/ 	.byte	0x04, 0x2f
        /*0392*/ 	.short	(.L_193 - .L_192)
	.align		4
.L_192:
        /*0394*/ 	.word	index@(_Z35group_norm_nhwc_bwd_one_pass_kernelI11Fp32IOFp16WLi128ELi28ELi448EEv26Group_norm_nhwc_bwd_params)
        /*0398*/ 	.word	0x00000048


	//----- nvinfo : EIATTR_FRAME_SIZE
	.align		4
.L_193:
        /*039c*/ 	.byte	0x04, 0x11
        /*039e*/ 	.short	(.L_195 - .L_194)
	.align		4
.L_194:
        /*03a0*/ 	.word	index@(_Z35group_norm_nhwc_bwd_one_pass_kernelI11Fp32IOFp16WLi128ELi28ELi448EEv26Group_norm_nhwc_bwd_params)
        /*03a4*/ 	.word	0x00000000


	//----- nvinfo : EIATTR_REGCOUNT
	.align		4
.L_195:
        /*03a8*/ 	.byte	0x04, 0x2f
        /*03aa*/ 	.short	(.L_197 - .L_196)
	.align		4
.L_196:
        /*03ac*/ 	.word	index@(_Z35group_norm_nhwc_bwd_one_pass_kernelI11Fp32IOFp16WLi64ELi28ELi448EEv26Group_norm_nhwc_bwd_params)
        /*03b0*/ 	.word	0x00000048


	//----- nvinfo : EIATTR_FRAME_SIZE
	.align		4
.L_197:
        /*03b4*/ 	.byte	0x04, 0x11
        /*03b6*/ 	.short	(.L_199 - .L_198)
	.align		4
.L_198:
        /*03b8*/ 	.word	index@(_Z35group_norm_nhwc_bwd_one_pass_kernelI11Fp32IOFp16WLi64ELi28ELi448EEv26Group_norm_nhwc_bwd_params)
        /*03bc*/ 	.word	0x00000000


	//----- nvinfo : EIATTR_REGCOUNT
	.align		4
.L_199:
        /*03c0*/ 	.byte	0x04, 0x2f
        /*03c2*/ 	.short	(.L_201 - .L_200)
	.align		4
.L_200:
        /*03c4*/ 	.word	index@(_Z35group_norm_nhwc_bwd_one_pass_kernelI11Fp32IOBf16WLi512ELi28ELi448EEv26Group_norm_nhwc_bwd_params)
        /*03c8*/ 	.word	0x00000080


	//----- nvinfo : EIATTR_FRAME_SIZE
	.align		4
.L_201:
        /*03cc*/ 	.byte	0x04, 0x11
        /*03ce*/ 	.short	(.L_203 - .L_202)
	.align		4
.L_202:
        /*03d0*/ 	.word	index@(_Z35group_norm_nhwc_bwd_one_pass_kernelI11Fp32IOBf16WLi512ELi28ELi448EEv26Group_norm_nhwc_bwd_params)
        /*03d4*/ 	.word	0x00000000


	//----- nvinfo : EIATTR_REGCOUNT
	.align		4
.L_203:
        /*03d8*/ 	.byte	0x04, 0x2f
        /*03da*/ 	.short	(.L_205 - .L_204)
	.align		4
.L_204:
        /*03dc*/ 	.word	index@(_Z35group_norm_nhwc_bwd_one_pass_kernelI11Fp32IOBf16WLi256ELi28ELi448EEv26Group_norm_nhwc_bwd_params)
        /*03e0*/ 	.word	0x00000076


	//----- nvinfo : EIATTR_FRAME_SIZE
	.align		4
.L_205:
        /*03e4*/ 	.byte	0x04, 0x11
        /*03e6*/ 	.short	(.L_207 - .L_206)
	.align		4
.L_206:
        /*03e8*/ 	.word	index@(_Z35group_norm_nhwc_bwd_one_pass_kernelI11Fp32IOBf16WLi256ELi28ELi448EEv26Group_norm_nhwc_bwd_params)
        /*03ec*/ 	.word	0x00000000


	//----- nvinfo : EIATTR_REGCOUNT
	.align		4
.L_207:
        /*03f0*/ 	.byte	0x04, 0x2f
        /*03f2*/ 	.short	(.L_209 - .L_208)
	.align		4
.L_208:
        /*03f4*/ 	.word	index@(_Z35group_norm_nhwc_bwd_one_pass_kernelI11Fp32IOBf16WLi128ELi28ELi448EEv26Group_norm_nhwc_bwd_params)
        /*03f8*/ 	.word	0x00000048


	//----- nvinfo : EIATTR_FRAME_SIZE
	.align		4
.L_209:
        /*03fc*/ 	.byte	0x04, 0x11
        /*03fe*/ 	.short	(.L_211 - .L_210)
	.align		4
.L_210:
        /*0400*/ 	.word	index@(_Z35group_norm_nhwc_bwd_one_pass_kernelI11Fp32IOBf16WLi128ELi28ELi448EEv26Group_norm_nhwc_bwd_params)
        /*0404*/ 	.word	0x00000000


	//----- nvinfo : EIATTR_REGCOUNT
	.align		4
.L_211:
        /*0408*/ 	.byte	0x04, 0x2f
        /*040a*/ 	.short	(.L_213 - .L_212)
	.align		4
.L_212:
        /*040c*/ 	.word	index@(_Z35group_norm_nhwc_bwd_one_pass_kernelI11Fp32IOBf16WLi64ELi28ELi448EEv26Group_norm_nhwc_bwd_params)
        /*0410*/ 	.word	0x00000048


	//----- nvinfo : EIATTR_FRAME_SIZE
	.align		4
.L_213:
        /*0414*/ 	.byte	0x04, 0x11
        /*0416*/ 	.short	(.L_215 - .L_214)
	.align		4
.L_214:
        /*0418*/ 	.word	index@(_Z35group_norm_nhwc_bwd_one_pass_kernelI11Fp32IOBf16WLi64ELi28ELi448EEv26Group_norm_nhwc_bwd_params)
        /*041c*/ 	.word	0x00000000


	//----- nvinfo : EIATTR_REGCOUNT
	.align		4
.L_215:
        /*0420*/ 	.byte	0x04, 0x2f
        /*0422*/ 	.short	(.L_217 - .L_216)
	.align		4
.L_216:
        /*0424*/ 	.word	index@(_Z35group_norm_nhwc_bwd_one_pass_kernelI11Fp32IOFp32WLi512ELi28ELi448EEv26Group_norm_nhwc_bwd_params)
        /*0428*/ 	.word	0x00000080


	//----- nvinfo : EIATTR_FRAME_SIZE
	.align		4
.L_217:
        /*042c*/ 	.byte	0x04, 0x11
        /*042e*/ 	.short	(.L_219 - .L_218)
	.align		4
.L_218:
        /*0430*/ 	.word	index@(_Z35group_norm_nhwc_bwd_one_pass_kernelI11Fp32IOFp32WLi512ELi28ELi448EEv26Group_norm_nhwc_bwd_params)
        /*0434*/ 	.word	0x00000000


	//----- nvinfo : EIATTR_REGCOUNT
	.align		4
.L_219:
        /*0438*/ 	.byte	0x04, 0x2f
        /*043a*/ 	.short	(.L_221 - .L_220)
	.align		4
.L_220:
        /*043c*/ 	.word	index@(_Z35group_norm_nhwc_bwd_one_pass_kernelI11Fp32IOFp32WLi256ELi28ELi448EEv26Group_norm_nhwc_bwd_params)
        /*0440*/ 	.word	0x00000076


	//----- nvinfo : EIATTR_FRAME_SIZE
	.align		4
.L_221:
        /*0444*/ 	.byte	0x04, 0x11
        /*0446*/ 	.short	(.L_223 - .L_222)
	.align		4
.L_222:
        /*0448*/ 	.word	index@(_Z35group_norm_nhwc_bwd_one_pass_kernelI11Fp32IOFp32WLi256ELi28ELi448EEv26Group_norm_nhwc_bwd_params)
        /*044c*/ 	.word	0x00000000


	//----- nvinfo : EIATTR_REGCOUNT
	.align		4
.L_223:
        /*0450*/ 	.byte	0x04, 0x2f
        /*0452*/ 	.short	(.L_225 - .L_224)
	.align		4
.L_224:
        /*0454*/ 	.word	index@(_Z35group_norm_nhwc_bwd_one_pass_kernelI11Fp32IOFp32WLi128ELi28ELi448EEv26Group_norm_nhwc_bwd_params)
        /*0458*/ 	.word	0x00000048


	//----- nvinfo : EIATTR_FRAME_SIZE
	.align		4
.L_225:
        /*045c*/ 	.byte	0x04, 0x11
        /*045e*/ 	.short	(.L_227 - .L_226)
	.align		4
.L_226:
        /*0460*/ 	.word	index@(_Z35group_norm_nhwc_bwd_one_pass_kernelI11Fp32IOFp32WLi128ELi28ELi448EEv26Group_norm_nhwc_bwd_params)
        /*0464*/ 	.word	0x00000000


	//----- nvinfo : EIATTR_REGCOUNT
	.align		4
.L_227:
        /*0468*/ 	.byte	0x04, 0x2f
        /*046a*/ 	.short	(.L_229 - .L_228)
	.align		4
.L_228:
        /*046c*/ 	.word	index@(_Z35group_norm_nhwc_bwd_one_pass_kernelI11Fp32IOFp32WLi64ELi28ELi448EEv26Group_norm_nhwc_bwd_params)
        /*0470*/ 	.word	0x00000048


	//----- nvinfo : EIATTR_FRAME_SIZE
	.align		4
.L_229:
        /*0474*/ 	.byte	0x04, 0x11
        /*0476*/ 	.short	(.L_231 - .L_230)
	.align		4
.L_230:
        /*0478*/ 	.word	index@(_Z35group_norm_nhwc_bwd_one_pass_kernelI11Fp32IOFp32WLi64ELi28ELi448EEv26Group_norm_nhwc_bwd_params)
        /*047c*/ 	.word	0x00000000


	//----- nvinfo : EIATTR_REGCOUNT
	.align		4
.L_231:
        /*0480*/ 	.byte	0x04, 0x2f
        /*0482*/ 	.short	(.L_233 - .L_232)
	.align		4
.L_232:
        /*0484*/ 	.word	index@(_Z35group_norm_nhwc_bwd_one_pass_kernelI11Fp16IOFp16WLi512ELi28ELi448EEv26Group_norm_nhwc_bwd_params)
        /*0488*/ 	.word	0x00000080


	//----- nvinfo : EIATTR_FRAME_SIZE
	.align		4
.L_233:
        /*048c*/ 	.byte	0x04, 0x11
        /*048e*/ 	.short	(.L_235 - .L_234)
	.align		4
.L_234:
        /*0490*/ 	.word	index@(_Z35group_norm_nhwc_bwd_one_pass_kernelI11Fp16IOFp16WLi512ELi28ELi448EEv26Group_norm_nhwc_bwd_params)
        /*0494*/ 	.word	0x00000000


	//----- nvinfo : EIATTR_REGCOUNT
	.align		4
.L_235:
        /*0498*/ 	.byte	0x04, 0x2f
        /*049a*/ 	.short	(.L_237 - .L_236)
	.align		4
.L_236:
        /*049c*/ 	.word	index@(_Z35group_norm_nhwc_bwd_one_pass_kernelI11Fp16IOFp16WLi256ELi28ELi448EEv26Group_norm_nhwc_bwd_params)
        /*04a0*/ 	.word	0x00000048


	//----- nvinfo : EIATTR_FRAME_SIZE
	.align		4
.L_237:
        /*04a4*/ 	.byte	0x04, 0x11
        /*04a6*/ 	.short	(.L_239 - .L_238)
	.align		4
.L_238:
        /*04a8*/ 	.word	index@(_Z35group_norm_nhwc_bwd_one_pass_kernelI11Fp16IOFp16WLi256ELi28ELi448EEv26Group_norm_nhwc_bwd_params)
        /*04ac*/ 	.word	0x00000000


	//----- nvinfo : EIATTR_REGCOUNT
	.align		4
.L_239:
        /*04b0*/ 	.byte	0x04, 0x2f
        /*04b2*/ 	.short	(.L_241 - .L_240)
	.align		4
.L_240:
        /*04b4*/ 	.word	index@(_Z35group_norm_nhwc_bwd_one_pass_kernelI11Fp16IOFp16WLi128ELi28ELi448EEv26Group_norm_nhwc_bwd_params)
        /*04b8*/ 	.word	0x00000047


	//----- nvinfo : EIATTR_FRAME_SIZE
	.align		4
.L_241:
        /*04bc*/ 	.byte	0x04, 0x11
        /*04be*/ 	.short	(.L_243 - .L_242)
	.align		4
.L_242:
        /*04c0*/ 	.word	index@(_Z35group_norm_nhwc_bwd_one_pass_kernelI11Fp16IOFp16WLi128ELi28ELi448EEv26Group_norm_nhwc_bwd_params)
        /*04c4*/ 	.word	0x00000000


	//----- nvinfo : EIATTR_REGCOUNT
	.align		4
.L_243:
        /*04c8*/ 	.byte	0x04, 0x2f
        /*04ca*/ 	.short	(.L_245 - .L_244)
	.align		4
.L_244:
        /*04cc*/ 	.word	index@(_Z35group_norm_nhwc_bwd_one_pass_kernelI11Fp16IOFp16WLi64ELi28ELi448EEv26Group_norm_nhwc_bwd_params)
        /*04d0*/ 	.word	0x00000028


	//----- nvinfo : EIATTR_FRAME_SIZE
	.align		4
.L_245:
        /*04d4*/ 	.byte	0x04, 0x11
        /*04d6*/ 	.short	(.L_247 - .L_246)
	.align		4
.L_246:
        /*04d8*/ 	.word	index@(_Z35group_norm_nhwc_bwd_one_pass_kernelI11Fp16IOFp16WLi64ELi28ELi448EEv26Group_norm_nhwc_bwd_params)
        /*04dc*/ 	.word	0x00000000


	//----- nvinfo : EIATTR_REGCOUNT
	.align		4
.L_247:
        /*04e0*/ 	.byte	0x04, 0x2f
        /*04e2*/ 	.short	(.L_249 - .L_248)
	.align		4
.L_248:
        /*04e4*/ 	.word	index@(_Z35group_norm_nhwc_bwd_one_pass_kernelI11Fp16IOBf16WLi512ELi28ELi448EEv26Group_norm_nhwc_bwd_params)
        /*04e8*/ 	.word	0x00000080


	//----- nvinfo : EIATTR_FRAME_SIZE
	.align		4
.L_249:
        /*04ec*/ 	.byte	0x04, 0x11
        /*04ee*/ 	.short	(.L_251 - .L_250)
	.align		4
.L_250:
        /*04f0*/ 	.word	index@(_Z35group_norm_nhwc_bwd_one_pass_kernelI11Fp16IOBf16WLi512ELi28ELi448EEv26Group_norm_nhwc_bwd_params)
        /*04f4*/ 	.word	0x00000000


	//----- nvinfo : EIATTR_REGCOUNT
	.align		4
.L_251:
        /*04f8*/ 	.byte	0x04, 0x2f
        /*04fa*/ 	.short	(.L_253 - .L_252)
	.align		4
.L_252:
        /*04fc*/ 	.word	index@(_Z35group_norm_nhwc_bwd_one_pass_kernelI11Fp16IOBf16WLi256ELi28ELi448EEv26Group_norm_nhwc_bwd_params)
        /*0500*/ 	.word	0x00000048


	//----- nvinfo : EIATTR_FRAME_SIZE
	.align		4
.L_253:
        /*0504*/ 	.byte	0x04, 0x11
        /*0506*/ 	.short	(.L_255 - .L_254)
	.align		4
.L_254:
        /*0508*/ 	.word	index@(_Z35group_norm_nhwc_bwd_one_pass_kernelI11Fp16IOBf16WLi256ELi28ELi448EEv26Group_norm_nhwc_bwd_params)
        /*050c*/ 	.word	0x00000000


	//----- nvinfo : EIATTR_REGCOUNT
	.align		4
.L_255:
        /*0510*/ 	.byte	0x04, 0x2f
        /*0512*/ 	.short	(.L_257 - .L_256)
	.align		4
.L_256:
        /*0514*/ 	.word	index@(_Z35group_norm_nhwc_bwd_one_pass_kernelI11Fp16IOBf16WLi128ELi28ELi448EEv26Group_norm_nhwc_bwd_params)
        /*0518*/ 	.word	0x00000047


	//----- nvinfo : EIATTR_FRAME_SIZE
	.align		4
.L_257:
        /*051c*/ 	.byte	0x04, 0x11
        /*051e*/ 	.short	(.L_259 - .L_258)
	.align		4
.L_258:
        /*0520*/ 	.word	index@(_Z35group_norm_nhwc_bwd_one_pass_kernelI11Fp16IOBf16WLi128ELi28ELi448EEv26Group_norm_nhwc_bwd_params)
        /*0524*/ 	.word	0x00000000


	//----- nvinfo : EIATTR_REGCOUNT
	.align		4
.L_259:
        /*0528*/ 	.byte	0x04, 0x2f
        /*052a*/ 	.short	(.L_261 - .L_260)
	.align		4
.L_260:
        /*052c*/ 	.word	index@(_Z35group_norm_nhwc_bwd_one_pass_kernelI11Fp16IOBf16WLi64ELi28ELi448EEv26Group_norm_nhwc_bwd_params)
        /*0530*/ 	.word	0x00000028


	//----- nvinfo : EIATTR_FRAME_SIZE
	.align		4
.L_261:
        /*0534*/ 	.byte	0x04, 0x11
        /*0536*/ 	.short	(.L_263 - .L_262)
	.align		4
.L_262:
        /*0538*/ 	.word	index@(_Z35group_norm_nhwc_bwd_one_pass_kernelI11Fp16IOBf16WLi64ELi28ELi448EEv26Group_norm_nhwc_bwd_params)
        /*053c*/ 	.word	0x00000000


	//----- nvinfo : EIATTR_REGCOUNT
	.align		4
.L_263:
        /*0540*/ 	.byte	0x04, 0x2f
        /*0542*/ 	.short	(.L_265 - .L_264)
	.align		4
.L_264:
        /*0544*/ 	.word	index@(_Z35group_norm_nhwc_bwd_one_pass_kernelI11Fp16IOFp32WLi512ELi28ELi448EEv26Group_norm_nhwc_bwd_params)
        /*0548*/ 	.word	0x00000080


	//----- nvinfo : EIATTR_FRAME_SIZE
	.align		4
.L_265:
        /*054c*/ 	.byte	0x04, 0x11
        /*054e*/ 	.short	(.L_267 - .L_266)
	.align		4
.L_266:
        /*0550*/ 	.word	index@(_Z35group_norm_nhwc_bwd_one_pass_kernelI11Fp16IOFp32WLi512ELi28ELi448EEv26Group_norm_nhwc_bwd_params)
        /*0554*/ 	.word	0x00000000


	//----- nvinfo : EIATTR_REGCOUNT
	.align		4
.L_267:
        /*0558*/ 	.byte	0x04, 0x2f
        /*055a*/ 	.short	(.L_269 - .L_268)
	.align		4
.L_268:
        /*055c*/ 	.word	index@(_Z35group_norm_nhwc_bwd_one_pass_kernelI11Fp16IOFp32WLi256ELi28ELi448EEv26Group_norm_nhwc_bwd_params)
        /*0560*/ 	.word	0x00000048


	//----- nvinfo : EIATTR_FRAME_SIZE
	.align		4
.L_269:
        /*0564*/ 	.byte	0x04, 0x11
        /*0566*/ 	.short	(.L_271 - .L_270)
	.align		4
.L_270:
        /*0568*/ 	.word	index@(_Z35group_norm_nhwc_bwd_one_pass_kernelI11Fp16IOFp32WLi256ELi28ELi448EEv26Group_norm_nhwc_bwd_params)
        /*056c*/ 	.word	0x00000000


	//----- nvinfo : EIATTR_REGCOUNT
	.align		4
.L_271:
        /*0570*/ 	.byte	0x04, 0x2f
        /*0572*/ 	.short	(.L_273 - .L_272)
	.align		4
.L_272:
        /*0574*/ 	.word	index@(_Z35group_norm_nhwc_bwd_one_pass_kernelI11Fp16IOFp32WLi128ELi28ELi448EEv26Group_norm_nhwc_bwd_params)
        /*0578*/ 	.word	0x00000048


	//----- nvinfo : EIATTR_FRAME_SIZE
	.align		4
.L_273:
        /*057c*/ 	.byte	0x04, 0x11
        /*057e*/ 	.short	(.L_275 - .L_274)
	.align		4
.L_274:
        /*0580*/ 	.word	index@(_Z35group_norm_nhwc_bwd_one_pass_kernelI11Fp16IOFp32WLi128ELi28ELi448EEv26Group_norm_nhwc_bwd_params)
        /*0584*/ 	.word	0x00000000


	//----- nvinfo : EIATTR_REGCOUNT
	.align		4
.L_275:
        /*0588*/ 	.byte	0x04, 0x2f
        /*058a*/ 	.short	(.L_277 - .L_276)
	.align		4
.L_276:
        /*058c*/ 	.word	index@(_Z35group_norm_nhwc_bwd_one_pass_kernelI11Fp16IOFp32WLi64ELi28ELi448EEv26Group_norm_nhwc_bwd_params)
        /*0590*/ 	.word	0x00000028


	//----- nvinfo : EIATTR_FRAME_SIZE
	.align		4
.L_277:
        /*0594*/ 	.byte	0x04, 0x11
        /*0596*/ 	.short	(.L_279 - .L_278)
	.align		4
.L_278:
        /*0598*/ 	.word	index@(_Z35group_norm_nhwc_bwd_one_pass_kernelI11Fp16IOFp32WLi64ELi28ELi448EEv26Group_norm_nhwc_bwd_params)
        /*059c*/ 	.word	0x00000000


	//----- nvinfo : EIATTR_REGCOUNT
	.align		4
.L_279:
        /*05a0*/ 	.byte	0x04, 0x2f
        /*05a2*/ 	.short	(.L_281 - .L_280)
	.align		4
.L_280:
        /*05a4*/ 	.word	index@(_Z35group_norm_nhwc_bwd_one_pass_kernelI11Bf16IOFp16WLi512ELi28ELi448EEv26Group_norm_nhwc_bwd_params)
        /*05a8*/ 	.word	0x00000080


	//----- nvinfo : EIATTR_FRAME_SIZE
	.align		4
.L_281:
        /*05ac*/ 	.byte	0x04, 0x11
        /*05ae*/ 	.short	(.L_283 - .L_282)
	.align		4
.L_282:
        /*05b0*/ 	.word	index@(_Z35group_norm_nhwc_bwd_one_pass_kernelI11Bf16IOFp16WLi512ELi28ELi448EEv26Group_norm_nhwc_bwd_params)
        /*05b4*/ 	.word	0x00000000


	//----- nvinfo : EIATTR_REGCOUNT
	.align		4
.L_283:
        /*05b8*/ 	.byte	0x04, 0x2f
        /*05ba*/ 	.short	(.L_285 - .L_284)
	.align		4
.L_284:
        /*05bc*/ 	.word	index@(_Z35group_norm_nhwc_bwd_one_pass_kernelI11Bf16IOFp16WLi256ELi28ELi448EEv26Group_norm_nhwc_bwd_params)
        /*05c0*/ 	.word	0x00000048


	//----- nvinfo : EIATTR_FRAME_SIZE
	.align		4
.L_285:
        /*05c4*/ 	.byte	0x04, 0x11
        /*05c6*/ 	.short	(.L_287 - .L_286)
	.align		4
.L_286:
        /*05c8*/ 	.word	index@(_Z35group_norm_nhwc_bwd_one_pass_kernelI11Bf16IOFp16WLi256ELi28ELi448EEv26Group_norm_nhwc_bwd_params)
        /*05cc*/ 	.word	0x00000000


	//----- nvinfo : EIATTR_REGCOUNT
	.align		4
.L_287:
        /*05d0*/ 	.byte	0x04, 0x2f
        /*05d2*/ 	.short	(.L_289 - .L_288)
	.align		4
.L_288:
        /*05d4*/ 	.word	index@(_Z35group_norm_nhwc_bwd_one_pass_kernelI11Bf16IOFp16WLi128ELi28ELi448EEv26Group_norm_nhwc_bwd_params)
        /*05d8*/ 	.word	0x00000047


	//----- nvinfo : EIATTR_FRAME_SIZE
	.align		4
.L_289:
        /*05dc*/ 	.byte	0x04, 0x11
        /*05de*/ 	.short	(.L_291 - .L_290)
	.align		4
.L_290:
        /*05e0*/ 	.word	index@(_Z35group_norm_nhwc_bwd_one_pass_kernelI11Bf16IOFp16WLi128ELi28ELi448EEv26Group_norm_nhwc_bwd_params)
        /*05e4*/ 	.word	0x00000000


	//----- nvinfo : EIATTR_REGCOUNT
	.align		4
.L_291:
        /*05e8*/ 	.byte	0x04, 0x2f
        /*05ea*/ 	.short	(.L_293 - .L_292)
	.align		4
.L_292:
        /*05ec*/ 	.word	index@(_Z35group_norm_nhwc_bwd_one_pass_kernelI11Bf16IOFp16WLi64ELi28ELi448EEv26Group_norm_nhwc_bwd_params)
        /*05f0*/ 	.word	0x00000028


	//----- nvinfo : EIATTR_FRAME_SIZE
	.align		4
.L_293:
        /*05f4*/ 	.byte	0x04, 0x11
        /*05f6*/ 	.short	(.L_295 - .L_294)
	.align		4
.L_294:
        /*05f8*/ 	.word	index@(_Z35group_norm_nhwc_bwd_one_pass_kernelI11Bf16IOFp16WLi64ELi28ELi448EEv26Group_norm_nhwc_bwd_params)
        /*05fc*/ 	.word	0x00000000


	//----- nvinfo : EIATTR_REGCOUNT
	.align		4
.L_295:
        /*0600*/ 	.byte	0x04, 0x2f
        /*0602*/ 	.short	(.L_297 - .L_296)
	.align		4
.L_296:
        /*0604*/ 	.word	index@(_Z35group_norm_nhwc_bwd_one_pass_kernelI11Bf16IOBf16WLi512ELi28ELi448EEv26Group_norm_nhwc_bwd_params)
        /*0608*/ 	.word	0x00000080


	//----- nvinfo : EIATTR_FRAME_SIZE
	.align		4
.L_297:
        /*060c*/ 	.byte	0x04, 0x11
        /*060e*/ 	.short	(.L_299 - .L_298)
	.align		4
.L_298:
        /*0610*/ 	.word	index@(_Z35group_norm_nhwc_bwd_one_pass_kernelI11Bf16IOBf16WLi512ELi28ELi448EEv26Group_norm_nhwc_bwd_params)
        /*0614*/ 	.word	0x00000000


	//----- nvinfo : EIATTR_REGCOUNT
	.align		4
.L_299:
        /*0618*/ 	.byte	0x04, 0x2f
        /*061a*/ 	.short	(.L_301 - .L_300)
	.align		4
.L_300:
        /*061c*/ 	.word	index@(_Z35group_norm_nhwc_bwd_one_pass_kernelI11Bf16IOBf16WLi256ELi28ELi448EEv26Group_norm_nhwc_bwd_params)
        /*0620*/ 	.word	0x00000048


	//----- nvinfo : EIATTR_FRAME_SIZE
	.align		4
.L_301:
        /*0624*/ 	.byte	0x04, 0x11
        /*0626*/ 	.short	(.L_303 - .L_302)
	.align		4
.L_302:
        /*0628*/ 	.word	index@(_Z35group_norm_nhwc_bwd_one_pass_kernelI11Bf16IOBf16WLi256ELi28ELi448EEv26Group_norm_nhwc_bwd_params)
        /*062c*/ 	.word	0x00000000


	//----- nvinfo : EIATTR_REGCOUNT
	.align		4
.L_303:
        /*0630*/ 	.byte	0x04, 0x2f
        /*0632*/ 	.short	(.L_305 - .L_304)
	.align		4
.L_304:
        /*0634*/ 	.word	index@(_Z35group_norm_nhwc_bwd_one_pass_kernelI11Bf16IOBf16WLi128ELi28ELi448EEv26Group_norm_nhwc_bwd_params)
        /*0638*/ 	.word	0x00000047


	//----- nvinfo : EIATTR_FRAME_SIZE
	.align		4
.L_305:
        /*063c*/ 	.byte	0x04, 0x11
        /*063e*/ 	.short	(.L_307 - .L_306)
	.align		4
.L_306:
        /*0640*/ 	.word	index@(_Z35group_norm_nhwc_bwd_one_pass_kernelI11Bf16IOBf16WLi128ELi28ELi448EEv26Group_norm_nhwc_bwd_params)
        /*0644*/ 	.word	0x00000000


	//----- nvinfo : EIATTR_REGCOUNT
	.align		4
.L_307:
        /*0648*/ 	.byte	0x04, 0x2f
        /*064a*/ 	.short	(.L_309 - .L_308)
	.align		4
.L_308:
        /*064c*/ 	.word	index@(_Z35group_norm_nhwc_bwd_one_pass_kernelI11Bf16IOBf16WLi64ELi28ELi448EEv26Group_norm_nhwc_bwd_params)
        /*0650*/ 	.word	0x00000028


	//----- nvinfo : EIATTR_FRAME_SIZE
	.align		4
.L_309:
        /*0654*/ 	.byte	0x04, 0x11
        /*0656*/ 	.short	(.L_311 - .L_310)
	.align		4
.L_310:
        /*0658*/ 	.word	index@(_Z35group_norm_nhwc_bwd_one_pass_kernelI11Bf16IOBf16WLi64ELi28ELi448EEv26Group_norm_nhwc_bwd_params)
        /*065c*/ 	.word	0x00000000


	//----- nvinfo : EIATTR_REGCOUNT
	.align		4
.L_311:
        /*0660*/ 	.byte	0x04, 0x2f
        /*0662*/ 	.short	(.L_313 - .L_312)
	.align		4
.L_312:
        /*0664*/ 	.word	index@(_Z35group_norm_nhwc_bwd_one_pass_kernelI11Bf16IOFp32WLi512ELi28ELi448EEv26Group_norm_nhwc_bwd_params)
        /*0668*/ 	.word	0x00000080


	//----- nvinfo : EIATTR_FRAME_SIZE
	.align		4
.L_313:
        /*066c*/ 	.byte	0x04, 0x11
        /*066e*/ 	.short	(.L_315 - .L_314)
	.align		4
.L_314:
        /*0670*/ 	.word	index@(_Z35group_norm_nhwc_bwd_one_pass_kernelI11Bf16IOFp32WLi512ELi28ELi448EEv26Group_norm_nhwc_bwd_params)
        /*0674*/ 	.word	0x00000000


	//----- nvinfo : EIATTR_REGCOUNT
	.align		4
.L_315:
        /*0678*/ 	.byte	0x04, 0x2f
        /*067a*/ 	.short	(.L_317 - .L_316)
	.align		4
.L_316:
        /*067c*/ 	.word	index@(_Z35group_norm_nhwc_bwd_one_pass_kernelI11Bf16IOFp32WLi256ELi28ELi448EEv26Group_norm_nhwc_bwd_params)
        /*0680*/ 	.word	0x00000048


	//----- nvinfo : EIATTR_FRAME_SIZE
	.align		4
.L_317:
        /*0684*/ 	.byte	0x04, 0x11
        /*0686*/ 	.short	(.L_319 - .L_318)
	.align		4
.L_318:
        /*0688*/ 	.word	index@(_Z35group_norm_nhwc_bwd_one_pass_kernelI11Bf16IOFp32WLi256ELi28ELi448EEv26Group_norm_nhwc_bwd_params)
        /*068c*/ 	.word	0x00000000


	//----- nvinfo : EIATTR_REGCOUNT
	.align		4
.L_319:
        /*0690*/ 	.byte	0x04, 0x2f
        /*0692*/ 	.short	(.L_321 - .L_320)
	.align		4
.L_320:
        /*0694*/ 	.word	index@(_Z35group_norm_nhwc_bwd_one_pass_kernelI11Bf16IOFp32WLi128ELi28ELi448EEv26Group_norm_nhwc_bwd_params)
        /*0698*/ 	.word	0x00000048


	//----- nvinfo : EIATTR_FRAME_SIZE
	.align		4
.L_321:
        /*069c*/ 	.byte	0x04, 0x11
        /*069e*/ 	.short	(.L_323 - .L_322)
	.align		4
.L_322:
        /*06a0*/ 	.word	index@(_Z35group_norm_nhwc_bwd_one_pass_kernelI11Bf16IOFp32WLi128ELi28ELi448EEv26Group_norm_nhwc_bwd_params)
        /*06a4*/ 	.word	0x00000000


	//----- nvinfo : EIATTR_REGCOUNT
	.align		4
.L_323:
        /*06a8*/ 	.byte	0x04, 0x2f
        /*06aa*/ 	.short	(.L_325 - .L_324)
	.align		4
.L_324:
        /*06ac*/ 	.word	index@(_Z35group_norm_nhwc_bwd_one_pass_kernelI11Bf16IOFp32WLi64ELi28ELi448EEv26Group_norm_nhwc_bwd_params)
        /*06b0*/ 	.word	0x00000028


	//----- nvinfo : EIATTR_FRAME_SIZE
	.align		4
.L_325:
        /*06b4*/ 	.byte	0x04, 0x11
        /*06b6*/ 	.short	(.L_327 - .L_326)
	.align		4
.L_326:
        /*06b8*/ 	.word	index@(_Z35group_norm_nhwc_bwd_one_pass_kernelI11Bf16IOFp32WLi64ELi28ELi448EEv26Group_norm_nhwc_bwd_params)
        /*06bc*/ 	.word	0x00000000


	//----- nvinfo : EIATTR_REGCOUNT
	.align		4
.L_327:
        /*06c0*/ 	.byte	0x04, 0x2f
        /*06c2*/ 	.short	(.L_329 - .L_328)
	.align		4
.L_328:
        /*06c4*/ 	.word	index@(_ZN3cub17CUB_300001_SM_8006detail11EmptyKernelIvEEvv)
        /*06c8*/ 	.word	0x00000004


	//----- nvinfo : EIATTR_FRAME_SIZE
	.align		4
.L_329:
        /*06cc*/ 	.byte	0x04, 0x11
        /*06ce*/ 	.short	(.L_331 - .L_330)
	.align		4
.L_330:
        /*06d0*/ 	.word	index@(_ZN3cub17CUB_300001_SM_8006detail11EmptyKernelIvEEvv)
        /*06d4*/ 	.word	0x00000000


	//----- nvinfo : EIATTR_MIN_STACK_SIZE
	.align		4
.L_331:
        /*06d8*/ 	.byte	0x04, 0x12
        /*06da*/ 	.short	(.L_333 - .L_332)
	.align		4
.L_332:
        /*06dc*/ 	.word	index@(_ZN3cub17CUB_300001_SM_8006detail11EmptyKernelIvEEvv)
        /*06e0*/ 	.word	0x00000000


	//----- nvinfo : EIATTR_MIN_STACK_SIZE
	.align		4
.L_333:
        /*06e4*/ 	.byte	0x04, 0x12
        /*06e6*/ 	.short	(.L_335 - .L_334)
	.align		4
.L_334:
        /*06e8*/ 	.word	index@(_Z35group_norm_nhwc_bwd_one_pass_kernelI11Bf16IOFp32WLi64ELi28ELi448EEv26Group_norm_nhwc_bwd_params)
        /*06ec*/ 	.word	0x00000000


	//----- nvinfo : EIATTR_MIN_STACK_SIZE
	.align		4
.L_335:
        /*06f0*/ 	.byte	0x04, 0x12
        /*06f2*/ 	.short	(.L_337 - .L_336)
	.align		4
.L_336:
        /*06f4*/ 	.word	index@(_Z35group_norm_nhwc_bwd_one_pass_kernelI11Bf16IOFp32WLi128ELi28ELi448EEv26Group_norm_nhwc_bwd_params)
        /*06f8*/ 	.word	0x00000000


	//----- nvinfo : EIATTR_MIN_STACK_SIZE
	.align		4
.L_337:
        /*06fc*/ 	.byte	0x04, 0x12
        /*06fe*/ 	.short	(.L_339 - .L_338)
	.align		4
.L_338:
        /*0700*/ 	.word	index@(_Z35group_norm_nhwc_bwd_one_pass_kernelI11Bf16IOFp32WLi256ELi28ELi448EEv26Group_norm_nhwc_bwd_params)
        /*0704*/ 	.word	0x00000000


	//----- nvinfo : EIATTR_MIN_STACK_SIZE
	.align		4
.L_339:
        /*0708*/ 	.byte	0x04, 0x12
        /*070a*/ 	.short	(.L_341 - .L_340)
	.align		4
.L_340:
        /*070c*/ 	.word	index@(_Z35group_norm_nhwc_bwd_one_pass_kernelI11Bf16IOFp32WLi512ELi28ELi448EEv26Group_norm_nhwc_bwd_params)
        /*0710*/ 	.word	0x00000000


	//----- nvinfo : EIATTR_MIN_STACK_SIZE
	.align		4
.L_341:
        /*0714*/ 	.byte	0x04, 0x12
        /*0716*/ 	.short	(.L_343 - .L_342)
	.align		4
.L_342:
        /*0718*/ 	.word	index@(_Z35group_norm_nhwc_bwd_one_pass_kernelI11Bf16IOBf16WLi64ELi28ELi448EEv26Group_norm_nhwc_bwd_params)
        /*071c*/ 	.word	0x00000000


	//----- nvinfo : EIATTR_MIN_STACK_SIZE
	.align		4
.L_343:
        /*0720*/ 	.byte	0x04, 0x12
        /*0722*/ 	.short	(.L_345 - .L_344)
	.align		4
.L_344:
        /*0724*/ 	.word	index@(_Z35group_norm_nhwc_bwd_one_pass_kernelI11Bf16IOBf16WLi128ELi28ELi448EEv26Group_norm_nhwc_bwd_params)
        /*0728*/ 	.word	0x00000000


	//----- nvinfo : EIATTR_MIN_STACK_SIZE
	.align		4
.L_345:
        /*072c*/ 	.byte	0x04, 0x12
        /*072e*/ 	.short	(.L_347 - .L_346)
	.align		4
.L_346:
        /*0730*/ 	.word	index@(_Z35group_norm_nhwc_bwd_one_pass_kernelI11Bf16IOBf16WLi256ELi28ELi448EEv26Group_norm_nhwc_bwd_params)
        /*0734*/ 	.word	0x00000000


	//----- nvinfo : EIATTR_MIN_STACK_SIZE
	.align		4
.L_347:
        /*0738*/ 	.byte	0x04, 0x12
        /*073a*/ 	.short	(.L_349 - .L_348)
	.align		4
.L_348:
        /*073c*/ 	.word	index@(_Z35group_norm_nhwc_bwd_one_pass_kernelI11Bf16IOBf16WLi512ELi28ELi448EEv26Group_norm_nhwc_bwd_params)
        /*0740*/ 	.word	0x00000000


	//----- nvinfo : EIATTR_MIN_STACK_SIZE
	.align		4
.L_349:
        /*0744*/ 	.byte	0x04, 0x12
        /*0746*/ 	.short	(.L_351 - .L_350)
	.align		4
.L_350:
        /*0748*/ 	.word	index@(_Z35group_norm_nhwc_bwd_one_pass_kernelI11Bf16IOFp16WLi64ELi28ELi448EEv26Group_norm_nhwc_bwd_params)
        /*074c*/ 	.word	0x00000000


	//----- nvinfo : EIATTR_MIN_STACK_SIZE
	.align		4
.L_351:
        /*0750*/ 	.byte	0x04, 0x12
        /*0752*/ 	.short	(.L_353 - .L_352)
	.align		4
.L_352:
        /*0754*/ 	.word	index@(_Z35group_norm_nhwc_bwd_one_pass_kernelI11Bf16IOFp16WLi128ELi28ELi448EEv26Group_norm_nhwc_bwd_params)
        /*0758*/ 	.word	0x00000000


	//----- nvinfo : EIATTR_MIN_STACK_SIZE
	.align		4
.L_353:
        /*075c*/ 	.byte	0x04, 0x12
        /*075e*/ 	.short	(.L_355 - .L_354)
	.align		4
.L_354:
        /*0760*/ 	.word	index@(_Z35group_norm_nhwc_bwd_one_pass_kernelI11Bf16IOFp16WLi256ELi28ELi448EEv26Group_norm_nhwc_bwd_params)
        /*0764*/ 	.word	0x00000000


	//----- nvinfo : EIATTR_MIN_STACK_SIZE
	.align		4
.L_355:
        /*0768*/ 	.byte	0x04, 0x12
        /*076a*/ 	.short	(.L_357 - .L_356)
	.align		4
.L_356:
        /*076c*/ 	.word	index@(_Z35group_norm_nhwc_bwd_one_pass_kernelI11Bf16IOFp16WLi512ELi28ELi448EEv26Group_norm_nhwc_bwd_params)
        /*0770*/ 	.word	0x00000000


	//----- nvinfo : EIATTR_MIN_STACK_SIZE
	.align		4
.L_357:
        /*0774*/ 	.byte	0x04, 0x12
        /*0776*/ 	.short	(.L_359 - .L_358)
	.align		4
.L_358:
        /*0778*/ 	.word	index@(_Z35group_norm_nhwc_bwd_one_pass_kernelI11Fp16IOFp32WLi64ELi28ELi448EEv26Group_norm_nhwc_bwd_params)
        /*077c*/ 	.word	0x00000000


	//----- nvinfo : EIATTR_MIN_STACK_SIZE
	.align		4
.L_359:
        /*0780*/ 	.byte	0x04, 0x12
        /*0782*/ 	.short	(.L_361 - .L_360)
	.align		4
.L_360:
        /*0784*/ 	.word	index@(_Z35group_norm_nhwc_bwd_one_pass_kernelI11Fp16IOFp32WLi128ELi28ELi448EEv26Group_norm_nhwc_bwd_params)
        /*0788*/ 	.word	0x00000000


	//----- nvinfo : EIATTR_MIN_STACK_SIZE
	.align		4
.L_361:
        /*078c*/ 	.byte	0x04, 0x12
        /*078e*/ 	.short	(.L_363 - .L_362)
	.align		4
.L_362:
        /*0790*/ 	.word	index@(_Z35group_norm_nhwc_bwd_one_pass_kernelI11Fp16IOFp32WLi256ELi28ELi448EEv26Group_norm_nhwc_bwd_params)
        /*0794*/ 	.word	0x00000000


	//----- nvinfo : EIATTR_MIN_STACK_SIZE
	.align		4
.L_363:
        /*0798*/ 	.byte	0x04, 0x12
        /*079a*/ 	.short	(.L_365 - .L_364)
	.align		4
.L_364:
        /*079c*/ 	.word	index@(_Z35group_norm_nhwc_bwd_one_pass_kernelI11Fp16IOFp32WLi512ELi28ELi448EEv26Group_norm_nhwc_bwd_params)
        /*07a0*/ 	.word	0x00000000


	//----- nvinfo : EIATTR_MIN_STACK_SIZE
	.align		4
.L_365:
        /*07a4*/ 	.byte	0x04, 0x12
        /*07a6*/ 	.short	(.L_367 - .L_366)
	.align		4
.L_366:
        /*07a8*/ 	.word	index@(_Z35group_norm_nhwc_bwd_one_pass_kernelI11Fp16IOBf16WLi64ELi28ELi448EEv26Group_norm_nhwc_bwd_params)
        /*07ac*/ 	.word	0x00000000


	//----- nvinfo : EIATTR_MIN_STACK_SIZE
	.align		4
.L_367:
        /*07b0*/ 	.byte	0x04, 0x12
        /*07b2*/ 	.short	(.L_369 - .L_368)
	.align		4
.L_368:
        /*07b4*/ 	.word	index@(_Z35group_norm_nhwc_bwd_one_pass_kernelI11Fp16IOBf16WLi128ELi28ELi448EEv26Group_norm_nhwc_bwd_params)
        /*07b8*/ 	.word	0x00000000


	//----- nvinfo : EIATTR_MIN_STACK_SIZE
	.align		4
.L_369:
        /*07bc*/ 	.byte	0x04, 0x12
        /*07be*/ 	.short	(.L_371 - .L_370)
	.align		4
.L_370:
        /*07c0*/ 	.word	index@(_Z35group_norm_nhwc_bwd_one_pass_kernelI11Fp16IOBf16WLi256ELi28ELi448EEv26Group_norm_nhwc_bwd_params)
        /*07c4*/ 	.word	0x00000000


	//----- nvinfo : EIATTR_MIN_STACK_SIZE
	.align		4
.L_371:
        /*07c8*/ 	.byte	0x04, 0x12
        /*07ca*/ 	.short	(.L_373 - .L_372)
	.align		4
.L_372:
        /*07cc*/ 	.word	index@(_Z35group_norm_nhwc_bwd_one_pass_kernelI11Fp16IOBf16WLi512ELi28ELi448EEv26Group_norm_nhwc_bwd_params)
        /*07d0*/ 	.word	0x00000000


	//----- nvinfo : EIATTR_MIN_STACK_SIZE
	.align		4
.L_373:
        /*07d4*/ 	.byte	0x04, 0x12
        /*07d6*/ 	.short	(.L_375 - .L_374)
	.align		4
.L_374:
        /*07d8*/ 	.word	index@(_Z35group_norm_nhwc_bwd_one_pass_kernelI11Fp16IOFp16WLi64ELi28ELi448EEv26Group_norm_nhwc_bwd_params)
        /*07dc*/ 	.word	0x00000000


	//----- nvinfo : EIATTR_MIN_STACK_SIZE
	.align		4
.L_375:
        /*07e0*/ 	.byte	0x04, 0x12
        /*07e2*/ 	.short	(.L_377 - .L_376)
	.align		4
.L_376:
        /*07e4*/ 	.word	index@(_Z35group_norm_nhwc_bwd_one_pass_kernelI11Fp16IOFp16WLi128ELi28ELi448EEv26Group_norm_nhwc_bwd_params)
        /*07e8*/ 	.word	0x00000000


	//----- nvinfo : EIATTR_MIN_STACK_SIZE
	.align		4
.L_377:
        /*07ec*/ 	.byte	0x04, 0x12
        /*07ee*/ 	.short	(.L_379 - .L_378)
	.align		4
.L_378:
        /*07f0*/ 	.word	index@(_Z35group_norm_nhwc_bwd_one_pass_kernelI11Fp16IOFp16WLi256ELi28ELi448EEv26Group_norm_nhwc_bwd_params)
        /*07f4*/ 	.word	0x00000000


	//----- nvinfo : EIATTR_MIN_STACK_SIZE
	.align		4
.L_379:
        /*07f8*/ 	.byte	0x04, 0x12
        /*07fa*/ 	.short	(.L_381 - .L_380)
	.align		4
.L_380:
        /*07fc*/ 	.word	index@(_Z35group_norm_nhwc_bwd_one_pass_kernelI11Fp16IOFp16WLi512ELi28ELi448EEv26Group_norm_nhwc_bwd_params)
        /*0800*/ 	.word	0x00000000


	//----- nvinfo : EIATTR_MIN_STACK_SIZE
	.align		4
.L_381:
        /*0804*/ 	.byte	0x04, 0x12
        /*0806*/ 	.short	(.L_383 - .L_382)
	.align		4
.L_382:
        /*0808*/ 	.word	index@(_Z35group_norm_nhwc_bwd_one_pass_kernelI11Fp32IOFp32WLi64ELi28ELi448EEv26Group_norm_nhwc_bwd_params)
        /*080c*/ 	.word	0x00000000


	//----- nvinfo : EIATTR_MIN_STACK_SIZE
	.align		4
.L_383:
        /*0810*/ 	.byte	0x04, 0x12
        /*0812*/ 	.short	(.L_385 - .L_384)
	.align		4
.L_384:
        /*0814*/ 	.word	index@(_Z35group_norm_nhwc_bwd_one_pass_kernelI11Fp32IOFp32WLi128ELi28ELi448EEv26Group_norm_nhwc_bwd_params)
        /*0818*/ 	.word	0x00000000


	//----- nvinfo : EIATTR_MIN_STACK_SIZE
	.align		4
.L_385:
        /*081c*/ 	.byte	0x04, 0x12
        /*081e*/ 	.short	(.L_387 - .L_386)
	.align		4
.L_386:
        /*0820*/ 	.word	index@(_Z35group_norm_nhwc_bwd_one_pass_kernelI11Fp32IOFp32WLi256ELi28ELi448EEv26Group_norm_nhwc_bwd_params)
        /*0824*/ 	.word	0x00000000


	//----- nvinfo : EIATTR_MIN_STACK_SIZE
	.align		4
.L_387:
        /*0828*/ 	.byte	0x04, 0x12
        /*082a*/ 	.short	(.L_389 - .L_388)
	.align		4
.L_388:
        /*082c*/ 	.word	index@(_Z35group_norm_nhwc_bwd_one_pass_kernelI11Fp32IOFp32WLi512ELi28ELi448EEv26Group_norm_nhwc_bwd_params)
        /*0830*/ 	.word	0x00000000


	//----- nvinfo : EIATTR_MIN_STACK_SIZE
	.align		4
.L_389:
        /*0834*/ 	.byte	0x04, 0x12
        /*0836*/ 	.short	(.L_391 - .L_390)
	.align		4
.L_390:
        /*0838*/ 	.word	index@(_Z35group_norm_nhwc_bwd_one_pass_kernelI11Fp32IOBf16WLi64ELi28ELi448EEv26Group_norm_nhwc_bwd_params)
        /*083c*/ 	.word	0x00000000


	//----- nvinfo : EIATTR_MIN_STACK_SIZE
	.align		4
.L_391:
        /*0840*/ 	.byte	0x04, 0x12
        /*0842*/ 	.short	(.L_393 - .L_392)
	.align		4
.L_392:
        /*0844*/ 	.word	index@(_Z35group_norm_nhwc_bwd_one_pass_kernelI11Fp32IOBf16WLi128ELi28ELi448EEv26Group_norm_nhwc_bwd_params)
        /*0848*/ 	.word	0x00000000


	//----- nvinfo : EIATTR_MIN_STACK_SIZE
	.align		4
.L_393:
        /*084c*/ 	.byte	0x04, 0x12
        /*084e*/ 	.short	(.L_395 - .L_394)
	.align		4
.L_394:
        /*0850*/ 	.word	index@(_Z35group_norm_nhwc_bwd_one_pass_kernelI11Fp32IOBf16WLi256ELi28ELi448EEv26Group_norm_nhwc_bwd_params)
        /*0854*/ 	.word	0x00000000


	//----- nvinfo : EIATTR_MIN_STACK_SIZE
	.align		4
.L_395:
        /*0858*/ 	.byte	0x04, 0x12
        /*085a*/ 	.short	(.L_397 - .L_396)
	.align		4
.L_396:
        /*085c*/ 	.word	index@(_Z35group_norm_nhwc_bwd_one_pass_kernelI11Fp32IOBf16WLi512ELi28ELi448EEv26Group_norm_nhwc_bwd_params)
        /*0860*/ 	.word	0x00000000


	//----- nvinfo : EIATTR_MIN_STACK_SIZE
	.align		4
.L_397:
        /*0864*/ 	.byte	0x04, 0x12
        /*0866*/ 	.short	(.L_399 - .L_398)
	.align		4
.L_398:
        /*0868*/ 	.word	index@(_Z35group_norm_nhwc_bwd_one_pass_kernelI11Fp32IOFp16WLi64ELi28ELi448EEv26Group_norm_nhwc_bwd_params)
        /*086c*/ 	.word	0x00000000


	//----- nvinfo : EIATTR_MIN_STACK_SIZE
	.align		4
.L_399:
        /*0870*/ 	.byte	0x04, 0x12
        /*0872*/ 	.short	(.L_401 - .L_400)
	.align		4
.L_400:
        /*0874*/ 	.word	index@(_Z35group_norm_nhwc_bwd_one_pass_kernelI11Fp32IOFp16WLi128ELi28ELi448EEv26Group_norm_nhwc_bwd_params)
        /*0878*/ 	.word	0x00000000


	//----- nvinfo : EIATTR_MIN_STACK_SIZE
	.align		4
.L_401:
        /*087c*/ 	.byte	0x04, 0x12
        /*087e*/ 	.short	(.L_403 - .L_402)
	.align		4
.L_402:
        /*0880*/ 	.word	index@(_Z35group_norm_nhwc_bwd_one_pass_kernelI11Fp32IOFp16WLi256ELi28ELi448EEv26Group_norm_nhwc_bwd_params)
        /*0884*/ 	.word	0x00000000


	//----- nvinfo : EIATTR_MIN_STACK_SIZE
	.align		4
.L_403:
        /*0888*/ 	.byte	0x04, 0x12
        /*088a*/ 	.short	(.L_405 - .L_404)
	.align		4
.L_404:
        /*088c*/ 	.word	index@(_Z35group_norm_nhwc_bwd_one_pass_kernelI11Fp32IOFp16WLi512ELi28ELi448EEv26Group_norm_nhwc_bwd_params)
        /*0890*/ 	.word	0x00000000


	//----- nvinfo : EIATTR_MIN_STACK_SIZE
	.align		4
.L_405:
        /*0894*/ 	.byte	0x04, 0x12
        /*0896*/ 	.short	(.L_407 - .L_406)
	.align		4
.L_406:
        /*0898*/ 	.word	index@(_Z35group_norm_nhwc_fwd_one_pass_kernelI11Bf16IOFp32WLi64ELi28ELi448EEv26Group_norm_nhwc_fwd_params)
        /*089c*/ 	.word	0x00000000


	//----- nvinfo : EIATTR_MIN_STACK_SIZE
	.align		4
.L_407:
        /*08a0*/ 	.byte	0x04, 0x12
        /*08a2*/ 	.short	(.L_409 - .L_408)
	.align		4
.L_408:
        /*08a4*/ 	.word	index@(_Z35group_norm_nhwc_fwd_one_pass_kernelI11Bf16IOFp32WLi128ELi28ELi448EEv26Group_norm_nhwc_fwd_params)
        /*08a8*/ 	.word	0x00000000


	//----- nvinfo : EIATTR_MIN_STACK_SIZE
	.align		4
.L_409:
        /*08ac*/ 	.byte	0x04, 0x12
        /*08ae*/ 	.short	(.L_411 - .L_410)
	.align		4
.L_410:
        /*08b0*/ 	.word	index@(_Z35group_norm_nhwc_fwd_one_pass_kernelI11Bf16IOFp32WLi256ELi28ELi448EEv26Group_norm_nhwc_fwd_params)
        /*08b4*/ 	.word	0x00000000


	//----- nvinfo : EIATTR_MIN_STACK_SIZE
	.align		4
.L_411:
        /*08b8*/ 	.byte	0x04, 0x12
        /*08ba*/ 	.short	(.L_413 - .L_412)
	.align		4
.L_412:
        /*08bc*/ 	.word	index@(_Z35group_norm_nhwc_fwd_one_pass_kernelI11Bf16IOFp32WLi512ELi28ELi448EEv26Group_norm_nhwc_fwd_params)
        /*08c0*/ 	.word	0x00000000


	//----- nvinfo : EIATTR_MIN_STACK_SIZE
	.align		4
.L_413:
        /*08c4*/ 	.byte	0x04, 0x12
        /*08c6*/ 	.short	(.L_415 - .L_414)
	.align		4
.L_414:
        /*08c8*/ 	.word	index@(_Z35group_norm_nhwc_fwd_one_pass_kernelI11Bf16IOBf16WLi64ELi28ELi448EEv26Group_norm_nhwc_fwd_params)
        /*08cc*/ 	.word	0x00000000


	//----- nvinfo : EIATTR_MIN_STACK_SIZE
	.align		4
.L_415:
        /*08d0*/ 	.byte	0x04, 0x12
        /*08d2*/ 	.short	(.L_417 - .L_416)
	.align		4
.L_416:
        /*08d4*/ 	.word	index@(_Z35group_norm_nhwc_fwd_one_pass_kernelI11Bf16IOBf16WLi128ELi28ELi448EEv26Group_norm_nhwc_fwd_params)
        /*08d8*/ 	.word	0x00000000


	//----- nvinfo : EIATTR_MIN_STACK_SIZE
	.align		4
.L_417:
        /*08dc*/ 	.byte	0x04, 0x12
        /*08de*/ 	.short	(.L_419 - .L_418)
	.align		4
.L_418:
        /*08e0*/ 	.word	index@(_Z35group_norm_nhwc_fwd_one_pass_kernelI11Bf16IOBf16WLi256ELi28ELi448EEv26Group_norm_nhwc_fwd_params)
        /*08e4*/ 	.word	0x00000000


	//----- nvinfo : EIATTR_MIN_STACK_SIZE
	.align		4
.L_419:
        /*08e8*/ 	.byte	0x04, 0x12
        /*08ea*/ 	.short	(.L_421 - .L_420)
	.align		4
.L_420:
        /*08ec*/ 	.word	index@(_Z35group_norm_nhwc_fwd_one_pass_kernelI11Bf16IOBf16WLi512ELi28ELi448EEv26Group_norm_nhwc_fwd_params)
        /*08f0*/ 	.word	0x00000000


	//----- nvinfo : EIATTR_MIN_STACK_SIZE
	.align		4
.L_421:
        /*08f4*/ 	.byte	0x04, 0x12
        /*08f6*/ 	.short	(.L_423 - .L_422)
	.align		4
.L_422:
        /*08f8*/ 	.word	index@(_Z35group_norm_nhwc_fwd_one_pass_kernelI11Bf16IOFp16WLi64ELi28ELi448EEv26Group_norm_nhwc_fwd_params)
        /*08fc*/ 	.word	0x00000000


	//----- nvinfo : EIATTR_MIN_STACK_SIZE
	.align		4
.L_423:
        /*0900*/ 	.byte	0x04, 0x12
        /*0902*/ 	.short	(.L_425 - .L_424)
	.align		4
.L_424:
        /*0904*/ 	.word	index@(_Z35group_norm_nhwc_fwd_one_pass_kernelI11Bf16IOFp16WLi128ELi28ELi448EEv26Group_norm_nhwc_fwd_params)
        /*0908*/ 	.word	0x00000000


	//----- nvinfo : EIATTR_MIN_STACK_SIZE
	.align		4
.L_425:
        /*090c*/ 	.byte	0x04, 0x12
        /*090e*/ 	.short	(.L_427 - .L_426)
	.align		4
.L_426:
        /*0910*/ 	.word	index@(_Z35group_norm_nhwc_fwd_one_pass_kernelI11Bf16IOFp16WLi256ELi28ELi448EEv26Group_norm_nhwc_fwd_params)
        /*0914*/ 	.word	0x00000000


	//----- nvinfo : EIATTR_MIN_STACK_SIZE
	.align		4
.L_427:
        /*0918*/ 	.byte	0x04, 0x12
        /*091a*/ 	.short	(.L_429 - .L_428)
	.align		4
.L_428:
        /*091c*/ 	.word	index@(_Z35group_norm_nhwc_fwd_one_pass_kernelI11Bf16IOFp16WLi512ELi28ELi448EEv26Group_norm_nhwc_fwd_params)
        /*0920*/ 	.word	0x00000000


	//----- nvinfo : EIATTR_MIN_STACK_SIZE
	.align		4
.L_429:
        /*0924*/ 	.byte	0x04, 0x12
        /*0926*/ 	.short	(.L_431 - .L_430)
	.align		4
.L_430:
        /*0928*/ 	.word	index@(_Z35group_norm_nhwc_fwd_one_pass_kernelI11Fp16IOFp32WLi64ELi28ELi448EEv26Group_norm_nhwc_fwd_params)
        /*092c*/ 	.word	0x00000000


	//----- nvinfo : EIATTR_MIN_STACK_SIZE
	.align		4
.L_431:
        /*0930*/ 	.byte	0x04, 0x12
        /*0932*/ 	.short	(.L_433 - .L_432)
	.align		4
.L_432:
        /*0934*/ 	.word	index@(_Z35group_norm_nhwc_fwd_one_pass_kernelI11Fp16IOFp32WLi128ELi28ELi448EEv26Group_norm_nhwc_fwd_params)
        /*0938*/ 	.word	0x00000000


	//----- nvinfo : EIATTR_MIN_STACK_SIZE
	.align		4
.L_433:
        /*093c*/ 	.byte	0x04, 0x12
        /*093e*/ 	.short	(.L_435 - .L_434)
	.align		4
.L_434:
        /*0940*/ 	.word	index@(_Z35group_norm_nhwc_fwd_one_pass_kernelI11Fp16IOFp32WLi256ELi28ELi448EEv26Group_norm_nhwc_fwd_params)
        /*0944*/ 	.word	0x00000000


	//----- nvinfo : EIATTR_MIN_STACK_SIZE
	.align		4
.L_435:
        /*0948*/ 	.byte	0x04, 0x12
        /*094a*/ 	.short	(.L_437 - .L_436)
	.align		4
.L_436:
        /*094c*/ 	.word	index@(_Z35group_norm_nhwc_fwd_one_pass_kernelI11Fp16IOFp32WLi512ELi28ELi448EEv26Group_norm_nhwc_fwd_params)
        /*0950*/ 	.word	0x00000000


	//----- nvinfo : EIATTR_MIN_STACK_SIZE
	.align		4
.L_437:
        /*0954*/ 	.byte	0x04, 0x12
        /*0956*/ 	.short	(.L_439 - .L_438)
	.align		4
.L_438:
        /*0958*/ 	.word	index@(_Z35group_norm_nhwc_fwd_one_pass_kernelI11Fp16IOBf16WLi64ELi28ELi448EEv26Group_norm_nhwc_fwd_params)
        /*095c*/ 	.word	0x00000000


	//----- nvinfo : EIATTR_MIN_STACK_SIZE
	.align		4
.L_439:
        /*0960*/ 	.byte	0x04, 0x12
        /*0962*/ 	.short	(.L_441 - .L_440)
	.align		4
.L_440:
        /*0964*/ 	.word	index@(_Z35group_norm_nhwc_fwd_one_pass_kernelI11Fp16IOBf16WLi128ELi28ELi448EEv26Group_norm_nhwc_fwd_params)
        /*0968*/ 	.word	0x00000000


	//----- nvinfo : EIATTR_MIN_STACK_SIZE
	.align		4
.L_441:
        /*096c*/ 	.byte	0x04, 0x12
        /*096e*/ 	.short	(.L_443 - .L_442)
	.align		4
.L_442:
        /*0970*/ 	.word	index@(_Z35group_norm_nhwc_fwd_one_pass_kernelI11Fp16IOBf16WLi256ELi28ELi448EEv26Group_norm_nhwc_fwd_params)
        /*0974*/ 	.word	0x00000000


	//----- nvinfo : EIATTR_MIN_STACK_SIZE
	.align		4
.L_443:
        /*0978*/ 	.byte	0x04, 0x12
        /*097a*/ 	.short	(.L_445 - .L_444)
	.align		4
.L_444:
        /*097c*/ 	.word	index@(_Z35group_norm_nhwc_fwd_one_pass_kernelI11Fp16IOBf16WLi512ELi28ELi448EEv26Group_norm_nhwc_fwd_params)
        /*0980*/ 	.word	0x00000000


	//----- nvinfo : EIATTR_MIN_STACK_SIZE
	.align		4
.L_445:
        /*0984*/ 	.byte	0x04, 0x12
        /*0986*/ 	.short	(.L_447 - .L_446)
	.align		4
.L_446:
        /*0988*/ 	.word	index@(_Z35group_norm_nhwc_fwd_one_pass_kernelI11Fp16IOFp16WLi64ELi28ELi448EEv26Group_norm_nhwc_fwd_params)
        /*098c*/ 	.word	0x00000000


	//----- nvinfo : EIATTR_MIN_STACK_SIZE
	.align		4
.L_447:
        /*0990*/ 	.byte	0x04, 0x12
        /*0992*/ 	.short	(.L_449 - .L_448)
	.align		4
.L_448:
        /*0994*/ 	.word	index@(_Z35group_norm_nhwc_fwd_one_pass_kernelI11Fp16IOFp16WLi128ELi28ELi448EEv26Group_norm_nhwc_fwd_params)
        /*0998*/ 	.word	0x00000000


	//----- nvinfo : EIATTR_MIN_STACK_SIZE
	.align		4
.L_449:
        /*099c*/ 	.byte	0x04, 0x12
        /*099e*/ 	.short	(.L_451 - .L_450)
	.align		4
.L_450:
        /*09a0*/ 	.word	index@(_Z35group_norm_nhwc_fwd_one_pass_kernelI11Fp16IOFp16WLi256ELi28ELi448EEv26Group_norm_nhwc_fwd_params)
        /*09a4*/ 	.word	0x00000000


	//----- nvinfo : EIATTR_MIN_STACK_SIZE
	.align		4
.L_451:
        /*09a8*/ 	.byte	0x04, 0x12
        /*09aa*/ 	.short	(.L_453 - .L_452)
	.align		4
.L_452:
        /*09ac*/ 	.word	index@(_Z35group_norm_nhwc_fwd_one_pass_kernelI11Fp16IOFp16WLi512ELi28ELi448EEv26Group_norm_nhwc_fwd_params)
        /*09b0*/ 	.word	0x00000000


	//----- nvinfo : EIATTR_MIN_STACK_SIZE
	.align		4
.L_453:
        /*09b4*/ 	.byte	0x04, 0x12
        /*09b6*/ 	.short	(.L_455 - .L_454)
	.align		4
.L_454:
        /*09b8*/ 	.word	index@(_Z35group_norm_nhwc_fwd_one_pass_kernelI11Fp32IOFp32WLi64ELi28ELi448EEv26Group_norm_nhwc_fwd_params)
        /*09bc*/ 	.word	0x00000000


	//----- nvinfo : EIATTR_MIN_STACK_SIZE
	.align		4
.L_455:
        /*09c0*/ 	.byte	0x04, 0x12
        /*09c2*/ 	.short	(.L_457 - .L_456)
	.align		4
.L_456:
        /*09c4*/ 	.word	index@(_Z35group_norm_nhwc_fwd_one_pass_kernelI11Fp32IOFp32WLi128ELi28ELi448EEv26Group_norm_nhwc_fwd_params)
        /*09c8*/ 	.word	0x00000000


	//----- nvinfo : EIATTR_MIN_STACK_SIZE
	.align		4
.L_457:
        /*09cc*/ 	.byte	0x04, 0x12
        /*09ce*/ 	.short	(.L_459 - .L_458)
	.align		4
.L_458:
        /*09d0*/ 	.word	index@(_Z35group_norm_nhwc_fwd_one_pass_kernelI11Fp32IOFp32WLi256ELi28ELi448EEv26Group_norm_nhwc_fwd_params)
        /*09d4*/ 	.word	0x00000000


	//----- nvinfo : EIATTR_MIN_STACK_SIZE
	.align		4
.L_459:
        /*09d8*/ 	.byte	0x04, 0x12
        /*09da*/ 	.short	(.L_461 - .L_460)
	.align		4
.L_460:
        /*09dc*/ 	.word	index@(_Z35group_norm_nhwc_fwd_one_pass_kernelI11Fp32IOFp32WLi512ELi28ELi448EEv26Group_norm_nhwc_fwd_params)
        /*09e0*/ 	.word	0x00000000


	//----- nvinfo : EIATTR_MIN_STACK_SIZE
	.align		4
.L_461:
        /*09e4*/ 	.byte	0x04, 0x12
        /*09e6*/ 	.short	(.L_463 - .L_462)
	.align		4
.L_462:
        /*09e8*/ 	.word	index@(_Z35group_norm_nhwc_fwd_one_pass_kernelI11Fp32IOBf16WLi64ELi28ELi448EEv26Group_norm_nhwc_fwd_params)
        /*09ec*/ 	.word	0x00000000


	//----- nvinfo : EIATTR_MIN_STACK_SIZE
	.align		4
.L_463:
        /*09f0*/ 	.byte	0x04, 0x12
        /*09f2*/ 	.short	(.L_465 - .L_464)
	.align		4
.L_464:
        /*09f4*/ 	.word	index@(_Z35group_norm_nhwc_fwd_one_pass_kernelI11Fp32IOBf16WLi128ELi28ELi448EEv26Group_norm_nhwc_fwd_params)
        /*09f8*/ 	.word	0x00000000


	//----- nvinfo : EIATTR_MIN_STACK_SIZE
	.align		4
.L_465:
        /*09fc*/ 	.byte	0x04, 0x12
        /*09fe*/ 	.short	(.L_467 - .L_466)
	.align		4
.L_466:
        /*0a00*/ 	.word	index@(_Z35group_norm_nhwc_fwd_one_pass_kernelI11Fp32IOBf16WLi256ELi28ELi448EEv26Group_norm_nhwc_fwd_params)
        /*0a04*/ 	.word	0x00000000


	//----- nvinfo : EIATTR_MIN_STACK_SIZE
	.align		4
.L_467:
        /*0a08*/ 	.byte	0x04, 0x12
        /*0a0a*/ 	.short	(.L_469 - .L_468)
	.align		4
.L_468:
        /*0a0c*/ 	.word	index@(_Z35group_norm_nhwc_fwd_one_pass_kernelI11Fp32IOBf16WLi512ELi28ELi448EEv26Group_norm_nhwc_fwd_params)
        /*0a10*/ 	.word	0x00000000


	//----- nvinfo : EIATTR_MIN_STACK_SIZE
	.align		4
.L_469:
        /*0a14*/ 	.byte	0x04, 0x12
        /*0a16*/ 	.short	(.L_471 - .L_470)
	.align		4
.L_470:
        /*0a18*/ 	.word	index@(_Z35group_norm_nhwc_fwd_one_pass_kernelI11Fp32IOFp16WLi64ELi28ELi448EEv26Group_norm_nhwc_fwd_params)
        /*0a1c*/ 	.word	0x00000000


	//----- nvinfo : EIATTR_MIN_STACK_SIZE
	.align		4
.L_471:
        /*0a20*/ 	.byte	0x04, 0x12
        /*0a22*/ 	.short	(.L_473 - .L_472)
	.align		4
.L_472:
        /*0a24*/ 	.word	index@(_Z35group_norm_nhwc_fwd_one_pass_kernelI11Fp32IOFp16WLi128ELi28ELi448EEv26Group_norm_nhwc_fwd_params)
        /*0a28*/ 	.word	0x00000000


	//----- nvinfo : EIATTR_MIN_STACK_SIZE
	.align		4
.L_473:
        /*0a2c*/ 	.byte	0x04, 0x12
        /*0a2e*/ 	.short	(.L_475 - .L_474)
	.align		4
.L_474:
        /*0a30*/ 	.word	index@(_Z35group_norm_nhwc_fwd_one_pass_kernelI11Fp32IOFp16WLi256ELi28ELi448EEv26Group_norm_nhwc_fwd_params)
        /*0a34*/ 	.word	0x00000000


	//----- nvinfo : EIATTR_MIN_STACK_SIZE
	.align		4
.L_475:
        /*0a38*/ 	.byte	0x04, 0x12
        /*0a3a*/ 	.short	(.L_477 - .L_476)
	.align		4
.L_476:
        /*0a3c*/ 	.word	index@(_Z35group_norm_nhwc_fwd_one_pass_kernelI11Fp32IOFp16WLi512ELi28ELi448EEv26Group_norm_nhwc_fwd_params)
        /*0a40*/ 	.word	0x00000000
.L_477:


//--------------------- .nv.info._ZN3cub17CUB_300001_SM_8006detail11EmptyKernelIvEEvv --------------------------
	.section	.nv.info._ZN3cub17CUB_300001_SM_8006detail11EmptyKernelIvEEvv,"",@"SHT_CUDA_INFO"
	.sectionflags	@""
	.align	4


	//----- nvinfo : EIATTR_CUDA_API_VERSION
	.align		4
        /*0000*/ 	.byte	0x04, 0x37
        /*0002*/ 	.short	(.L_479 - .L_478)
.L_478:
        /*0004*/ 	.word	0x00000082


	//----- nvinfo : EIATTR_SW2861232_WAR
	.align		4
.L_479:
        /*0008*/ 	.byte	0x01, 0x35
	.zero		2


	//----- nvinfo : EIATTR_MAXREG_COUNT
	.align		4
        /*000c*/ 	.byte	0x03, 0x1b
        /*000e*/ 	.short	0x00ff


	//----- nvinfo : EIATTR_MERCURY_ISA_VERSION
	.align		4
        /*0010*/ 	.byte	0x03, 0x5f
        /*0012*/ 	.short	0x0000


	//----- nvinfo : EIATTR_EXIT_INSTR_OFFSETS
	.align		4
        /*0014*/ 	.byte	0x04, 0x1c
        /*0016*/ 	.short	(.L_481 - .L_480)


	//   ....[0]....
.L_480:
        /*0018*/ 	.word	0x00000010
.L_481:


//--------------------- .nv.info._Z35group_norm_nhwc_bwd_one_pass_kernelI11Bf16IOFp32WLi64ELi28ELi448EEv26Group_norm_nhwc_bwd_params --------------------------
	.section	.nv.info._Z35group_norm_nhwc_bwd_one_pass_kernelI11Bf16IOFp32WLi64ELi28ELi448EEv26Group_norm_nhwc_bwd_params,"",@"SHT_CUDA_INFO"
	.sectionflags	@""
	.align	4


	//----- nvinfo : EIATTR_CUDA_API_VERSION
	.align		4
        /*0000*/ 	.byte	0x04, 0x37
        /*0002*/ 	.short	(.L_483 - .L_482)
.L_482:
        /*0004*/ 	.word	0x00000082


	//----- nvinfo : EIATTR_SW2861232_WAR
	.align		4
.L_483:
        /*0008*/ 	.byte	0x01, 0x35
	.zero		2


	//----- nvinfo : EIATTR_PARAM_CBANK
	.align		4
        /*000c*/ 	.byte	0x04, 0x0a
        /*000e*/ 	.short	(.L_485 - .L_484)
	.align		4
.L_484:
        /*0010*/ 	.word	index@(.nv.constant0._Z35group_norm_nhwc_bwd_one_pass_kernelI11Bf16IOFp32WLi64ELi28ELi448EEv26Group_norm_nhwc_bwd_params)
        /*0014*/ 	.short	0x0160
        /*0016*/ 	.short	0x00b8


	//----- nvinfo : EIATTR_CBANK_PARAM_SIZE
	.align		4
.L_485:
        /*0018*/ 	.byte	0x03, 0x19
        /*001a*/ 	.short	0x00b8


	//----- nvinfo : EIATTR_KPARAM_INFO
	.align		4
        /*001c*/ 	.byte	0x04, 0x17
        /*001e*/ 	.short	(.L_487 - .L_486)
.L_486:
        /*0020*/ 	.word	0x00000000
        /*0024*/ 	.short	0x0000
        /*0026*/ 	.short	0x0000
        /*0028*/ 	.byte	0x00, 0xf0, 0xe1, 0x02


	//----- nvinfo : EIATTR_MAXREG_COUNT
	.align		4
.L_487:
        /*002c*/ 	.byte	0x03, 0x1b
        /*002e*/ 	.short	0x0080


	//----- nvinfo : EIATTR_NUM_BARRIERS
	.align		4
        /*0030*/ 	.byte	0x02, 0x4c
        /*0032*/ 	.byte	0x01
	.zero		1


	//----- nvinfo : EIATTR_MERCURY_ISA_VERSION
	.align		4
        /*0034*/ 	.byte	0x03, 0x5f
        /*0036*/ 	.short	0x0000


	//----- nvinfo : EIATTR_INT_WARP_WIDE_INSTR_OFFSETS
	.align		4
        /*0038*/ 	.byte	0x04, 0x31
        /*003a*/ 	.short	(.L_489 - .L_488)


	//   ....[0]....
.L_488:
        /*003c*/ 	.word	0x00001e90


	//   ....[1]....
        /*0040*/ 	.word	0x00003750


	//----- nvinfo : EIATTR_COOP_GROUP_MASK_REGIDS
	.align		4
.L_489:
        /*0044*/ 	.byte	0x04, 0x29
        /*0046*/ 	.short	(.L_491 - .L_490)


	//   ....[0]....
.L_490:
        /*0048*/ 	.word	0xffffffff


	//   ....[1]....
        /*004c*/ 	.word	0xffffffff


	//   ....[2]....
        /*0050*/ 	.word	0xffffffff


	//   ....[3]....
        /*0054*/ 	.word	0xffffffff


	//   ....[4]....
        /*0058*/ 	.word	0xffffffff


	//   ....[5]....
        /*005c*/ 	.word	0xffffffff


	//   ....[6]....
        /*0060*/ 	.word	0xffffffff


	//   ....[7]....
        /*0064*/ 	.word	0xffffffff


	//   ....[8]....
        /*0068*/ 	.word	0xffffffff


	//   ....[9]....
        /*006c*/ 	.word	0xffffffff


	//----- nvinfo : EIATTR_COOP_GROUP_INSTR_OFFSETS
	.align		4
.L_491:
        /*0070*/ 	.byte	0x04, 0x28
        /*0072*/ 	.short	(.L_493 - .L_492)


	//   ....[0]....
.L_492:
        /*0074*/ 	.word	0x00000da0


	//   ....[1]....
        /*0078*/ 	.word	0x00000db0


	//   ....[2]....
        /*007c*/ 	.word	0x00000e00


	//   ....[3]....
        /*0080*/ 	.word	0x00000e20


	//   ....[4]....
        /*0084*/ 	.word	0x00000e50


	//   ....[5]....
        /*0088*/ 	.word	0x00000e70


	//   ....[6]....
        /*008c*/ 	.word	0x00000ea0


	//   ....[7]....
        /*0090*/ 	.word	0x00000ec0


	//   ....[8]....
        /*0094*/ 	.word	0x00000ef0


	//   ....[9]....
        /*0098*/ 	.word	0x00000f20


	//----- nvinfo : EIATTR_EXIT_INSTR_OFFSETS
	.align		4
.L_493:
        /*009c*/ 	.byte	0x04, 0x1c
        /*009e*/ 	.short	(.L_495 - .L_494)


	//   ....[0]....
.L_494:
        /*00a0*/ 	.word	0x00003820


	//   ....[1]....
        /*00a4*/ 	.word	0x00003960


	//   ....[2]....
        /*00a8*/ 	.word	0x00003bb0


	//----- nvinfo : EIATTR_MAX_THREADS
	.align		4
.L_495:
        /*00ac*/ 	.byte	0x04, 0x05
        /*00ae*/ 	.short	(.L_497 - .L_496)
.L_496:
        /*00b0*/ 	.word	0x000001c0
        /*00b4*/ 	.word	0x00000001
        /*00b8*/ 	.word	0x00000001


	//----- nvinfo : EIATTR_CRS_STACK_SIZE
	.align		4
.L_497:
        /*00bc*/ 	.byte	0x04, 0x1e
        /*00be*/ 	.short	(.L_499 - .L_498)
.L_498:
        /*00c0*/ 	.word	0x00000000
.L_499:


//--------------------- .nv.info._Z35group_norm_nhwc_bwd_one_pass_kernelI11Bf16IOFp32WLi128ELi28ELi448EEv26Group_norm_nhwc_bwd_params --------------------------
	.section	.nv.info._Z35group_norm_nhwc_bwd_one_pass_kernelI11Bf16IOFp32WLi128ELi28ELi448EEv26Group_norm_nhwc_bwd_params,"",@"SHT_CUDA_INFO"
	.sectionflags	@""
	.align	4


	//----- nvinfo : EIATTR_CUDA_API_VERSION
	.align		4
        /*0000*/ 	.byte	0x04, 0x37
        /*0002*/ 	.short	(.L_501 - .L_500)
.L_500:
        /*0004*/ 	.word	0x00000082


	//----- nvinfo : EIATTR_SW2861232_WAR
	.align		4
.L_501:
        /*0008*/ 	.byte	0x01, 0x35
	.zero		2


	//----- nvinfo : EIATTR_PARAM_CBANK
	.align		4
        /*000c*/ 	.byte	0x04, 0x0a
        /*000e*/ 	.short	(.L_503 - .L_502)
	.align		4
.L_502:
        /*0010*/ 	.word	index@(.nv.constant0._Z35group_norm_nhwc_bwd_one_pass_kernelI11Bf16IOFp32WLi128ELi28ELi448EEv26Group_norm_nhwc_bwd_params)
        /*0014*/ 	.short	0x0160
        /*0016*/ 	.short	0x00b8


	//----- nvinfo : EIATTR_CBANK_PARAM_SIZE
	.align		4
.L_503:
        /*0018*/ 	.byte	0x03, 0x19
        /*001a*/ 	.short	0x00b8


	//----- nvinfo : EIATTR_KPARAM_INFO
	.align		4
        /*001c*/ 	.byte	0x04, 0x17
        /*001e*/ 	.short	(.L_505 - .L_504)
.L_504:
        /*0020*/ 	.word	0x00000000
        /*0024*/ 	.short	0x0000
        /*0026*/ 	.short	0x0000
        /*0028*/ 	.byte	0x00, 0xf0, 0xe1, 0x02


	//----- nvinfo : EIATTR_MAXREG_COUNT
	.align		4
.L_505:
        /*002c*/ 	.byte	0x03, 0x1b
        /*002e*/ 	.short	0x0080


	//----- nvinfo : EIATTR_NUM_BARRIERS
	.align		4
        /*0030*/ 	.byte	0x02, 0x4c
        /*0032*/ 	.byte	0x01
	.zero		1


	//----- nvinfo : EIATTR_MERCURY_ISA_VERSION
	.align		4
        /*0034*/ 	.byte	0x03, 0x5f
        /*0036*/ 	.short	0x0000


	//----- nvinfo : EIATTR_INT_WARP_WIDE_INSTR_OFFSETS
	.align		4
        /*0038*/ 	.byte	0x04, 0x31
        /*003a*/ 	.short	(.L_507 - .L_506)


	//   ....[0]....
.L_506:
        /*003c*/ 	.word	0x00002580


	//   ....[1]....
        /*0040*/ 	.word	0x00004460


	//----- nvinfo : EIATTR_COOP_GROUP_MASK_REGIDS
	.align		4
.L_507:
        /*0044*/ 	.byte	0x04, 0x29
        /*0046*/ 	.short	(.L_509 - .L_508)


	//   ....[0]....
.L_508:
        /*0048*/ 	.word	0xffffffff


	//   ....[1]....
        /*004c*/ 	.word	0xffffffff


	//   ....[2]....
        /*0050*/ 	.word	0xffffffff


	//   ....[3]....
        /*0054*/ 	.word	0xffffffff


	//   ....[4]....
        /*0058*/ 	.word	0xffffffff


	//   ....[5]....
        /*005c*/ 	.word	0xffffffff


	//   ....[6]....
        /*0060*/ 	.word	0xffffffff


	//   ....[7]....
        /*0064*/ 	.word	0xffffffff


	//   ....[8]....
        /*0068*/ 	.word	0xffffffff


	//   ....[9]....
        /*006c*/ 	.word	0xffffffff


	//----- nvinfo : EIATTR_COOP_GROUP_INSTR_OFFSETS
	.align		4
.L_509:
        /*0070*/ 	.byte	0x04, 0x28
        /*0072*/ 	.short	(.L_511 - .L_510)


	//   ....[0]....
.L_510:
        /*0074*/ 	.word	0x00001470


	//   ....[1]....
        /*0078*/ 	.word	0x000014a0


	//   ....[2]....
        /*007c*/ 	.word	0x00001580


	//   ....[3]....
        /*0080*/ 	.word	0x000015b0


	//   ....[4]....
        /*0084*/ 	.word	0x00001600


	//   ....[5]....
        /*0088*/ 	.word	0x00001620


	//   ....[6]....
        /*008c*/ 	.word	0x00001650


	//   ....[7]....
        /*0090*/ 	.word	0x00001670


	//   ....[8]....
        /*0094*/ 	.word	0x000016a0


	//   ....[9]....
        /*0098*/ 	.word	0x000016c0


	//----- nvinfo : EIATTR_EXIT_INSTR_OFFSETS
	.align		4
.L_511:
        /*009c*/ 	.byte	0x04, 0x1c
        /*009e*/ 	.short	(.L_513 - .L_512)


	//   ....[0]....
.L_512:
        /*00a0*/ 	.word	0x000044d0


	//   ....[1]....
        /*00a4*/ 	.word	0x00004610


	//   ....[2]....
        /*00a8*/ 	.word	0x00004860


	//----- nvinfo : EIATTR_MAX_THREADS
	.align		4
.L_513:
        /*00ac*/ 	.byte	0x04, 0x05
        /*00ae*/ 	.short	(.L_515 - .L_514)
.L_514:
        /*00b0*/ 	.word	0x000001c0
        /*00b4*/ 	.word	0x00000001
        /*00b8*/ 	.word	0x00000001


	//----- nvinfo : EIATTR_CRS_STACK_SIZE
	.align		4
.L_515:
        /*00bc*/ 	.byte	0x04, 0x1e
        /*00be*/ 	.short	(.L_517 - .L_516)
.L_516:
        /*00c0*/ 	.word	0x00000000
.L_517:


//--------------------- .nv.info._Z35group_norm_nhwc_bwd_one_pass_kernelI11Bf16IOFp32WLi256ELi28ELi448EEv26Group_norm_nhwc_bwd_params --------------------------
	.section	.nv.info._Z35group_norm_nhwc_bwd_one_pass_kernelI11Bf16IOFp32WLi256ELi28ELi448EEv26Group_norm_nhwc_bwd_params,"",@"SHT_CUDA_INFO"
	.sectionflags	@""
	.align	4


	//----- nvinfo : EIATTR_CUDA_API_VERSION
	.align		4
        /*0000*/ 	.byte	0x04, 0x37
        /*0002*/ 	.short	(.L_519 - .L_518)
.L_518:
        /*0004*/ 	.word	0x00000082


	//----- nvinfo : EIATTR_SW2861232_WAR
	.align		4
.L_519:
        /*0008*/ 	.byte	0x01, 0x35
	.zero		2


	//----- nvinfo : EIATTR_PARAM_CBANK
	.align		4
        /*000c*/ 	.byte	0x04, 0x0a
        /*000e*/ 	.short	(.L_521 - .L_520)
	.align		4
.L_520:
        /*0010*/ 	.word	index@(.nv.constant0._Z35group_norm_nhwc_bwd_one_pass_kernelI11Bf16IOFp32WLi256ELi28ELi448EEv26Group_norm_nhwc_bwd_params)
        /*0014*/ 	.short	0x0160
        /*0016*/ 	.short	0x00b8


	//----- nvinfo : EIATTR_CBANK_PARAM_SIZE
	.align		4
.L_521:
        /*0018*/ 	.byte	0x03, 0x19
        /*001a*/ 	.short	0x00b8


	//----- nvinfo : EIATTR_KPARAM_INFO
	.align		4
        /*001c*/ 	.byte	0x04, 0x17
        /*001e*/ 	.short	(.L_523 - .L_522)
.L_522:
        /*0020*/ 	.word	0x00000000
        /*0024*/ 	.short	0x0000
        /*0026*/ 	.short	0x0000
        /*0028*/ 	.byte	0x00, 0xf0, 0xe1, 0x02


	//----- nvinfo : EIATTR_MAXREG_COUNT
	.align		4
.L_523:
        /*002c*/ 	.byte	0x03, 0x1b
        /*002e*/ 	.short	0x0080


	//----- nvinfo : EIATTR_NUM_BARRIERS
	.align		4
        /*0030*/ 	.byte	0x02, 0x4c
        /*0032*/ 	.byte	0x01
	.zero		1


	//----- nvinfo : EIATTR_MERCURY_ISA_VERSION
	.align		4
        /*0034*/ 	.byte	0x03, 0x5f
        /*0036*/ 	.short	0x0000


	//----- nvinfo : EIATTR_INT_WARP_WIDE_INSTR_OFFSETS
	.align		4
        /*0038*/ 	.byte	0x04, 0x31
        /*003a*/ 	.short	(.L_525 - .L_524)


	//   ....[0]....
.L_524:
        /*003c*/ 	.word	0x000034b0


	//   ....[1]....
        /*0040*/ 	.word	0x00006030


	//----- nvinfo : EIATTR_COOP_GROUP_MASK_REGIDS
	.align		4
.L_525:
        /*0044*/ 	.byte	0x04, 0x29
        /*0046*/ 	.short	(.L_527 - .L_526)


	//   ....[0]....
.L_526:
        /*0048*/ 	.word	0xffffffff


	//   ....[1]....
        /*004c*/ 	.word	0xffffffff


	//   ....[2]....
        /*0050*/ 	.word	0xffffffff


	//   ....[3]....
        /*0054*/ 	.word	0xffffffff


	//   ....[4]....
        /*0058*/ 	.word	0xffffffff


	//   ....[5]....
        /*005c*/ 	.word	0xffffffff


	//   ....[6]....
        /*0060*/ 	.word	0xffffffff


	//   ....[7]....
        /*0064*/ 	.word	0xffffffff


	//   ....[8]....
        /*0068*/ 	.word	0xffffffff


	//   ....[9]....
        /*006c*/ 	.word	0xffffffff


	//----- nvinfo : EIATTR_COOP_GROUP_INSTR_OFFSETS
	.align		4
.L_527:
        /*0070*/ 	.byte	0x04, 0x28
        /*0072*/ 	.short	(.L_529 - .L_528)


	//   ....[0]....
.L_528:
        /*0074*/ 	.word	0x000023a0


	//   ....[1]....
        /*0078*/ 	.word	0x000023d0


	//   ....[2]....
        /*007c*/ 	.word	0x00002450


	//   ....[3]....
        /*0080*/ 	.word	0x00002470


	//   ....[4]....
        /*0084*/ 	.word	0x000024a0


	//   ....[5]....
        /*0088*/ 	.word	0x000024c0


	//   ....[6]....
        /*008c*/ 	.word	0x000024f0


	//   ....[7]....
        /*0090*/ 	.word	0x00002510


	//   ....[8]....
        /*0094*/ 	.word	0x00002540


	//   ....[9]....
        /*0098*/ 	.word	0x00002560


	//----- nvinfo : EIATTR_EXIT_INSTR_OFFSETS
	.align		4
.L_529:
        /*009c*/ 	.byte	0x04, 0x1c
        /*009e*/ 	.short	(.L_531 - .L_530)


	//   ....[0]....
.L_530:
        /*00a0*/ 	.word	0x00006100


	//   ....[1]....
        /*00a4*/ 	.word	0x00006240


	//   ....[2]....
        /*00a8*/ 	.word	0x00006490


	//----- nvinfo : EIATTR_MAX_THREADS
	.align		4
.L_531:
        /*00ac*/ 	.byte	0x04, 0x05
        /*00ae*/ 	.short	(.L_533 - .L_532)
.L_532:
        /*00b0*/ 	.word	0x000001c0
        /*00b4*/ 	.word	0x00000001
        /*00b8*/ 	.word	0x00000001


	//----- nvinfo : EIATTR_CRS_STACK_SIZE
	.align		4
.L_533:
        /*00bc*/ 	.byte	0x04, 0x1e
        /*00be*/ 	.short	(.L_535 - .L_534)
.L_534:
        /*00c0*/ 	.word	0x00000000
.L_535:


//--------------------- .nv.info._Z35group_norm_nhwc_bwd_one_pass_kernelI11Bf16IOFp32WLi512ELi28ELi448EEv26Group_norm_nhwc_bwd_params --------------------------
	.section	.nv.info._Z35group_norm_nhwc_bwd_one_pass_kernelI11Bf16IOFp32WLi512ELi28ELi448EEv26Group_norm_nhwc_bwd_params,"",@"SHT_CUDA_INFO"
	.sectionflags	@""
	.align	4


	//----- nvinfo : EIATTR_CUDA_API_VERSION
	.align		4
        /*0000*/ 	.byte	0x04, 0x37
        /*0002*/ 	.short	(.L_537 - .L_536)
.L_536:
        /*0004*/ 	.word	0x00000082


	//----- nvinfo : EIATTR_SW2861232_WAR
	.align		4
.L_537:
        /*0008*/ 	.byte	0x01, 0x35
	.zero		2


	//----- nvinfo : EIATTR_PARAM_CBANK
	.align		4
        /*000c*/ 	.byte	0x04, 0x0a
        /*000e*/ 	.short	(.L_539 - .L_538)
	.align		4
.L_538:
        /*0010*/ 	.word	index@(.nv.constant0._Z35group_norm_nhwc_bwd_one_pass_kernelI11Bf16IOFp32WLi512ELi28ELi448EEv26Group_norm_nhwc_bwd_params)
        /*0014*/ 	.short	0x0160
        /*0016*/ 	.short	0x00b8


	//----- nvinfo : EIATTR_CBANK_PARAM_SIZE
	.align		4
.L_539:
        /*0018*/ 	.byte	0x03, 0x19
        /*001a*/ 	.short	0x00b8


	//----- nvinfo : EIATTR_KPARAM_INFO
	.align		4
        /*001c*/ 	.byte	0x04, 0x17
        /*001e*/ 	.short	(.L_541 - .L_540)
.L_540:
        /*0020*/ 	.word	0x00000000
        /*0024*/ 	.short	0x0000
        /*0026*/ 	.short	0x0000
        /*0028*/ 	.byte	0x00, 0xf0, 0xe1, 0x02


	//----- nvinfo : EIATTR_MAXREG_COUNT
	.align		4
.L_541:
        /*002c*/ 	.byte	0x03, 0x1b
        /*002e*/ 	.short	0x0080


	//----- nvinfo : EIATTR_NUM_BARRIERS
	.align		4
        /*0030*/ 	.byte	0x02, 0x4c
        /*0032*/ 	.byte	0x01
	.zero		1


	//----- nvinfo : EIATTR_MERCURY_ISA_VERSION
	.align		4
        /*0034*/ 	.byte	0x03, 0x5f
        /*0036*/ 	.short	0x0000


	//----- nvinfo : EIATTR_INT_WARP_WIDE_INSTR_OFFSETS
	.align		4
        /*0038*/ 	.byte	0x04, 0x31
        /*003a*/ 	.short	(.L_543 - .L_542)


	//   ....[0]....
.L_542:
        /*003c*/ 	.word	0x000052d0


	//   ....[1]....
        /*0040*/ 	.word	0x00009680


	//----- nvinfo : EIATTR_COOP_GROUP_MASK_REGIDS
	.align		4
.L_543:
        /*0044*/ 	.byte	0x04, 0x29
        /*0046*/ 	.short	(.L_545 - .L_544)


	//   ....[0]....
.L_544:
        /*0048*/ 	.word	0xffffffff


	//   ....[1]....
        /*004c*/ 	.word	0xffffffff


	//   ....[2]....
        /*0050*/ 	.word	0xffffffff


	//   ....[3]....
        /*0054*/ 	.word	0xffffffff


	//   ....[4]....
        /*0058*/ 	.word	0xffffffff


	//   ....[5]....
        /*005c*/ 	.word	0xffffffff


	//   ....[6]....
        /*0060*/ 	.word	0xffffffff


	//   ....[7]....
        /*0064*/ 	.word	0xffffffff


	//   ....[8]....
        /*0068*/ 	.word	0xffffffff


	//   ....[9]....
        /*006c*/ 	.word	0xffffffff


	//----- nvinfo : EIATTR_COOP_GROUP_INSTR_OFFSETS
	.align		4
.L_545:
        /*0070*/ 	.byte	0x04, 0x28
        /*0072*/ 	.short	(.L_547 - .L_546)


	//   ....[0]....
.L_546:
        /*0074*/ 	.word	0x000040f0


	//   ....[1]....
        /*0078*/ 	.word	0x00004130


	//   ....[2]....
        /*007c*/ 	.word	0x00004210


	//   ....[3]....
        /*0080*/ 	.word	0x00004240


	//   ....[4]....
        /*0084*/ 	.word	0x00004320


	//   ....[5]....
        /*0088*/ 	.word	0x00004340


	//   ....[6]....
        /*008c*/ 	.word	0x00004380


	//   ....[7]....
        /*0090*/ 	.word	0x000043a0


	//   ....[8]....
        /*0094*/ 	.word	0x000043d0


	//   ....[9]....
        /*0098*/ 	.word	0x000043f0


	//----- nvinfo : EIATTR_EXIT_INSTR_OFFSETS
	.align		4
.L_547:
        /*009c*/ 	.byte	0x04, 0x1c
        /*009e*/ 	.short	(.L_549 - .L_548)


	//   ....[0]....
.L_548:
        /*00a0*/ 	.word	0x000096f0


	//   ....[1]....
        /*00a4*/ 	.word	0x00009830


	//   ....[2]....
        /*00a8*/ 	.word	0x00009a80


	//----- nvinfo : EIATTR_MAX_THREADS
	.align		4
.L_549:
        /*00ac*/ 	.byte	0x04, 0x05
        /*00ae*/ 	.short	(.L_551 - .L_550)
.L_550:
        /*00b0*/ 	.word	0x000001c0
        /*00b4*/ 	.word	0x00000001
        /*00b8*/ 	.word	0x00000001


	//----- nvinfo : EIATTR_CRS_STACK_SIZE
	.align		4
.L_551:
        /*00bc*/ 	.byte	0x04, 0x1e
        /*00be*/ 	.short	(.L_553 - .L_552)
.L_552:
        /*00c0*/ 	.word	0x00000000
.L_553:


//--------------------- .nv.info._Z35group_norm_nhwc_bwd_one_pass_kernelI11Bf16IOBf16WLi64ELi28ELi448EEv26Group_norm_nhwc_bwd_params --------------------------
	.section	.nv.info._Z35group_norm_nhwc_bwd_one_pass_kernelI11Bf16IOBf16WLi64ELi28ELi448EEv26Group_norm_nhwc_bwd_params,"",@"SHT_CUDA_INFO"
	.sectionflags	@""
	.align	4


	//----- nvinfo : EIATTR_CUDA_API_VERSION
	.align		4
        /*0000*/ 	.byte	0x04, 0x37
        /*0002*/ 	.short	(.L_555 - .L_554)
.L_554:
        /*0004*/ 	.word	0x00000082


	//----- nvinfo : EIATTR_SW2861232_WAR
	.align		4
.L_555:
        /*0008*/ 	.byte	0x01, 0x35
	.zero		2


	//----- nvinfo : EIATTR_PARAM_CBANK
	.align		4
        /*000c*/ 	.byte	0x04, 0x0a
        /*000e*/ 	.short	(.L_557 - .L_556)
	.align		4
.L_556:
        /*0010*/ 	.word	index@(.nv.constant0._Z35group_norm_nhwc_bwd_one_pass_kernelI11Bf16IOBf16WLi64ELi28ELi448EEv26Group_norm_nhwc_bwd_params)
        /*0014*/ 	.short	0x0160
        /*0016*/ 	.short	0x00b8


	//----- nvinfo : EIATTR_CBANK_PARAM_SIZE
	.align		4
.L_557:
        /*0018*/ 	.byte	0x03, 0x19
        /*001a*/ 	.short	0x00b8


	//----- nvinfo : EIATTR_KPARAM_INFO
	.align		4
        /*001c*/ 	.byte	0x04, 0x17
        /*001e*/ 	.short	(.L_559 - .L_558)
.L_558:
        /*0020*/ 	.word	0x00000000
        /*0024*/ 	.short	0x0000
        /*0026*/ 	.short	0x0000
        /*0028*/ 	.byte	0x00, 0xf0, 0xe1, 0x02


	//----- nvinfo : EIATTR_MAXREG_COUNT
	.align		4
.L_559:
        /*002c*/ 	.byte	0x03, 0x1b
        /*002e*/ 	.short	0x0080


	//----- nvinfo : EIATTR_NUM_BARRIERS
	.align		4
        /*0030*/ 	.byte	0x02, 0x4c
        /*0032*/ 	.byte	0x01
	.zero		1


	//----- nvinfo : EIATTR_MERCURY_ISA_VERSION
	.align		4
        /*0034*/ 	.byte	0x03, 0x5f
        /*0036*/ 	.short	0x0000


	//----- nvinfo : EIATTR_INT_WARP_WIDE_INSTR_OFFSETS
	.align		4
        /*0038*/ 	.byte	0x04, 0x31
        /*003a*/ 	.short	(.L_561 - .L_560)


	//   ....[0]....
.L_560:
        /*003c*/ 	.word	0x00001ef0


	//   ....[1]....
        /*0040*/ 	.word	0x000037b0


	//----- nvinfo : EIATTR_COOP_GROUP_MASK_REGIDS
	.align		4
.L_561:
        /*0044*/ 	.byte	0x04, 0x29
        /*0046*/ 	.short	(.L_563 - .L_562)


	//   ....[0]....
.L_562:
        /*0048*/ 	.word	0xffffffff


	//   ....[1]....
        /*004c*/ 	.word	0xffffffff


	//   ....[2]....
        /*0050*/ 	.word	0xffffffff


	//   ....[3]....
        /*0054*/ 	.word	0xffffffff


	//   ....[4]....
        /*0058*/ 	.word	0xffffffff


	//   ....[5]....
        /*005c*/ 	.word	0xffffffff


	//   ....[6]....
        /*0060*/ 	.word	0xffffffff


	//   ....[7]....
        /*0064*/ 	.word	0xffffffff


	//   ....[8]....
        /*0068*/ 	.word	0xffffffff


	//   ....[9]....
        /*006c*/ 	.word	0xffffffff


	//----- nvinfo : EIATTR_COOP_GROUP_INSTR_OFFSETS
	.align		4
.L_563:
        /*0070*/ 	.byte	0x04, 0x28
        /*0072*/ 	.short	(.L_565 - .L_564)


	//   ....[0]....
.L_564:
        /*0074*/ 	.word	0x00000e10


	//   ....[1]....
        /*0078*/ 	.word	0x00000e20


	//   ....[2]....
        /*007c*/ 	.word	0x00000e80


	//   ....[3]....
        /*0080*/ 	.word	0x00000ea0


	//   ....[4]....
        /*0084*/ 	.word	0x00000ed0


	//   ....[5]....
        /*0088*/ 	.word	0x00000ef0


	//   ....[6]....
        /*008c*/ 	.word	0x00000f20


	//   ....[7]....
        /*0090*/ 	.word	0x00000f40


	//   ....[8]....
        /*0094*/ 	.word	0x00000f70


	//   ....[9]....
        /*0098*/ 	.word	0x00000fa0


	//----- nvinfo : EIATTR_EXIT_INSTR_OFFSETS
	.align		4
.L_565:
        /*009c*/ 	.byte	0x04, 0x1c
        /*009e*/ 	.short	(.L_567 - .L_566)


	//   ....[0]....
.L_566:
        /*00a0*/ 	.word	0x00003880


	//   ....[1]....
        /*00a4*/ 	.word	0x000039c0


	//   ....[2]....
        /*00a8*/ 	.word	0x00003c40


	//----- nvinfo : EIATTR_MAX_THREADS
	.align		4
.L_567:
        /*00ac*/ 	.byte	0x04, 0x05
        /*00ae*/ 	.short	(.L_569 - .L_568)
.L_568:
        /*00b0*/ 	.word	0x000001c0
        /*00b4*/ 	.word	0x00000001
        /*00b8*/ 	.word	0x00000001


	//----- nvinfo : EIATTR_CRS_STACK_SIZE
	.align		4
.L_569:
        /*00bc*/ 	.byte	0x04, 0x1e
        /*00be*/ 	.short	(.L_571 - .L_570)
.L_570:
        /*00c0*/ 	.word	0x00000000
.L_571:


//--------------------- .nv.info._Z35group_norm_nhwc_bwd_one_pass_kernelI11Bf16IOBf16WLi128ELi28ELi448EEv26Group_norm_nhwc_bwd_params --------------------------
	.section	.nv.info._Z35group_norm_nhwc_bwd_one_pass_kernelI11Bf16IOBf16WLi128ELi28ELi448EEv26Group_norm_nhwc_bwd_params,"",@"SHT_CUDA_INFO"
	.sectionflags	@""
	.align	4


	//----- nvinfo : EIATTR_CUDA_API_VERSION
	.align		4
        /*0000*/ 	.byte	0x04, 0x37
        /*0002*/ 	.short	(.L_573 - .L_572)
.L_572:
        /*0004*/ 	.word	0x00000082


	//----- nvinfo : EIATTR_SW2861232_WAR
	.align		4
.L_573:
        /*0008*/ 	.byte	0x01, 0x35
	.zero		2


	//----- nvinfo : EIATTR_PARAM_CBANK
	.align		4
        /*000c*/ 	.byte	0x04, 0x0a
        /*000e*/ 	.short	(.L_575 - .L_574)
	.align		4
.L_574:
        /*0010*/ 	.word	index@(.nv.constant0._Z35group_norm_nhwc_bwd_one_pass_kernelI11Bf16IOBf16WLi128ELi28ELi448EEv26Group_norm_nhwc_bwd_params)
        /*0014*/ 	.short	0x0160
        /*0016*/ 	.short	0x00b8


	//----- nvinfo : EIATTR_CBANK_PARAM_SIZE
	.align		4
.L_575:
        /*0018*/ 	.byte	0x03, 0x19
        /*001a*/ 	.short	0x00b8


	//----- nvinfo : EIATTR_KPARAM_INFO
	.align		4
        /*001c*/ 	.byte	0x04, 0x17
        /*001e*/ 	.short	(.L_577 - .L_576)
.L_576:
        /*0020*/ 	.word	0x00000000
        /*0024*/ 	.short	0x0000
        /*0026*/ 	.short	0x0000
        /*0028*/ 	.byte	0x00, 0xf0, 0xe1, 0x02


	//----- nvinfo : EIATTR_MAXREG_COUNT
	.align		4
.L_577:
        /*002c*/ 	.byte	0x03, 0x1b
        /*002e*/ 	.short	0x0080


	//----- nvinfo : EIATTR_NUM_BARRIERS
	.align		4
        /*0030*/ 	.byte	0x02, 0x4c
        /*0032*/ 	.byte	0x01
	.zero		1


	//----- nvinfo : EIATTR_MERCURY_ISA_VERSION
	.align		4
        /*0034*/ 	.byte	0x03, 0x5f
        /*0036*/ 	.short	0x0000


	//----- nvinfo : EIATTR_INT_WARP_WIDE_INSTR_OFFSETS
	.align		4
        /*0038*/ 	.byte	0x04, 0x31
        /*003a*/ 	.short	(.L_579 - .L_578)


	//   ....[0]....
.L_578:
        /*003c*/ 	.word	0x00002600


	//   ....[1]....
        /*0040*/ 	.word	0x000044b0


	//----- nvinfo : EIATTR_COOP_GROUP_MASK_REGIDS
	.align		4
.L_579:
        /*0044*/ 	.byte	0x04, 0x29
        /*0046*/ 	.short	(.L_581 - .L_580)


	//   ....[0]....
.L_580:
        /*0048*/ 	.word	0xffffffff


	//   ....[1]....
        /*004c*/ 	.word	0xffffffff


	//   ....[2]....
        /*0050*/ 	.word	0xffffffff


	//   ....[3]....
        /*0054*/ 	.word	0xffffffff


	//   ....[4]....
        /*0058*/ 	.word	0xffffffff


	//   ....[5]....
        /*005c*/ 	.word	0xffffffff


	//   ....[6]....
        /*0060*/ 	.word	0xffffffff


	//   ....[7]....
        /*0064*/ 	.word	0xffffffff


	//   ....[8]....
        /*0068*/ 	.word	0xffffffff


	//   ....[9]....
        /*006c*/ 	.word	0xffffffff


	//----- nvinfo : EIATTR_COOP_GROUP_INSTR_OFFSETS
	.align		4
.L_581:
        /*0070*/ 	.byte	0x04, 0x28
        /*0072*/ 	.short	(.L_583 - .L_582)


	//   ....[0]....
.L_582:
        /*0074*/ 	.word	0x00001500


	//   ....[1]....
        /*0078*/ 	.word	0x00001520


	//   ....[2]....
        /*007c*/ 	.word	0x00001570


	//   ....[3]....
        /*0080*/ 	.word	0x00001590


	//   ....[4]....
        /*0084*/ 	.word	0x000015c0


	//   ....[5]....
        /*0088*/ 	.word	0x000015e0


	//   ....[6]....
        /*008c*/ 	.word	0x00001610


	//   ....[7]....
        /*0090*/ 	.word	0x00001630


	//   ....[8]....
        /*0094*/ 	.word	0x00001660


	//   ....[9]....
        /*0098*/ 	.word	0x00001690


	//----- nvinfo : EIATTR_EXIT_INSTR_OFFSETS
	.align		4
.L_583:
        /*009c*/ 	.byte	0x04, 0x1c
        /*009e*/ 	.short	(.L_585 - .L_584)


	//   ....[0]....
.L_584:
        /*00a0*/ 	.word	0x00004580


	//   ....[1]....
        /*00a4*/ 	.word	0x000046c0


	//   ....[2]....
        /*00a8*/ 	.word	0x00004940


	//----- nvinfo : EIATTR_MAX_THREADS
	.align		4
.L_585:
        /*00ac*/ 	.byte	0x04, 0x05
        /*00ae*/ 	.short	(.L_587 - .L_586)
.L_586:
        /*00b0*/ 	.word	0x000001c0
        /*00b4*/ 	.word	0x00000001
        /*00b8*/ 	.word	0x00000001


	//----- nvinfo : EIATTR_CRS_STACK_SIZE
	.align		4
.L_587:
        /*00bc*/ 	.byte	0x04, 0x1e
        /*00be*/ 	.short	(.L_589 - .L_588)
.L_588:
        /*00c0*/ 	.word	0x00000000
.L_589:


//--------------------- .nv.info._Z35group_norm_nhwc_bwd_one_pass_kernelI11Bf16IOBf16WLi256ELi28ELi448EEv26Group_norm_nhwc_bwd_params --------------------------
	.section	.nv.info._Z35group_norm_nhwc_bwd_one_pass_kernelI11Bf16IOBf16WLi256ELi28ELi448EEv26Group_norm_nhwc_bwd_params,"",@"SHT_CUDA_INFO"
	.sectionflags	@""
	.align	4


	//----- nvinfo : EIATTR_CUDA_API_VERSION
	.align		4
        /*0000*/ 	.byte	0x04, 0x37
        /*0002*/ 	.short	(.L_591 - .L_590)
.L_590:
        /*0004*/ 	.word	0x00000082


	//----- nvinfo : EIATTR_SW2861232_WAR
	.align		4
.L_591:
        /*0008*/ 	.byte	0x01, 0x35
	.zero		2


	//----- nvinfo : EIATTR_PARAM_CBANK
	.align		4
        /*000c*/ 	.byte	0x04, 0x0a
        /*000e*/ 	.short	(.L_593 - .L_592)
	.align		4
.L_592:
        /*0010*/ 	.word	index@(.nv.constant0._Z35group_norm_nhwc_bwd_one_pass_kernelI11Bf16IOBf16WLi256ELi28ELi448EEv26Group_norm_nhwc_bwd_params)
        /*0014*/ 	.short	0x0160
        /*0016*/ 	.short	0x00b8


	//----- nvinfo : EIATTR_CBANK_PARAM_SIZE
	.align		4
.L_593:
        /*0018*/ 	.byte	0x03, 0x19
        /*001a*/ 	.short	0x00b8


	//----- nvinfo : EIATTR_KPARAM_INFO
	.align		4
        /*001c*/ 	.byte	0x04, 0x17
        /*001e*/ 	.short	(.L_595 - .L_594)
.L_594:
        /*0020*/ 	.word	0x00000000
        /*0024*/ 	.short	0x0000
        /*0026*/ 	.short	0x0000
        /*0028*/ 	.byte	0x00, 0xf0, 0xe1, 0x02


	//----- nvinfo : EIATTR_MAXREG_COUNT
	.align		4
.L_595:
        /*002c*/ 	.byte	0x03, 0x1b
        /*002e*/ 	.short	0x0080


	//----- nvinfo : EIATTR_NUM_BARRIERS
	.align		4
        /*0030*/ 	.byte	0x02, 0x4c
        /*0032*/ 	.byte	0x01
	.zero		1


	//----- nvinfo : EIATTR_MERCURY_ISA_VERSION
	.align		4
        /*0034*/ 	.byte	0x03, 0x5f
        /*0036*/ 	.short	0x0000


	//----- nvinfo : EIATTR_INT_WARP_WIDE_INSTR_OFFSETS
	.align		4
        /*0038*/ 	.byte	0x04, 0x31
        /*003a*/ 	.short	(.L_597 - .L_596)


	//   ....[0]....
.L_596:
        /*003c*/ 	.word	0x00003510


	//   ....[1]....
        /*0040*/ 	.word	0x00006080


	//----- nvinfo : EIATTR_COOP_GROUP_MASK_REGIDS
	.align		4
.L_597:
        /*0044*/ 	.byte	0x04, 0x29
        /*0046*/ 	.short	(.L_599 - .L_598)


	//   ....[0]....
.L_598:
        /*0048*/ 	.word	0xffffffff


	//   ....[1]....
        /*004c*/ 	.word	0xffffffff


	//   ....[2]....
        /*0050*/ 	.word	0xffffffff


	//   ....[3]....
        /*0054*/ 	.word	0xffffffff


	//   ....[4]....
        /*0058*/ 	.word	0xffffffff


	//   ....[5]....
        /*005c*/ 	.word	0xffffffff


	//   ....[6]....
        /*0060*/ 	.word	0xffffffff


	//   ....[7]....
        /*0064*/ 	.word	0xffffffff


	//   ....[8]....
        /*0068*/ 	.word	0xffffffff


	//   ....[9]....
        /*006c*/ 	.word	0xffffffff


	//----- nvinfo : EIATTR_COOP_GROUP_INSTR_OFFSETS
	.align		4
.L_599:
        /*0070*/ 	.byte	0x04, 0x28
        /*0072*/ 	.short	(.L_601 - .L_600)


	//   ....[0]....
.L_600:
        /*0074*/ 	.word	0x000023d0


	//   ....[1]....
        /*0078*/ 	.word	0x00002400


	//   ....[2]....
        /*007c*/ 	.word	0x000024c0


	//   ....[3]....
        /*0080*/ 	.word	0x000024e0


	//   ....[4]....
        /*0084*/ 	.word	0x00002510


	//   ....[5]....
        /*0088*/ 	.word	0x00002530


	//   ....[6]....
        /*008c*/ 	.word	0x00002560


	//   ....[7]....
        /*0090*/ 	.word	0x00002580


	//   ....[8]....
        /*0094*/ 	.word	0x000025b0


	//   ....[9]....
        /*0098*/ 	.word	0x000025d0


	//----- nvinfo : EIATTR_EXIT_INSTR_OFFSETS
	.align		4
.L_601:
        /*009c*/ 	.byte	0x04, 0x1c
        /*009e*/ 	.short	(.L_603 - .L_602)


	//   ....[0]....
.L_602:
        /*00a0*/ 	.word	0x00006150


	//   ....[1]....
        /*00a4*/ 	.word	0x00006290


	//   ....[2]....
        /*00a8*/ 	.word	0x00006510


	//----- nvinfo : EIATTR_MAX_THREADS
	.align		4
.L_603:
        /*00ac*/ 	.byte	0x04, 0x05
        /*00ae*/ 	.short	(.L_605 - .L_604)
.L_604:
        /*00b0*/ 	.word	0x000001c0
        /*00b4*/ 	.word	0x00000001
        /*00b8*/ 	.word	0x00000001


	//----- nvinfo : EIATTR_CRS_STACK_SIZE
	.align		4
.L_605:
        /*00bc*/ 	.byte	0x04, 0x1e
        /*00be*/ 	.short	(.L_607 - .L_606)
.L_606:
        /*00c0*/ 	.word	0x00000000
.L_607:


//--------------------- .nv.info._Z35group_norm_nhwc_bwd_one_pass_kernelI11Bf16IOBf16WLi512ELi28ELi448EEv26Group_norm_nhwc_bwd_params --------------------------
	.section	.nv.info._Z35group_norm_nhwc_bwd_one_pass_kernelI11Bf16IOBf16WLi512ELi28ELi448EEv26Group_norm_nhwc_bwd_params,"",@"SHT_CUDA_INFO"
	.sectionflags	@""
	.align	4


	//----- nvinfo : EIATTR_CUDA_API_VERSION
	.align		4
        /*0000*/ 	.byte	0x04, 0x37
        /*0002*/ 	.short	(.L_609 - .L_608)
.L_608:
        /*0004*/ 	.word	0x00000082


	//----- nvinfo : EIATTR_SW2861232_WAR
	.align		4
.L_609:
        /*0008*/ 	.byte	0x01, 0x35
	.zero		2


	//----- nvinfo : EIATTR_PARAM_CBANK
	.align		4
        /*000c*/ 	.byte	0x04, 0x0a
        /*000e*/ 	.short	(.L_611 - .L_610)
	.align		4
.L_610:
        /*0010*/ 	.word	index@(.nv.constant0._Z35group_norm_nhwc_bwd_one_pass_kernelI11Bf16IOBf16WLi512ELi28ELi448EEv26Group_norm_nhwc_bwd_params)
        /*0014*/ 	.short	0x0160
        /*0016*/ 	.short	0x00b8


	//----- nvinfo : EIATTR_CBANK_PARAM_SIZE
	.align		4
.L_611:
        /*0018*/ 	.byte	0x03, 0x19
        /*001a*/ 	.short	0x00b8


	//----- nvinfo : EIATTR_KPARAM_INFO
	.align		4
        /*001c*/ 	.byte	0x04, 0x17
        /*001e*/ 	.short	(.L_613 - .L_612)
.L_612:
        /*0020*/ 	.word	0x00000000
        /*0024*/ 	.short	0x0000
        /*0026*/ 	.short	0x0000
        /*0028*/ 	.byte	0x00, 0xf0, 0xe1, 0x02


	//----- nvinfo : EIATTR_MAXREG_COUNT
	.align		4
.L_613:
        /*002c*/ 	.byte	0x03, 0x1b
        /*002e*/ 	.short	0x0080


	//----- nvinfo : EIATTR_NUM_BARRIERS
	.align		4
        /*0030*/ 	.byte	0x02, 0x4c
        /*0032*/ 	.byte	0x01
	.zero		1


	//----- nvinfo : EIATTR_MERCURY_ISA_VERSION
	.align		4
        /*0034*/ 	.byte	0x03, 0x5f
        /*0036*/ 	.short	0x0000


	//----- nvinfo : EIATTR_INT_WARP_WIDE_INSTR_OFFSETS
	.align		4
        /*0038*/ 	.byte	0x04, 0x31
        /*003a*/ 	.short	(.L_615 - .L_614)


	//   ....[0]....
.L_614:
        /*003c*/ 	.word	0x00005350


	//   ....[1]....
        /*0040*/ 	.word	0x000096c0


	//----- nvinfo : EIATTR_COOP_GROUP_MASK_REGIDS
	.align		4
.L_615:
        /*0044*/ 	.byte	0x04, 0x29
        /*0046*/ 	.short	(.L_617 - .L_616)


	//   ....[0]....
.L_616:
        /*0048*/ 	.word	0xffffffff


	//   ....[1]....
        /*004c*/ 	.word	0xffffffff


	//   ....[2]....
        /*0050*/ 	.word	0xffffffff


	//   ....[3]....
        /*0054*/ 	.word	0xffffffff


	//   ....[4]....
        /*0058*/ 	.word	0xffffffff


	//   ....[5]....
        /*005c*/ 	.word	0xffffffff


	//   ....[6]....
        /*0060*/ 	.word	0xffffffff


	//   ....[7]....
        /*0064*/ 	.word	0xffffffff


	//   ....[8]....
        /*0068*/ 	.word	0xffffffff


	//   ....[9]....
        /*006c*/ 	.word	0xffffffff


	//----- nvinfo : EIATTR_COOP_GROUP_INSTR_OFFSETS
	.align		4
.L_617:
        /*0070*/ 	.byte	0x04, 0x28
        /*0072*/ 	.short	(.L_619 - .L_618)


	//   ....[0]....
.L_618:
        /*0074*/ 	.word	0x00004180


	//   ....[1]....
        /*0078*/ 	.word	0x000041b0


	//   ....[2]....
        /*007c*/ 	.word	0x00004290


	//   ....[3]....
        /*0080*/ 	.word	0x000042c0


	//   ....[4]....
        /*0084*/ 	.word	0x000043a0


	//   ....[5]....
        /*0088*/ 	.word	0x000043b0


	//   ....[6]....
        /*008c*/ 	.word	0x000043e0


	//   ....[7]....
        /*0090*/ 	.word	0x00004400


	//   ....[8]....
        /*0094*/ 	.word	0x00004430


	//   ....[9]....
        /*0098*/ 	.word	0x00004450


	//----- nvinfo : EIATTR_EXIT_INSTR_OFFSETS
	.align		4
.L_619:
        /*009c*/ 	.byte	0x04, 0x1c
        /*009e*/ 	.short	(.L_621 - .L_620)


	//   ....[0]....
.L_620:
        /*00a0*/ 	.word	0x00009790


	//   ....[1]....
        /*00a4*/ 	.word	0x000098d0


	//   ....[2]....
        /*00a8*/ 	.word	0x00009b50


	//----- nvinfo : EIATTR_MAX_THREADS
	.align		4
.L_621:
        /*00ac*/ 	.byte	0x04, 0x05
        /*00ae*/ 	.short	(.L_623 - .L_622)
.L_622:
        /*00b0*/ 	.word	0x000001c0
        /*00b4*/ 	.word	0x00000001
        /*00b8*/ 	.word	0x00000001


	//----- nvinfo : EIATTR_CRS_STACK_SIZE
	.align		4
.L_623:
        /*00bc*/ 	.byte	0x04, 0x1e
        /*00be*/ 	.short	(.L_625 - .L_624)
.L_624:
        /*00c0*/ 	.word	0x00000000
.L_625:


//--------------------- .nv.info._Z35group_norm_nhwc_bwd_one_pass_kernelI11Bf16IOFp16WLi64ELi28ELi448EEv26Group_norm_nhwc_bwd_params --------------------------
	.section	.nv.info._Z35group_norm_nhwc_bwd_one_pass_kernelI11Bf16IOFp16WLi64ELi28ELi448EEv26Group_norm_nhwc_bwd_params,"",@"SHT_CUDA_INFO"
	.sectionflags	@""
	.align	4


	//----- nvinfo : EIATTR_CUDA_API_VERSION
	.align		4
        /*0000*/ 	.byte	0x04, 0x37
        /*0002*/ 	.short	(.L_627 - .L_626)
.L_626:
        /*0004*/ 	.word	0x00000082


	//----- nvinfo : EIATTR_SW2861232_WAR
	.align		4
.L_627:
        /*0008*/ 	.byte	0x01, 0x35
	.zero		2


	//----- nvinfo : EIATTR_PARAM_CBANK
	.align		4
        /*000c*/ 	.byte	0x04, 0x0a
        /*000e*/ 	.short	(.L_629 - .L_628)
	.align		4
.L_628:
        /*0010*/ 	.word	index@(.nv.constant0._Z35group_norm_nhwc_bwd_one_pass_kernelI11Bf16IOFp16WLi64ELi28ELi448EEv26Group_norm_nhwc_bwd_params)
        /*0014*/ 	.short	0x0160
        /*0016*/ 	.short	0x00b8


	//----- nvinfo : EIATTR_CBANK_PARAM_SIZE
	.align		4
.L_629:
        /*0018*/ 	.byte	0x03, 0x19
        /*001a*/ 	.short	0x00b8


	//----- nvinfo : EIATTR_KPARAM_INFO
	.align		4
        /*001c*/ 	.byte	0x04, 0x17
        /*001e*/ 	.short	(.L_631 - .L_630)
.L_630:
        /*0020*/ 	.word	0x00000000
        /*0024*/ 	.short	0x0000
        /*0026*/ 	.short	0x0000
        /*0028*/ 	.byte	0x00, 0xf0, 0xe1, 0x02


	//----- nvinfo : EIATTR_MAXREG_COUNT
	.align		4
.L_631:
        /*002c*/ 	.byte	0x03, 0x1b
        /*002e*/ 	.short	0x0080


	//----- nvinfo : EIATTR_NUM_BARRIERS
	.align		4
        /*0030*/ 	.byte	0x02, 0x4c
        /*0032*/ 	.byte	0x01
	.zero		1


	//----- nvinfo : EIATTR_MERCURY_ISA_VERSION
	.align		4
        /*0034*/ 	.byte	0x03, 0x5f
        /*0036*/ 	.short	0x0000


	//----- nvinfo : EIATTR_INT_WARP_WIDE_INSTR_OFFSETS
	.align		4
        /*0038*/ 	.byte	0x04, 0x31
        /*003a*/ 	.short	(.L_633 - .L_632)


	//   ....[0]....
.L_632:
        /*003c*/ 	.word	0x00001ef0


	//   ....[1]....
        /*0040*/ 	.word	0x000037b0


	//----- nvinfo : EIATTR_COOP_GROUP_MASK_REGIDS
	.align		4
.L_633:
        /*0044*/ 	.byte	0x04, 0x29
        /*0046*/ 	.short	(.L_635 - .L_634)


	//   ....[0]....
.L_634:
        /*0048*/ 	.word	0xffffffff


	//   ....[1]....
        /*004c*/ 	.word	0xffffffff


	//   ....[2]....
        /*0050*/ 	.word	0xffffffff


	//   ....[3]....
        /*0054*/ 	.word	0xffffffff


	//   ....[4]....
        /*0058*/ 	.word	0xffffffff


	//   ....[5]....
        /*005c*/ 	.word	0xffffffff


	//   ....[6]....
        /*0060*/ 	.word	0xffffffff


	//   ....[7]....
        /*0064*/ 	.word	0xffffffff


	//   ....[8]....
        /*0068*/ 	.word	0xffffffff


	//   ....[9]....
        /*006c*/ 	.word	0xffffffff


	//----- nvinfo : EIATTR_COOP_GROUP_INSTR_OFFSETS
	.align		4
.L_635:
        /*0070*/ 	.byte	0x04, 0x28
        /*0072*/ 	.short	(.L_637 - .L_636)


	//   ....[0]....
.L_636:
        /*0074*/ 	.word	0x00000e10


	//   ....[1]....
        /*0078*/ 	.word	0x00000e20


	//   ....[2]....
        /*007c*/ 	.word	0x00000e80


	//   ....[3]....
        /*0080*/ 	.word	0x00000ea0


	//   ....[4]....
        /*0084*/ 	.word	0x00000ed0


	//   ....[5]....
        /*0088*/ 	.word	0x00000ef0


	//   ....[6]....
        /*008c*/ 	.word	0x00000f20


	//   ....[7]....
        /*0090*/ 	.word	0x00000f40


	//   ....[8]....
        /*0094*/ 	.word	0x00000f70


	//   ....[9]....
        /*0098*/ 	.word	0x00000fa0


	//----- nvinfo : EIATTR_EXIT_INSTR_OFFSETS
	.align		4
.L_637:
        /*009c*/ 	.byte	0x04, 0x1c
        /*009e*/ 	.short	(.L_639 - .L_638)


	//   ....[0]....
.L_638:
        /*00a0*/ 	.word	0x00003880


	//   ....[1]....
        /*00a4*/ 	.word	0x000039c0


	//   ....[2]....
        /*00a8*/ 	.word	0x00003c40


	//----- nvinfo : EIATTR_MAX_THREADS
	.align		4
.L_639:
        /*00ac*/ 	.byte	0x04, 0x05
        /*00ae*/ 	.short	(.L_641 - .L_640)
.L_640:
        /*00b0*/ 	.word	0x000001c0
        /*00b4*/ 	.word	0x00000001
        /*00b8*/ 	.word	0x00000001


	//----- nvinfo : EIATTR_CRS_STACK_SIZE
	.align		4
.L_641:
        /*00bc*/ 	.byte	0x04, 0x1e
        /*00be*/ 	.short	(.L_643 - .L_642)
.L_642:
        /*00c0*/ 	.word	0x00000000
.L_643:


//--------------------- .nv.info._Z35group_norm_nhwc_bwd_one_pass_kernelI11Bf16IOFp16WLi128ELi28ELi448EEv26Group_norm_nhwc_bwd_params --------------------------
	.section	.nv.info._Z35group_norm_nhwc_bwd_one_pass_kernelI11Bf16IOFp16WLi128ELi28ELi448EEv26Group_norm_nhwc_bwd_params,"",@"SHT_CUDA_INFO"
	.sectionflags	@""
	.align	4


	//----- nvinfo : EIATTR_CUDA_API_VERSION
	.align		4
        /*0000*/ 	.byte	0x04, 0x37
        /*0002*/ 	.short	(.L_645 - .L_644)
.L_644:
        /*0004*/ 	.word	0x00000082


	//----- nvinfo : EIATTR_SW2861232_WAR
	.align		4
.L_645:
        /*0008*/ 	.byte	0x01, 0x35
	.zero		2


	//----- nvinfo : EIATTR_PARAM_CBANK
	.align		4
        /*000c*/ 	.byte	0x04, 0x0a
        /*000e*/ 	.short	(.L_647 - .L_646)
	.align		4
.L_646:
        /*0010*/ 	.word	index@(.nv.constant0._Z35group_norm_nhwc_bwd_one_pass_kernelI11Bf16IOFp16WLi128ELi28ELi448EEv26Group_norm_nhwc_bwd_params)
        /*0014*/ 	.short	0x0160
        /*0016*/ 	.short	0x00b8


	//----- nvinfo : EIATTR_CBANK_PARAM_SIZE
	.align		4
.L_647:
        /*0018*/ 	.byte	0x03, 0x19
        /*001a*/ 	.short	0x00b8


	//----- nvinfo : EIATTR_KPARAM_INFO
	.align		4
        /*001c*/ 	.byte	0x04, 0x17
        /*001e*/ 	.short	(.L_649 - .L_648)
.L_648:
        /*0020*/ 	.word	0x00000000
        /*0024*/ 	.short	0x0000
        /*0026*/ 	.short	0x0000
        /*0028*/ 	.byte	0x00, 0xf0, 0xe1, 0x02


	//----- nvinfo : EIATTR_MAXREG_COUNT
	.align		4
.L_649:
        /*002c*/ 	.byte	0x03, 0x1b
        /*002e*/ 	.short	0x0080


	//----- nvinfo : EIATTR_NUM_BARRIERS
	.align		4
        /*0030*/ 	.byte	0x02, 0x4c
        /*0032*/ 	.byte	0x01
	.zero		1


	//----- nvinfo : EIATTR_MERCURY_ISA_VERSION
	.align		4
        /*0034*/ 	.byte	0x03, 0x5f
        /*0036*/ 	.short	0x0000


	//----- nvinfo : EIATTR_INT_WARP_WIDE_INSTR_OFFSETS
	.align		4
        /*0038*/ 	.byte	0x04, 0x31
        /*003a*/ 	.short	(.L_651 - .L_650)


	//   ....[0]....
.L_650:
        /*003c*/ 	.word	0x00002600


	//   ....[1]....
        /*0040*/ 	.word	0x000044b0


	//----- nvinfo : EIATTR_COOP_GROUP_MASK_REGIDS
	.align		4
.L_651:
        /*0044*/ 	.byte	0x04, 0x29
        /*0046*/ 	.short	(.L_653 - .L_652)


	//   ....[0]....
.L_652:
        /*0048*/ 	.word	0xffffffff


	//   ....[1]....
        /*004c*/ 	.word	0xffffffff


	//   ....[2]....
        /*0050*/ 	.word	0xffffffff


	//   ....[3]....
        /*0054*/ 	.word	0xffffffff


	//   ....[4]....
        /*0058*/ 	.word	0xffffffff


	//   ....[5]....
        /*005c*/ 	.word	0xffffffff


	//   ....[6]....
        /*0060*/ 	.word	0xffffffff


	//   ....[7]....
        /*0064*/ 	.word	0xffffffff


	//   ....[8]....
        /*0068*/ 	.word	0xffffffff


	//   ....[9]....
        /*006c*/ 	.word	0xffffffff


	//----- nvinfo : EIATTR_COOP_GROUP_INSTR_OFFSETS
	.align		4
.L_653:
        /*0070*/ 	.byte	0x04, 0x28
        /*0072*/ 	.short	(.L_655 - .L_654)


	//   ....[0]....
.L_654:
        /*0074*/ 	.word	0x00001500


	//   ....[1]....
        /*0078*/ 	.word	0x00001520


	//   ....[2]....
        /*007c*/ 	.word	0x00001570


	//   ....[3]....
        /*0080*/ 	.word	0x00001590


	//   ....[4]....
        /*0084*/ 	.word	0x000015c0


	//   ....[5]....
        /*0088*/ 	.word	0x000015e0


	//   ....[6]....
        /*008c*/ 	.word	0x00001610


	//   ....[7]....
        /*0090*/ 	.word	0x00001630


	//   ....[8]....
        /*0094*/ 	.word	0x00001660


	//   ....[9]....
        /*0098*/ 	.word	0x00001690


	//----- nvinfo : EIATTR_EXIT_INSTR_OFFSETS
	.align		4
.L_655:
        /*009c*/ 	.byte	0x04, 0x1c
        /*009e*/ 	.short	(.L_657 - .L_656)


	//   ....[0]....
.L_656:
        /*00a0*/ 	.word	0x00004580


	//   ....[1]....
        /*00a4*/ 	.word	0x000046c0


	//   ....[2]....
        /*00a8*/ 	.word	0x00004940


	//----- nvinfo : EIATTR_MAX_THREADS
	.align		4
.L_657:
        /*00ac*/ 	.byte	0x04, 0x05
        /*00ae*/ 	.short	(.L_659 - .L_658)
.L_658:
        /*00b0*/ 	.word	0x000001c0
        /*00b4*/ 	.word	0x00000001
        /*00b8*/ 	.word	0x00000001


	//----- nvinfo : EIATTR_CRS_STACK_SIZE
	.align		4
.L_659:
        /*00bc*/ 	.byte	0x04, 0x1e
        /*00be*/ 	.short	(.L_661 - .L_660)
.L_660:
        /*00c0*/ 	.word	0x00000000
.L_661:


//--------------------- .nv.info._Z35group_norm_nhwc_bwd_one_pass_kernelI11Bf16IOFp16WLi256ELi28ELi448EEv26Group_norm_nhwc_bwd_params --------------------------
	.section	.nv.info._Z35group_norm_nhwc_bwd_one_pass_kernelI11Bf16IOFp16WLi256ELi28ELi448EEv26Group_norm_nhwc_bwd_params,"",@"SHT_CUDA_INFO"
	.sectionflags	@""
	.align	4


	//----- nvinfo : EIATTR_CUDA_API_VERSION
	.align		4
        /*0000*/ 	.byte	0x04, 0x37
        /*0002*/ 	.short	(.L_663 - .L_662)
.L_662:
        /*0004*/ 	.word	0x00000082


	//----- nvinfo : EIATTR_SW2861232_WAR
	.align		4
.L_663:
        /*0008*/ 	.byte	0x01, 0x35
	.zero		2


	//----- nvinfo : EIATTR_PARAM_CBANK
	.align		4
        /*000c*/ 	.byte	0x04, 0x0a
        /*000e*/ 	.short	(.L_665 - .L_664)
	.align		4
.L_664:
        /*0010*/ 	.word	index@(.nv.constant0._Z35group_norm_nhwc_bwd_one_pass_kernelI11Bf16IOFp16WLi256ELi28ELi448EEv26Group_norm_nhwc_bwd_params)
        /*0014*/ 	.short	0x0160
        /*0016*/ 	.short	0x00b8


	//----- nvinfo : EIATTR_CBANK_PARAM_SIZE
	.align		4
.L_665:
        /*0018*/ 	.byte	0x03, 0x19
        /*001a*/ 	.short	0x00b8


	//----- nvinfo : EIATTR_KPARAM_INFO
	.align		4
        /*001c*/ 	.byte	0x04, 0x17
        /*001e*/ 	.short	(.L_667 - .L_666)
.L_666:
        /*0020*/ 	.word	0x00000000
        /*0024*/ 	.short	0x0000
        /*0026*/ 	.short	0x0000
        /*0028*/ 	.byte	0x00, 0xf0, 0xe1, 0x02


	//----- nvinfo : EIATTR_MAXREG_COUNT
	.align		4
.L_667:
        /*002c*/ 	.byte	0x03, 0x1b
        /*002e*/ 	.short	0x0080


	//----- nvinfo : EIATTR_NUM_BARRIERS
	.align		4
        /*0030*/ 	.byte	0x02, 0x4c
        /*0032*/ 	.byte	0x01
	.zero		1


	//----- nvinfo : EIATTR_MERCURY_ISA_VERSION
	.align		4
        /*0034*/ 	.byte	0x03, 0x5f
        /*0036*/ 	.short	0x0000


	//----- nvinfo : EIATTR_INT_WARP_WIDE_INSTR_OFFSETS
	.align		4
        /*0038*/ 	.byte	0x04, 0x31
        /*003a*/ 	.short	(.L_669 - .L_668)


	//   ....[0]....
.L_668:
        /*003c*/ 	.word	0x00003510


	//   ....[1]....
        /*0040*/ 	.word	0x00006080


	//----- nvinfo : EIATTR_COOP_GROUP_MASK_REGIDS
	.align		4
.L_669:
        /*0044*/ 	.byte	0x04, 0x29
        /*0046*/ 	.short	(.L_671 - .L_670)


	//   ....[0]....
.L_670:
        /*0048*/ 	.word	0xffffffff


	//   ....[1]....
        /*004c*/ 	.word	0xffffffff


	//   ....[2]....
        /*0050*/ 	.word	0xffffffff


	//   ....[3]....
        /*0054*/ 	.word	0xffffffff


	//   ....[4]....
        /*0058*/ 	.word	0xffffffff


	//   ....[5]....
        /*005c*/ 	.word	0xffffffff


	//   ....[6]....
        /*0060*/ 	.word	0xffffffff


	//   ....[7]....
        /*0064*/ 	.word	0xffffffff


	//   ....[8]....
        /*0068*/ 	.word	0xffffffff


	//   ....[9]....
        /*006c*/ 	.word	0xffffffff


	//----- nvinfo : EIATTR_COOP_GROUP_INSTR_OFFSETS
	.align		4
.L_671:
        /*0070*/ 	.byte	0x04, 0x28
        /*0072*/ 	.short	(.L_673 - .L_672)


	//   ....[0]....
.L_672:
        /*0074*/ 	.word	0x000023d0


	//   ....[1]....
        /*0078*/ 	.word	0x00002400


	//   ....[2]....
        /*007c*/ 	.word	0x000024c0


	//   ....[3]....
        /*0080*/ 	.word	0x000024e0


	//   ....[4]....
        /*0084*/ 	.word	0x00002510


	//   ....[5]....
        /*0088*/ 	.word	0x00002530


	//   ....[6]....
        /*008c*/ 	.word	0x00002560


	//   ....[7]....
        /*0090*/ 	.word	0x00002580


	//   ....[8]....
        /*0094*/ 	.word	0x000025b0


	//   ....[9]....
        /*0098*/ 	.word	0x000025d0


	//----- nvinfo : EIATTR_EXIT_INSTR_OFFSETS
	.align		4
.L_673:
        /*009c*/ 	.byte	0x04, 0x1c
        /*009e*/ 	.short	(.L_675 - .L_674)


	//   ....[0]....
.L_674:
        /*00a0*/ 	.word	0x00006150


	//   ....[1]....
        /*00a4*/ 	.word	0x00006290


	//   ....[2]....
        /*00a8*/ 	.word	0x00006510


	//----- nvinfo : EIATTR_MAX_THREADS
	.align		4
.L_675:
        /*00ac*/ 	.byte	0x04, 0x05
        /*00ae*/ 	.short	(.L_677 - .L_676)
.L_676:
        /*00b0*/ 	.word	0x000001c0
        /*00b4*/ 	.word	0x00000001
        /*00b8*/ 	.word	0x00000001


	//----- nvinfo : EIATTR_CRS_STACK_SIZE
	.align		4
.L_677:
        /*00bc*/ 	.byte	0x04, 0x1e
        /*00be*/ 	.short	(.L_679 - .L_678)
.L_678:
        /*00c0*/ 	.word	0x00000000
.L_679:


//--------------------- .nv.info._Z35group_norm_nhwc_bwd_one_pass_kernelI11Bf16IOFp16WLi512ELi28ELi448EEv26Group_norm_nhwc_bwd_params --------------------------
	.section	.nv.info._Z35group_norm_nhwc_bwd_one_pass_kernelI11Bf16IOFp16WLi512ELi28ELi448EEv26Group_norm_nhwc_bwd_params,"",@"SHT_CUDA_INFO"
	.sectionflags	@""
	.align	4


	//----- nvinfo : EIATTR_CUDA_API_VERSION
	.align		4
        /*0000*/ 	.byte	0x04, 0x37
        /*0002*/ 	.short	(.L_681 - .L_680)
.L_680:
        /*0004*/ 	.word	0x00000082


	//----- nvinfo : EIATTR_SW2861232_WAR
	.align		4
.L_681:
        /*0008*/ 	.byte	0x01, 0x35
	.zero		2


	//----- nvinfo : EIATTR_PARAM_CBANK
	.align		4
        /*000c*/ 	.byte	0x04, 0x0a
        /*000e*/ 	.short	(.L_683 - .L_682)
	.align		4
.L_682:
        /*0010*/ 	.word	index@(.nv.constant0._Z35group_norm_nhwc_bwd_one_pass_kernelI11Bf16IOFp16WLi512ELi28ELi448EEv26Group_norm_nhwc_bwd_params)
        /*0014*/ 	.short	0x0160
        /*0016*/ 	.short	0x00b8


	//----- nvinfo : EIATTR_CBANK_PARAM_SIZE
	.align		4
.L_683:
        /*0018*/ 	.byte	0x03, 0x19
        /*001a*/ 	.short	0x00b8


	//----- nvinfo : EIATTR_KPARAM_INFO
	.align		4
        /*001c*/ 	.byte	0x04, 0x17
        /*001e*/ 	.short	(.L_685 - .L_684)
.L_684:
        /*0020*/ 	.word	0x00000000
        /*0024*/ 	.short	0x0000
        /*0026*/ 	.short	0x0000
        /*0028*/ 	.byte	0x00, 0xf0, 0xe1, 0x02


	//----- nvinfo : EIATTR_MAXREG_COUNT
	.align		4
.L_685:
        /*002c*/ 	.byte	0x03, 0x1b
        /*002e*/ 	.short	0x0080


	//----- nvinfo : EIATTR_NUM_BARRIERS
	.align		4
        /*0030*/ 	.byte	0x02, 0x4c
        /*0032*/ 	.byte	0x01
	.zero		1


	//----- nvinfo : EIATTR_MERCURY_ISA_VERSION
	.align		4
        /*0034*/ 	.byte	0x03, 0x5f
        /*0036*/ 	.short	0x0000


	//----- nvinfo : EIATTR_INT_WARP_WIDE_INSTR_OFFSETS
	.align		4
        /*0038*/ 	.byte	0x04, 0x31
        /*003a*/ 	.short	(.L_687 - .L_686)


	//   ....[0]....
.L_686:
        /*003c*/ 	.word	0x00005350


	//   ....[1]....
        /*0040*/ 	.word	0x000096c0


	//----- nvinfo : EIATTR_COOP_GROUP_MASK_REGIDS
	.align		4
.L_687:
        /*0044*/ 	.byte	0x04, 0x29
        /*0046*/ 	.short	(.L_689 - .L_688)


	//   ....[0]....
.L_688:
        /*0048*/ 	.word	0xffffffff


	//   ....[1]....
        /*004c*/ 	.word	0xffffffff


	//   ....[2]....
        /*0050*/ 	.word	0xffffffff


	//   ....[3]....
        /*0054*/ 	.word	0xffffffff


	//   ....[4]....
        /*0058*/ 	.word	0xffffffff


	//   ....[5]....
        /*005c*/ 	.word	0xffffffff


	//   ....[6]....
        /*0060*/ 	.word	0xffffffff


	//   ....[7]....
        /*0064*/ 	.word	0xffffffff


	//   ....[8]....
        /*0068*/ 	.word	0xffffffff


	//   ....[9]....
        /*006c*/ 	.word	0xffffffff


	//----- nvinfo : EIATTR_COOP_GROUP_INSTR_OFFSETS
	.align		4
.L_689:
        /*0070*/ 	.byte	0x04, 0x28
        /*0072*/ 	.short	(.L_691 - .L_690)


	//   ....[0]....
.L_690:
        /*0074*/ 	.word	0x00004180


	//   ....[1]....
        /*0078*/ 	.word	0x000041b0


	//   ....[2]....
        /*007c*/ 	.word	0x00004290


	//   ....[3]....
        /*0080*/ 	.word	0x000042c0


	//   ....[4]....
        /*0084*/ 	.word	0x000043a0


	//   ....[5]....
        /*0088*/ 	.word	0x000043b0


	//   ....[6]....
        /*008c*/ 	.word	0x000043e0


	//   ....[7]....
        /*0090*/ 	.word	0x00004400


	//   ....[8]....
        /*0094*/ 	.word	0x00004430


	//   ....[9]....
        /*0098*/ 	.word	0x00004450


	//----- nvinfo : EIATTR_EXIT_INSTR_OFFSETS
	.align		4
.L_691:
        /*009c*/ 	.byte	0x04, 0x1c
        /*009e*/ 	.short	(.L_693 - .L_692)


	//   ....[0]....
.L_692:
        /*00a0*/ 	.word	0x00009790


	//   ....[1]....
        /*00a4*/ 	.word	0x000098d0


	//   ....[2]....
        /*00a8*/ 	.word	0x00009b50


	//----- nvinfo : EIATTR_MAX_THREADS
	.align		4
.L_693:
        /*00ac*/ 	.byte	0x04, 0x05
        /*00ae*/ 	.short	(.L_695 - .L_694)
.L_694:
        /*00b0*/ 	.word	0x000001c0
        /*00b4*/ 	.word	0x00000001
        /*00b8*/ 	.word	0x00000001


	//----- nvinfo : EIATTR_CRS_STACK_SIZE
	.align		4
.L_695:
        /*00bc*/ 	.byte	0x04, 0x1e
        /*00be*/ 	.short	(.L_697 - .L_696)
.L_696:
        /*00c0*/ 	.word	0x00000000
.L_697:


//--------------------- .nv.info._Z35group_norm_nhwc_bwd_one_pass_kernelI11Fp16IOFp32WLi64ELi28ELi448EEv26Group_norm_nhwc_bwd_params --------------------------
	.section	.nv.info._Z35group_norm_nhwc_bwd_one_pass_kernelI11Fp16IOFp32WLi64ELi28ELi448EEv26Group_norm_nhwc_bwd_params,"",@"SHT_CUDA_INFO"
	.sectionflags	@""
	.align	4


	//----- nvinfo : EIATTR_CUDA_API_VERSION
	.align		4
        /*0000*/ 	.byte	0x04, 0x37
        /*0002*/ 	.short	(.L_699 - .L_698)
.L_698:
        /*0004*/ 	.word	0x00000082


	//----- nvinfo : EIATTR_SW2861232_WAR
	.align		4
.L_699:
        /*0008*/ 	.byte	0x01, 0x35
	.zero		2


	//----- nvinfo : EIATTR_PARAM_CBANK
	.align		4
        /*000c*/ 	.byte	0x04, 0x0a
        /*000e*/ 	.short	(.L_701 - .L_700)
	.align		4
.L_700:
        /*0010*/ 	.word	index@(.nv.constant0._Z35group_norm_nhwc_bwd_one_pass_kernelI11Fp16IOFp32WLi64ELi28ELi448EEv26Group_norm_nhwc_bwd_params)
        /*0014*/ 	.short	0x0160
        /*0016*/ 	.short	0x00b8


	//----- nvinfo : EIATTR_CBANK_PARAM_SIZE
	.align		4
.L_701:
        /*0018*/ 	.byte	0x03, 0x19
        /*001a*/ 	.short	0x00b8


	//----- nvinfo : EIATTR_KPARAM_INFO
	.align		4
        /*001c*/ 	.byte	0x04, 0x17
        /*001e*/ 	.short	(.L_703 - .L_702)
.L_702:
        /*0020*/ 	.word	0x00000000
        /*0024*/ 	.short	0x0000
        /*0026*/ 	.short	0x0000
        /*0028*/ 	.byte	0x00, 0xf0, 0xe1, 0x02


	//----- nvinfo : EIATTR_MAXREG_COUNT
	.align		4
.L_703:
        /*002c*/ 	.byte	0x03, 0x1b
        /*002e*/ 	.short	0x0080


	//----- nvinfo : EIATTR_NUM_BARRIERS
	.align		4
        /*0030*/ 	.byte	0x02, 0x4c
        /*0032*/ 	.byte	0x01
	.zero		1


	//----- nvinfo : EIATTR_MERCURY_ISA_VERSION
	.align		4
        /*0034*/ 	.byte	0x03, 0x5f
        /*0036*/ 	.short	0x0000


	//----- nvinfo : EIATTR_INT_WARP_WIDE_INSTR_OFFSETS
	.align		4
        /*0038*/ 	.byte	0x04, 0x31
        /*003a*/ 	.short	(.L_705 - .L_704)


	//   ....[0]....
.L_704:
        /*003c*/ 	.word	0x00001e90


	//   ....[1]....
        /*0040*/ 	.word	0x00003750


	//----- nvinfo : EIATTR_COOP_GROUP_MASK_REGIDS
	.align		4
.L_705:
        /*0044*/ 	.byte	0x04, 0x29
        /*0046*/ 	.short	(.L_707 - .L_706)


	//   ....[0]....
.L_706:
        /*0048*/ 	.word	0xffffffff


	//   ....[1]....
        /*004c*/ 	.word	0xffffffff


	//   ....[2]....
        /*0050*/ 	.word	0xffffffff


	//   ....[3]....
        /*0054*/ 	.word	0xffffffff


	//   ....[4]....
        /*0058*/ 	.word	0xffffffff


	//   ....[5]....
        /*005c*/ 	.word	0xffffffff


	//   ....[6]....
        /*0060*/ 	.word	0xffffffff


	//   ....[7]....
        /*0064*/ 	.word	0xffffffff


	//   ....[8]....
        /*0068*/ 	.word	0xffffffff


	//   ....[9]....
        /*006c*/ 	.word	0xffffffff


	//----- nvinfo : EIATTR_COOP_GROUP_INSTR_OFFSETS
	.align		4
.L_707:
        /*0070*/ 	.byte	0x04, 0x28
        /*0072*/ 	.short	(.L_709 - .L_708)


	//   ....[0]....
.L_708:
        /*0074*/ 	.word	0x00000da0


	//   ....[1]....
        /*0078*/ 	.word	0x00000db0


	//   ....[2]....
        /*007c*/ 	.word	0x00000e00


	//   ....[3]....
        /*0080*/ 	.word	0x00000e20


	//   ....[4]....
        /*0084*/ 	.word	0x00000e50


	//   ....[5]....
        /*0088*/ 	.word	0x00000e70


	//   ....[6]....
        /*008c*/ 	.word	0x00000ea0


	//   ....[7]....
        /*0090*/ 	.word	0x00000ec0


	//   ....[8]....
        /*0094*/ 	.word	0x00000ef0


	//   ....[9]....
        /*0098*/ 	.word	0x00000f20


	//----- nvinfo : EIATTR_EXIT_INSTR_OFFSETS
	.align		4
.L_709:
        /*009c*/ 	.byte	0x04, 0x1c
        /*009e*/ 	.short	(.L_711 - .L_710)


	//   ....[0]....
.L_710:
        /*00a0*/ 	.word	0x00003820


	//   ....[1]....
        /*00a4*/ 	.word	0x00003960


	//   ....[2]....
        /*00a8*/ 	.word	0x00003bb0


	//----- nvinfo : EIATTR_MAX_THREADS
	.align		4
.L_711:
        /*00ac*/ 	.byte	0x04, 0x05
        /*00ae*/ 	.short	(.L_713 - .L_712)
.L_712:
        /*00b0*/ 	.word	0x000001c0
        /*00b4*/ 	.word	0x00000001
        /*00b8*/ 	.word	0x00000001


	//----- nvinfo : EIATTR_CRS_STACK_SIZE
	.align		4
.L_713:
        /*00bc*/ 	.byte	0x04, 0x1e
        /*00be*/ 	.short	(.L_715 - .L_714)
.L_714:
        /*00c0*/ 	.word	0x00000000
.L_715:


//--------------------- .nv.info._Z35group_norm_nhwc_bwd_one_pass_kernelI11Fp16IOFp32WLi128ELi28ELi448EEv26Group_norm_nhwc_bwd_params --------------------------
	.section	.nv.info._Z35group_norm_nhwc_bwd_one_pass_kernelI11Fp16IOFp32WLi128ELi28ELi448EEv26Group_norm_nhwc_bwd_params,"",@"SHT_CUDA_INFO"
	.sectionflags	@""
	.align	4


	//----- nvinfo : EIATTR_CUDA_API_VERSION
	.align		4
        /*0000*/ 	.byte	0x04, 0x37
        /*0002*/ 	.short	(.L_717 - .L_716)
.L_716:
        /*0004*/ 	.word	0x00000082


	//----- nvinfo : EIATTR_SW2861232_WAR
	.align		4
.L_717:
        /*0008*/ 	.byte	0x01, 0x35
	.zero		2


	//----- nvinfo : EIATTR_PARAM_CBANK
	.align		4
        /*000c*/ 	.byte	0x04, 0x0a
        /*000e*/ 	.short	(.L_719 - .L_718)
	.align		4
.L_718:
        /*0010*/ 	.word	index@(.nv.constant0._Z35group_norm_nhwc_bwd_one_pass_kernelI11Fp16IOFp32WLi128ELi28ELi448EEv26Group_norm_nhwc_bwd_params)
        /*0014*/ 	.short	0x0160
        /*0016*/ 	.short	0x00b8


	//----- nvinfo : EIATTR_CBANK_PARAM_SIZE
	.align		4
.L_719:
        /*0018*/ 	.byte	0x03, 0x19
        /*001a*/ 	.short	0x00b8


	//----- nvinfo : EIATTR_KPARAM_INFO
	.align		4
        /*001c*/ 	.byte	0x04, 0x17
        /*001e*/ 	.short	(.L_721 - .L_720)
.L_720:
        /*0020*/ 	.word	0x00000000
        /*0024*/ 	.short	0x0000
        /*0026*/ 	.short	0x0000
        /*0028*/ 	.byte	0x00, 0xf0, 0xe1, 0x02


	//----- nvinfo : EIATTR_MAXREG_COUNT
	.align		4
.L_721:
        /*002c*/ 	.byte	0x03, 0x1b
        /*002e*/ 	.short	0x0080


	//----- nvinfo : EIATTR_NUM_BARRIERS
	.align		4
        /*0030*/ 	.byte	0x02, 0x4c
        /*0032*/ 	.byte	0x01
	.zero		1


	//----- nvinfo : EIATTR_MERCURY_ISA_VERSION
	.align		4
        /*0034*/ 	.byte	0x03, 0x5f
        /*0036*/ 	.short	0x0000


	//----- nvinfo : EIATTR_INT_WARP_WIDE_INSTR_OFFSETS
	.align		4
        /*0038*/ 	.byte	0x04, 0x31
        /*003a*/ 	.short	(.L_723 - .L_722)


	//   ....[0]....
.L_722:
        /*003c*/ 	.word	0x00002580


	//   ....[1]....
        /*0040*/ 	.word	0x00004460


	//----- nvinfo : EIATTR_COOP_GROUP_MASK_REGIDS
	.align		4
.L_723:
        /*0044*/ 	.byte	0x04, 0x29
        /*0046*/ 	.short	(.L_725 - .L_724)


	//   ....[0]....
.L_724:
        /*0048*/ 	.word	0xffffffff


	//   ....[1]....
        /*004c*/ 	.word	0xffffffff


	//   ....[2]....
        /*0050*/ 	.word	0xffffffff


	//   ....[3]....
        /*0054*/ 	.word	0xffffffff


	//   ....[4]....
        /*0058*/ 	.word	0xffffffff


	//   ....[5]....
        /*005c*/ 	.word	0xffffffff


	//   ....[6]....
        /*0060*/ 	.word	0xffffffff


	//   ....[7]....
        /*0064*/ 	.word	0xffffffff


	//   ....[8]....
        /*0068*/ 	.word	0xffffffff


	//   ....[9]....
        /*006c*/ 	.word	0xffffffff


	//----- nvinfo : EIATTR_COOP_GROUP_INSTR_OFFSETS
	.align		4
.L_725:
        /*0070*/ 	.byte	0x04, 0x28
        /*0072*/ 	.short	(.L_727 - .L_726)


	//   ....[0]....
.L_726:
        /*0074*/ 	.word	0x00001470


	//   ....[1]....
        /*0078*/ 	.word	0x000014a0


	//   ....[2]....
        /*007c*/ 	.word	0x00001580


	//   ....[3]....
        /*0080*/ 	.word	0x000015b0


	//   ....[4]....
        /*0084*/ 	.word	0x00001600


	//   ....[5]....
        /*0088*/ 	.word	0x00001620


	//   ....[6]....
        /*008c*/ 	.word	0x00001650


	//   ....[7]....
        /*0090*/ 	.word	0x00001670


	//   ....[8]....
        /*0094*/ 	.word	0x000016a0


	//   ....[9]....
        /*0098*/ 	.word	0x000016c0


	//----- nvinfo : EIATTR_EXIT_INSTR_OFFSETS
	.align		4
.L_727:
        /*009c*/ 	.byte	0x04, 0x1c
        /*009e*/ 	.short	(.L_729 - .L_728)


	//   ....[0]....
.L_728:
        /*00a0*/ 	.word	0x000044d0


	//   ....[1]....
        /*00a4*/ 	.word	0x00004610


	//   ....[2]....
        /*00a8*/ 	.word	0x00004860


	//----- nvinfo : EIATTR_MAX_THREADS
	.align		4
.L_729:
        /*00ac*/ 	.byte	0x04, 0x05
        /*00ae*/ 	.short	(.L_731 - .L_730)
.L_730:
        /*00b0*/ 	.word	0x000001c0
        /*00b4*/ 	.word	0x00000001
        /*00b8*/ 	.word	0x00000001


	//----- nvinfo : EIATTR_CRS_STACK_SIZE
	.align		4
.L_731:
        /*00bc*/ 	.byte	0x04, 0x1e
        /*00be*/ 	.short	(.L_733 - .L_732)
.L_732:
        /*00c0*/ 	.word	0x00000000
.L_733:


//--------------------- .nv.info._Z35group_norm_nhwc_bwd_one_pass_kernelI11Fp16IOFp32WLi256ELi28ELi448EEv26Group_norm_nhwc_bwd_params --------------------------
	.section	.nv.info._Z35group_norm_nhwc_bwd_one_pass_kernelI11Fp16IOFp32WLi256ELi28ELi448EEv26Group_norm_nhwc_bwd_params,"",@"SHT_CUDA_INFO"
	.sectionflags	@""
	.align	4


	//----- nvinfo : EIATTR_CUDA_API_VERSION
	.align		4
        /*0000*/ 	.byte	0x04, 0x37
        /*0002*/ 	.short	(.L_735 - .L_734)
.L_734:
        /*0004*/ 	.word	0x00000082


	//----- nvinfo : EIATTR_SW2861232_WAR
	.align		4
.L_735:
        /*0008*/ 	.byte	0x01, 0x35
	.zero		2


	//----- nvinfo : EIATTR_PARAM_CBANK
	.align		4
        /*000c*/ 	.byte	0x04, 0x0a
        /*000e*/ 	.short	(.L_737 - .L_736)
	.align		4
.L_736:
        /*0010*/ 	.word	index@(.nv.constant0._Z35group_norm_nhwc_bwd_one_pass_kernelI11Fp16IOFp32WLi256ELi28ELi448EEv26Group_norm_nhwc_bwd_params)
        /*0014*/ 	.short	0x0160
        /*0016*/ 	.short	0x00b8


	//----- nvinfo : EIATTR_CBANK_PARAM_SIZE
	.align		4
.L_737:
        /*0018*/ 	.byte	0x03, 0x19
        /*001a*/ 	.short	0x00b8


	//----- nvinfo : EIATTR_KPARAM_INFO
	.align		4
        /*001c*/ 	.byte	0x04, 0x17
        /*001e*/ 	.short	(.L_739 - .L_738)
.L_738:
        /*0020*/ 	.word	0x00000000
        /*0024*/ 	.short	0x0000
        /*0026*/ 	.short	0x0000
        /*0028*/ 	.byte	0x00, 0xf0, 0xe1, 0x02


	//----- nvinfo : EIATTR_MAXREG_COUNT
	.align		4
.L_739:
        /*002c*/ 	.byte	0x03, 0x1b
        /*002e*/ 	.short	0x0080


	//----- nvinfo : EIATTR_NUM_BARRIERS
	.align		4
        /*0030*/ 	.byte	0x02, 0x4c
        /*0032*/ 	.byte	0x01
	.zero		1


	//----- nvinfo : EIATTR_MERCURY_ISA_VERSION
	.align		4
        /*0034*/ 	.byte	0x03, 0x5f
        /*0036*/ 	.short	0x0000


	//----- nvinfo : EIATTR_INT_WARP_WIDE_INSTR_OFFSETS
	.align		4
        /*0038*/ 	.byte	0x04, 0x31
        /*003a*/ 	.short	(.L_741 - .L_740)


	//   ....[0]....
.L_740:
        /*003c*/ 	.word	0x000034b0


	//   ....[1]....
        /*0040*/ 	.word	0x00006030


	//----- nvinfo : EIATTR_COOP_GROUP_MASK_REGIDS
	.align		4
.L_741:
        /*0044*/ 	.byte	0x04, 0x29
        /*0046*/ 	.short	(.L_743 - .L_742)


	//   ....[0]....
.L_742:
        /*0048*/ 	.word	0xffffffff


	//   ....[1]....
        /*004c*/ 	.word	0xffffffff


	//   ....[2]....
        /*0050*/ 	.word	0xffffffff


	//   ....[3]....
        /*0054*/ 	.word	0xffffffff


	//   ....[4]....
        /*0058*/ 	.word	0xffffffff


	//   ....[5]....
        /*005c*/ 	.word	0xffffffff


	//   ....[6]....
        /*0060*/ 	.word	0xffffffff


	//   ....[7]....
        /*0064*/ 	.word	0xffffffff


	//   ....[8]....
        /*0068*/ 	.word	0xffffffff


	//   ....[9]....
        /*006c*/ 	.word	0xffffffff


	//----- nvinfo : EIATTR_COOP_GROUP_INSTR_OFFSETS
	.align		4
.L_743:
        /*0070*/ 	.byte	0x04, 0x28
        /*0072*/ 	.short	(.L_745 - .L_744)


	//   ....[0]....
.L_744:
        /*0074*/ 	.word	0x000023a0


	//   ....[1]....
        /*0078*/ 	.word	0x000023d0


	//   ....[2]....
        /*007c*/ 	.word	0x00002450


	//   ....[3]....
        /*0080*/ 	.word	0x00002470


	//   ....[4]....
        /*0084*/ 	.word	0x000024a0


	//   ....[5]....
        /*0088*/ 	.word	0x000024c0


	//   ....[6]....
        /*008c*/ 	.word	0x000024f0


	//   ....[7]....
        /*0090*/ 	.word	0x00002510


	//   ....[8]....
        /*0094*/ 	.word	0x00002540


	//   ....[9]....
        /*0098*/ 	.word	0x00002560


	//----- nvinfo : EIATTR_EXIT_INSTR_OFFSETS
	.align		4
.L_745:
        /*009c*/ 	.byte	0x04, 0x1c
        /*009e*/ 	.short	(.L_747 - .L_746)


	//   ....[0]....
.L_746:
        /*00a0*/ 	.word	0x00006100


	//   ....[1]....
        /*00a4*/ 	.word	0x00006240


	//   ....[2]....
        /*00a8*/ 	.word	0x00006490


	//----- nvinfo : EIATTR_MAX_THREADS
	.align		4
.L_747:
        /*00ac*/ 	.byte	0x04, 0x05
        /*00ae*/ 	.short	(.L_749 - .L_748)
.L_748:
        /*00b0*/ 	.word	0x000001c0
        /*00b4*/ 	.word	0x00000001
        /*00b8*/ 	.word	0x00000001


	//----- nvinfo : EIATTR_CRS_STACK_SIZE
	.align		4
.L_749:
        /*00bc*/ 	.byte	0x04, 0x1e
        /*00be*/ 	.short	(.L_751 - .L_750)
.L_750:
        /*00c0*/ 	.word	0x00000000
.L_751:


//--------------------- .nv.info._Z35group_norm_nhwc_bwd_one_pass_kernelI11Fp16IOFp32WLi512ELi28ELi448EEv26Group_norm_nhwc_bwd_params --------------------------
	.section	.nv.info._Z35group_norm_nhwc_bwd_one_pass_kernelI11Fp16IOFp32WLi512ELi28ELi448EEv26Group_norm_nhwc_bwd_params,"",@"SHT_CUDA_INFO"
	.sectionflags	@""
	.align	4


	//----- nvinfo : EIATTR_CUDA_API_VERSION
	.align		4
        /*0000*/ 	.byte	0x04, 0x37
        /*0002*/ 	.short	(.L_753 - .L_752)
.L_752:
        /*0004*/ 	.word	0x00000082


	//----- nvinfo : EIATTR_SW2861232_WAR
	.align		4
.L_753:
        /*0008*/ 	.byte	0x01, 0x35
	.zero		2


	//----- nvinfo : EIATTR_PARAM_CBANK
	.align		4
        /*000c*/ 	.byte	0x04, 0x0a
        /*000e*/ 	.short	(.L_755 - .L_754)
	.align		4
.L_754:
        /*0010*/ 	.word	index@(.nv.constant0._Z35group_norm_nhwc_bwd_one_pass_kernelI11Fp16IOFp32WLi512ELi28ELi448EEv26Group_norm_nhwc_bwd_params)
        /*0014*/ 	.short	0x0160
        /*0016*/ 	.short	0x00b8


	//----- nvinfo : EIATTR_CBANK_PARAM_SIZE
	.align		4
.L_755:
        /*0018*/ 	.byte	0x03, 0x19
        /*001a*/ 	.short	0x00b8


	//----- nvinfo : EIATTR_KPARAM_INFO
	.align		4
        /*001c*/ 	.byte	0x04, 0x17
        /*001e*/ 	.short	(.L_757 - .L_756)
.L_756:
        /*0020*/ 	.word	0x00000000
        /*0024*/ 	.short	0x0000
        /*0026*/ 	.short	0x0000
        /*0028*/ 	.byte	0x00, 0xf0, 0xe1, 0x02


	//----- nvinfo : EIATTR_MAXREG_COUNT
	.align		4
.L_757:
        /*002c*/ 	.byte	0x03, 0x1b
        /*002e*/ 	.short	0x0080


	//----- nvinfo : EIATTR_NUM_BARRIERS
	.align		4
        /*0030*/ 	.byte	0x02, 0x4c
        /*0032*/ 	.byte	0x01
	.zero		1


	//----- nvinfo : EIATTR_MERCURY_ISA_VERSION
	.align		4
        /*0034*/ 	.byte	0x03, 0x5f
        /*0036*/ 	.short	0x0000


	//----- nvinfo : EIATTR_INT_WARP_WIDE_INSTR_OFFSETS
	.align		4
        /*0038*/ 	.byte	0x04, 0x31
        /*003a*/ 	.short	(.L_759 - .L_758)


	//   ....[0]....
.L_758:
        /*003c*/ 	.word	0x000052e0


	//   ....[1]....
        /*0040*/ 	.word	0x00009690


	//----- nvinfo : EIATTR_COOP_GROUP_MASK_REGIDS
	.align		4
.L_759:
        /*0044*/ 	.byte	0x04, 0x29
        /*0046*/ 	.short	(.L_761 - .L_760)


	//   ....[0]....
.L_760:
        /*0048*/ 	.word	0xffffffff


	//   ....[1]....
        /*004c*/ 	.word	0xffffffff


	//   ....[2]....
        /*0050*/ 	.word	0xffffffff


	//   ....[3]....
        /*0054*/ 	.word	0xffffffff


	//   ....[4]....
        /*0058*/ 	.word	0xffffffff


	//   ....[5]....
        /*005c*/ 	.word	0xffffffff


	//   ....[6]....
        /*0060*/ 	.word	0xffffffff


	//   ....[7]....
        /*0064*/ 	.word	0xffffffff


	//   ....[8]....
        /*0068*/ 	.word	0xffffffff


	//   ....[9]....
        /*006c*/ 	.word	0xffffffff


	//----- nvinfo : EIATTR_COOP_GROUP_INSTR_OFFSETS
	.align		4
.L_761:
        /*0070*/ 	.byte	0x04, 0x28
        /*0072*/ 	.short	(.L_763 - .L_762)


	//   ....[0]....
.L_762:
        /*0074*/ 	.word	0x00004100


	//   ....[1]....
        /*0078*/ 	.word	0x00004130


	//   ....[2]....
        /*007c*/ 	.word	0x00004210


	//   ....[3]....
        /*0080*/ 	.word	0x00004240


	//   ....[4]....
        /*0084*/ 	.word	0x00004330


	//   ....[5]....
        /*0088*/ 	.word	0x00004350


	//   ....[6]....
        /*008c*/ 	.word	0x00004390


	//   ....[7]....
        /*0090*/ 	.word	0x000043b0


	//   ....[8]....
        /*0094*/ 	.word	0x000043e0


	//   ....[9]....
        /*0098*/ 	.word	0x00004400


	//----- nvinfo : EIATTR_EXIT_INSTR_OFFSETS
	.align		4
.L_763:
        /*009c*/ 	.byte	0x04, 0x1c
        /*009e*/ 	.short	(.L_765 - .L_764)


	//   ....[0]....
.L_764:
        /*00a0*/ 	.word	0x00009700


	//   ....[1]....
        /*00a4*/ 	.word	0x00009840


	//   ....[2]....
        /*00a8*/ 	.word	0x00009a90


	//----- nvinfo : EIATTR_MAX_THREADS
	.align		4
.L_765:
        /*00ac*/ 	.byte	0x04, 0x05
        /*00ae*/ 	.short	(.L_767 - .L_766)
.L_766:
        /*00b0*/ 	.word	0x000001c0
        /*00b4*/ 	.word	0x00000001
        /*00b8*/ 	.word	0x00000001


	//----- nvinfo : EIATTR_CRS_STACK_SIZE
	.align		4
.L_767:
        /*00bc*/ 	.byte	0x04, 0x1e
        /*00be*/ 	.short	(.L_769 - .L_768)
.L_768:
        /*00c0*/ 	.word	0x00000000
.L_769:


//--------------------- .nv.info._Z35group_norm_nhwc_bwd_one_pass_kernelI11Fp16IOBf16WLi64ELi28ELi448EEv26Group_norm_nhwc_bwd_params --------------------------
	.section	.nv.info._Z35group_norm_nhwc_bwd_one_pass_kernelI11Fp16IOBf16WLi64ELi28ELi448EEv26Group_norm_nhwc_bwd_params,"",@"SHT_CUDA_INFO"
	.sectionflags	@""
	.align	4


	//----- nvinfo : EIATTR_CUDA_API_VERSION
	.align		4
        /*0000*/ 	.byte	0x04, 0x37
        /*0002*/ 	.short	(.L_771 - .L_770)
.L_770:
        /*0004*/ 	.word	0x00000082


	//----- nvinfo : EIATTR_SW2861232_WAR
	.align		4
.L_771:
        /*0008*/ 	.byte	0x01, 0x35
	.zero		2


	//----- nvinfo : EIATTR_PARAM_CBANK
	.align		4
        /*000c*/ 	.byte	0x04, 0x0a
        /*000e*/ 	.short	(.L_773 - .L_772)
	.align		4
.L_772:
        /*0010*/ 	.word	index@(.nv.constant0._Z35group_norm_nhwc_bwd_one_pass_kernelI11Fp16IOBf16WLi64ELi28ELi448EEv26Group_norm_nhwc_bwd_params)
        /*0014*/ 	.short	0x0160
        /*0016*/ 	.short	0x00b8


	//----- nvinfo : EIATTR_CBANK_PARAM_SIZE
	.align		4
.L_773:
        /*0018*/ 	.byte	0x03, 0x19
        /*001a*/ 	.short	0x00b8


	//----- nvinfo : EIATTR_KPARAM_INFO
	.align		4
        /*001c*/ 	.byte	0x04, 0x17
        /*001e*/ 	.short	(.L_775 - .L_774)
.L_774:
        /*0020*/ 	.word	0x00000000
        /*0024*/ 	.short	0x0000
        /*0026*/ 	.short	0x0000
        /*0028*/ 	.byte	0x00, 0xf0, 0xe1, 0x02


	//----- nvinfo : EIATTR_MAXREG_COUNT
	.align		4
.L_775:
        /*002c*/ 	.byte	0x03, 0x1b
        /*002e*/ 	.short	0x0080


	//----- nvinfo : EIATTR_NUM_BARRIERS
	.align		4
        /*0030*/ 	.byte	0x02, 0x4c
        /*0032*/ 	.byte	0x01
	.zero		1


	//----- nvinfo : EIATTR_MERCURY_ISA_VERSION
	.align		4
        /*0034*/ 	.byte	0x03, 0x5f
        /*0036*/ 	.short	0x0000


	//----- nvinfo : EIATTR_INT_WARP_WIDE_INSTR_OFFSETS
	.align		4
        /*0038*/ 	.byte	0x04, 0x31
        /*003a*/ 	.short	(.L_777 - .L_776)


	//   ....[0]....
.L_776:
        /*003c*/ 	.word	0x00001ef0


	//   ....[1]....
        /*0040*/ 	.word	0x000037b0


	//----- nvinfo : EIATTR_COOP_GROUP_MASK_REGIDS
	.align		4
.L_777:
        /*0044*/ 	.byte	0x04, 0x29
        /*0046*/ 	.short	(.L_779 - .L_778)


	//   ....[0]....
.L_778:
        /*0048*/ 	.word	0xffffffff


	//   ....[1]....
        /*004c*/ 	.word	0xffffffff


	//   ....[2]....
        /*0050*/ 	.word	0xffffffff


	//   ....[3]....
        /*0054*/ 	.word	0xffffffff


	//   ....[4]....
        /*0058*/ 	.word	0xffffffff


	//   ....[5]....
        /*005c*/ 	.word	0xffffffff


	//   ....[6]....
        /*0060*/ 	.word	0xffffffff


	//   ....[7]....
        /*0064*/ 	.word	0xffffffff


	//   ....[8]....
        /*0068*/ 	.word	0xffffffff


	//   ....[9]....
        /*006c*/ 	.word	0xffffffff


	//----- nvinfo : EIATTR_COOP_GROUP_INSTR_OFFSETS
	.align		4
.L_779:
        /*0070*/ 	.byte	0x04, 0x28
        /*0072*/ 	.short	(.L_781 - .L_780)


	//   ....[0]....
.L_780:
        /*0074*/ 	.word	0x00000e10


	//   ....[1]....
        /*0078*/ 	.word	0x00000e20


	//   ....[2]....
        /*007c*/ 	.word	0x00000e80


	//   ....[3]....
        /*0080*/ 	.word	0x00000ea0


	//   ....[4]....
        /*0084*/ 	.word	0x00000ed0


	//   ....[5]....
        /*0088*/ 	.word	0x00000ef0


	//   ....[6]....
        /*008c*/ 	.word	0x00000f20


	//   ....[7]....
        /*0090*/ 	.word	0x00000f40


	//   ....[8]....
        /*0094*/ 	.word	0x00000f70


	//   ....[9]....
        /*0098*/ 	.word	0x00000fa0


	//----- nvinfo : EIATTR_EXIT_INSTR_OFFSETS
	.align		4
.L_781:
        /*009c*/ 	.byte	0x04, 0x1c
        /*009e*/ 	.short	(.L_783 - .L_782)


	//   ....[0]....
.L_782:
        /*00a0*/ 	.word	0x00003880


	//   ....[1]....
        /*00a4*/ 	.word	0x000039c0


	//   ....[2]....
        /*00a8*/ 	.word	0x00003c40


	//----- nvinfo : EIATTR_MAX_THREADS
	.align		4
.L_783:
        /*00ac*/ 	.byte	0x04, 0x05
        /*00ae*/ 	.short	(.L_785 - .L_784)
.L_784:
        /*00b0*/ 	.word	0x000001c0
        /*00b4*/ 	.word	0x00000001
        /*00b8*/ 	.word	0x00000001


	//----- nvinfo : EIATTR_CRS_STACK_SIZE
	.align		4
.L_785:
        /*00bc*/ 	.byte	0x04, 0x1e
        /*00be*/ 	.short	(.L_787 - .L_786)
.L_786:
        /*00c0*/ 	.word	0x00000000
.L_787:


//--------------------- .nv.info._Z35group_norm_nhwc_bwd_one_pass_kernelI11Fp16IOBf16WLi128ELi28ELi448EEv26Group_norm_nhwc_bwd_params --------------------------
	.section	.nv.info._Z35group_norm_nhwc_bwd_one_pass_kernelI11Fp16IOBf16WLi128ELi28ELi448EEv26Group_norm_nhwc_bwd_params,"",@"SHT_CUDA_INFO"
	.sectionflags	@""
	.align	4


	//----- nvinfo : EIATTR_CUDA_API_VERSION
	.align		4
        /*0000*/ 	.byte	0x04, 0x37
        /*0002*/ 	.short	(.L_789 - .L_788)
.L_788:
        /*0004*/ 	.word	0x00000082


	//----- nvinfo : EIATTR_SW2861232_WAR
	.align		4
.L_789:
        /*0008*/ 	.byte	0x01, 0x35
	.zero		2


	//----- nvinfo : EIATTR_PARAM_CBANK
	.align		4
        /*000c*/ 	.byte	0x04, 0x0a
        /*000e*/ 	.short	(.L_791 - .L_790)
	.align		4
.L_790:
        /*0010*/ 	.word	index@(.nv.constant0._Z35group_norm_nhwc_bwd_one_pass_kernelI11Fp16IOBf16WLi128ELi28ELi448EEv26Group_norm_nhwc_bwd_params)
        /*0014*/ 	.short	0x0160
        /*0016*/ 	.short	0x00b8


	//----- nvinfo : EIATTR_CBANK_PARAM_SIZE
	.align		4
.L_791:
        /*0018*/ 	.byte	0x03, 0x19
        /*001a*/ 	.short	0x00b8


	//----- nvinfo : EIATTR_KPARAM_INFO
	.align		4
        /*001c*/ 	.byte	0x04, 0x17
        /*001e*/ 	.short	(.L_793 - .L_792)
.L_792:
        /*0020*/ 	.word	0x00000000
        /*0024*/ 	.short	0x0000
        /*0026*/ 	.short	0x0000
        /*0028*/ 	.byte	0x00, 0xf0, 0xe1, 0x02


	//----- nvinfo : EIATTR_MAXREG_COUNT
	.align		4
.L_793:
        /*002c*/ 	.byte	0x03, 0x1b
        /*002e*/ 	.short	0x0080


	//----- nvinfo : EIATTR_NUM_BARRIERS
	.align		4
        /*0030*/ 	.byte	0x02, 0x4c
        /*0032*/ 	.byte	0x01
	.zero		1


	//----- nvinfo : EIATTR_MERCURY_ISA_VERSION
	.align		4
        /*0034*/ 	.byte	0x03, 0x5f
        /*0036*/ 	.short	0x0000


	//----- nvinfo : EIATTR_INT_WARP_WIDE_INSTR_OFFSETS
	.align		4
        /*0038*/ 	.byte	0x04, 0x31
        /*003a*/ 	.short	(.L_795 - .L_794)


	//   ....[0]....
.L_794:
        /*003c*/ 	.word	0x00002600


	//   ....[1]....
        /*0040*/ 	.word	0x000044b0


	//----- nvinfo : EIATTR_COOP_GROUP_MASK_REGIDS
	.align		4
.L_795:
        /*0044*/ 	.byte	0x04, 0x29
        /*0046*/ 	.short	(.L_797 - .L_796)


	//   ....[0]....
.L_796:
        /*0048*/ 	.word	0xffffffff


	//   ....[1]....
        /*004c*/ 	.word	0xffffffff


	//   ....[2]....
        /*0050*/ 	.word	0xffffffff


	//   ....[3]....
        /*0054*/ 	.word	0xffffffff


	//   ....[4]....
        /*0058*/ 	.word	0xffffffff


	//   ....[5]....
        /*005c*/ 	.word	0xffffffff


	//   ....[6]....
        /*0060*/ 	.word	0xffffffff


	//   ....[7]....
        /*0064*/ 	.word	0xffffffff


	//   ....[8]....
        /*0068*/ 	.word	0xffffffff


	//   ....[9]....
        /*006c*/ 	.word	0xffffffff


	//----- nvinfo : EIATTR_COOP_GROUP_INSTR_OFFSETS
	.align		4
.L_797:
        /*0070*/ 	.byte	0x04, 0x28
        /*0072*/ 	.short	(.L_799 - .L_798)


	//   ....[0]....
.L_798:
        /*0074*/ 	.word	0x00001500


	//   ....[1]....
        /*0078*/ 	.word	0x00001530


	//   ....[2]....
        /*007c*/ 	.word	0x000015e0


	//   ....[3]....
        /*0080*/ 	.word	0x00001600


	//   ....[4]....
        /*0084*/ 	.word	0x00001630


	//   ....[5]....
        /*0088*/ 	.word	0x00001650


	//   ....[6]....
        /*008c*/ 	.word	0x00001680


	//   ....[7]....
        /*0090*/ 	.word	0x000016a0


	//   ....[8]....
        /*0094*/ 	.word	0x000016d0


	//   ....[9]....
        /*0098*/ 	.word	0x00001700


	//----- nvinfo : EIATTR_EXIT_INSTR_OFFSETS
	.align		4
.L_799:
        /*009c*/ 	.byte	0x04, 0x1c
        /*009e*/ 	.short	(.L_801 - .L_800)


	//   ....[0]....
.L_800:
        /*00a0*/ 	.word	0x00004580


	//   ....[1]....
        /*00a4*/ 	.word	0x000046c0


	//   ....[2]....
        /*00a8*/ 	.word	0x00004940


	//----- nvinfo : EIATTR_MAX_THREADS
	.align		4
.L_801:
        /*00ac*/ 	.byte	0x04, 0x05
        /*00ae*/ 	.short	(.L_803 - .L_802)
.L_802:
        /*00b0*/ 	.word	0x000001c0
        /*00b4*/ 	.word	0x00000001
        /*00b8*/ 	.word	0x00000001


	//----- nvinfo : EIATTR_CRS_STACK_SIZE
	.align		4
.L_803:
        /*00bc*/ 	.byte	0x04, 0x1e
        /*00be*/ 	.short	(.L_805 - .L_804)
.L_804:
        /*00c0*/ 	.word	0x00000000
.L_805:


//--------------------- .nv.info._Z35group_norm_nhwc_bwd_one_pass_kernelI11Fp16IOBf16WLi256ELi28ELi448EEv26Group_norm_nhwc_bwd_params --------------------------
	.section	.nv.info._Z35group_norm_nhwc_bwd_one_pass_kernelI11Fp16IOBf16WLi256ELi28ELi448EEv26Group_norm_nhwc_bwd_params,"",@"SHT_CUDA_INFO"
	.sectionflags	@""
	.align	4


	//----- nvinfo : EIATTR_CUDA_API_VERSION
	.align		4
        /*0000*/ 	.byte	0x04, 0x37
        /*0002*/ 	.short	(.L_807 - .L_806)
.L_806:
        /*0004*/ 	.word	0x00000082


	//----- nvinfo : EIATTR_SW2861232_WAR
	.align		4
.L_807:
        /*0008*/ 	.byte	0x01, 0x35
	.zero		2


	//----- nvinfo : EIATTR_PARAM_CBANK
	.align		4
        /*000c*/ 	.byte	0x04, 0x0a
        /*000e*/ 	.short	(.L_809 - .L_808)
	.align		4
.L_808:
        /*0010*/ 	.word	index@(.nv.constant0._Z35group_norm_nhwc_bwd_one_pass_kernelI11Fp16IOBf16WLi256ELi28ELi448EEv26Group_norm_nhwc_bwd_params)
        /*0014*/ 	.short	0x0160
        /*0016*/ 	.short	0x00b8


	//----- nvinfo : EIATTR_CBANK_PARAM_SIZE
	.align		4
.L_809:
        /*0018*/ 	.byte	0x03, 0x19
        /*001a*/ 	.short	0x00b8


	//----- nvinfo : EIATTR_KPARAM_INFO
	.align		4
        /*001c*/ 	.byte	0x04, 0x17
        /*001e*/ 	.short	(.L_811 - .L_810)
.L_810:
        /*0020*/ 	.word	0x00000000
        /*0024*/ 	.short	0x0000
        /*0026*/ 	.short	0x0000
        /*0028*/ 	.byte	0x00, 0xf0, 0xe1, 0x02


	//----- nvinfo : EIATTR_MAXREG_COUNT
	.align		4
.L_811:
        /*002c*/ 	.byte	0x03, 0x1b
        /*002e*/ 	.short	0x0080


	//----- nvinfo : EIATTR_NUM_BARRIERS
	.align		4
        /*0030*/ 	.byte	0x02, 0x4c
        /*0032*/ 	.byte	0x01
	.zero		1


	//----- nvinfo : EIATTR_MERCURY_ISA_VERSION
	.align		4
        /*0034*/ 	.byte	0x03, 0x5f
        /*0036*/ 	.short	0x0000


	//----- nvinfo : EIATTR_INT_WARP_WIDE_INSTR_OFFSETS
	.align		4
        /*0038*/ 	.byte	0x04, 0x31
        /*003a*/ 	.short	(.L_813 - .L_812)


	//   ....[0]....
.L_812:
        /*003c*/ 	.word	0x00003510


	//   ....[1]....
        /*0040*/ 	.word	0x00006080


	//----- nvinfo : EIATTR_COOP_GROUP_MASK_REGIDS
	.align		4
.L_813:
        /*0044*/ 	.byte	0x04, 0x29
        /*0046*/ 	.short	(.L_815 - .L_814)


	//   ....[0]....
.L_814:
        /*0048*/ 	.word	0xffffffff


	//   ....[1]....
        /*004c*/ 	.word	0xffffffff


	//   ....[2]....
        /*0050*/ 	.word	0xffffffff


	//   ....[3]....
        /*0054*/ 	.word	0xffffffff


	//   ....[4]....
        /*0058*/ 	.word	0xffffffff


	//   ....[5]....
        /*005c*/ 	.word	0xffffffff


	//   ....[6]....
        /*0060*/ 	.word	0xffffffff


	//   ....[7]....
        /*0064*/ 	.word	0xffffffff


	//   ....[8]....
        /*0068*/ 	.word	0xffffffff


	//   ....[9]....
        /*006c*/ 	.word	0xffffffff


	//----- nvinfo : EIATTR_COOP_GROUP_INSTR_OFFSETS
	.align		4
.L_815:
        /*0070*/ 	.byte	0x04, 0x28
        /*0072*/ 	.short	(.L_817 - .L_816)


	//   ....[0]....
.L_816:
        /*0074*/ 	.word	0x000023d0


	//   ....[1]....
        /*0078*/ 	.word	0x00002400


	//   ....[2]....
        /*007c*/ 	.word	0x000024c0


	//   ....[3]....
        /*0080*/ 	.word	0x000024e0


	//   ....[4]....
        /*0084*/ 	.word	0x00002510


	//   ....[5]....
        /*0088*/ 	.word	0x00002530


	//   ....[6]....
        /*008c*/ 	.word	0x00002560


	//   ....[7]....
        /*0090*/ 	.word	0x00002580


	//   ....[8]....
        /*0094*/ 	.word	0x000025b0


	//   ....[9]....
        /*0098*/ 	.word	0x000025d0


	//----- nvinfo : EIATTR_EXIT_INSTR_OFFSETS
	.align		4
.L_817:
        /*009c*/ 	.byte	0x04, 0x1c
        /*009e*/ 	.short	(.L_819 - .L_818)


	//   ....[0]....
.L_818:
        /*00a0*/ 	.word	0x00006150


	//   ....[1]....
        /*00a4*/ 	.word	0x00006290


	//   ....[2]....
        /*00a8*/ 	.word	0x00006510


	//----- nvinfo : EIATTR_MAX_THREADS
	.align		4
.L_819:
        /*00ac*/ 	.byte	0x04, 0x05
        /*00ae*/ 	.short	(.L_821 - .L_820)
.L_820:
        /*00b0*/ 	.word	0x000001c0
        /*00b4*/ 	.word	0x00000001
        /*00b8*/ 	.word	0x00000001


	//----- nvinfo : EIATTR_CRS_STACK_SIZE
	.align		4
.L_821:
        /*00bc*/ 	.byte	0x04, 0x1e
        /*00be*/ 	.short	(.L_823 - .L_822)
.L_822:
        /*00c0*/ 	.word	0x00000000
.L_823:


//--------------------- .nv.info._Z35group_norm_nhwc_bwd_one_pass_kernelI11Fp16IOBf16WLi512ELi28ELi448EEv26Group_norm_nhwc_bwd_params --------------------------
	.section	.nv.info._Z35group_norm_nhwc_bwd_one_pass_kernelI11Fp16IOBf16WLi512ELi28ELi448EEv26Group_norm_nhwc_bwd_params,"",@"SHT_CUDA_INFO"
	.sectionflags	@""
	.align	4


	//----- nvinfo : EIATTR_CUDA_API_VERSION
	.align		4
        /*0000*/ 	.byte	0x04, 0x37
        /*0002*/ 	.short	(.L_825 - .L_824)
.L_824:
        /*0004*/ 	.word	0x00000082


	//----- nvinfo : EIATTR_SW2861232_WAR
	.align		4
.L_825:
        /*0008*/ 	.byte	0x01, 0x35
	.zero		2


	//----- nvinfo : EIATTR_PARAM_CBANK
	.align		4
        /*000c*/ 	.byte	0x04, 0x0a
        /*000e*/ 	.short	(.L_827 - .L_826)
	.align		4
.L_826:
        /*0010*/ 	.word	index@(.nv.constant0._Z35group_norm_nhwc_bwd_one_pass_kernelI11Fp16IOBf16WLi512ELi28ELi448EEv26Group_norm_nhwc_bwd_params)
        /*0014*/ 	.short	0x0160
        /*0016*/ 	.short	0x00b8


	//----- nvinfo : EIATTR_CBANK_PARAM_SIZE
	.align		4
.L_827:
        /*0018*/ 	.byte	0x03, 0x19
        /*001a*/ 	.short	0x00b8


	//----- nvinfo : EIATTR_KPARAM_INFO
	.align		4
        /*001c*/ 	.byte	0x04, 0x17
        /*001e*/ 	.short	(.L_829 - .L_828)
.L_828:
        /*0020*/ 	.word	0x00000000
        /*0024*/ 	.short	0x0000
        /*0026*/ 	.short	0x0000
        /*0028*/ 	.byte	0x00, 0xf0, 0xe1, 0x02


	//----- nvinfo : EIATTR_MAXREG_COUNT
	.align		4
.L_829:
        /*002c*/ 	.byte	0x03, 0x1b
        /*002e*/ 	.short	0x0080


	//----- nvinfo : EIATTR_NUM_BARRIERS
	.align		4
        /*0030*/ 	.byte	0x02, 0x4c
        /*0032*/ 	.byte	0x01
	.zero		1


	//----- nvinfo : EIATTR_MERCURY_ISA_VERSION
	.align		4
        /*0034*/ 	.byte	0x03, 0x5f
        /*0036*/ 	.short	0x0000


	//----- nvinfo : EIATTR_INT_WARP_WIDE_INSTR_OFFSETS
	.align		4
        /*0038*/ 	.byte	0x04, 0x31
        /*003a*/ 	.short	(.L_831 - .L_830)


	//   ....[0]....
.L_830:
        /*003c*/ 	.word	0x00005370


	//   ....[1]....
        /*0040*/ 	.word	0x000096e0


	//----- nvinfo : EIATTR_COOP_GROUP_MASK_REGIDS
	.align		4
.L_831:
        /*0044*/ 	.byte	0x04, 0x29
        /*0046*/ 	.short	(.L_833 - .L_832)


	//   ....[0]....
.L_832:
        /*0048*/ 	.word	0xffffffff


	//   ....[1]....
        /*004c*/ 	.word	0xffffffff


	//   ....[2]....
        /*0050*/ 	.word	0xffffffff


	//   ....[3]....
        /*0054*/ 	.word	0xffffffff


	//   ....[4]....
        /*0058*/ 	.word	0xffffffff


	//   ....[5]....
        /*005c*/ 	.word	0xffffffff


	//   ....[6]....
        /*0060*/ 	.word	0xffffffff


	//   ....[7]....
        /*0064*/ 	.word	0xffffffff


	//   ....[8]....
        /*0068*/ 	.word	0xffffffff


	//   ....[9]....
        /*006c*/ 	.word	0xffffffff


	//----- nvinfo : EIATTR_COOP_GROUP_INSTR_OFFSETS
	.align		4
.L_833:
        /*0070*/ 	.byte	0x04, 0x28
        /*0072*/ 	.short	(.L_835 - .L_834)


	//   ....[0]....
.L_834:
        /*0074*/ 	.word	0x00004180


	//   ....[1]....
        /*0078*/ 	.word	0x000041c0


	//   ....[2]....
        /*007c*/ 	.word	0x000042a0


	//   ....[3]....
        /*0080*/ 	.word	0x000042d0


	//   ....[4]....
        /*0084*/ 	.word	0x000043b0


	//   ....[5]....
        /*0088*/ 	.word	0x000043c0


	//   ....[6]....
        /*008c*/ 	.word	0x00004400


	//   ....[7]....
        /*0090*/ 	.word	0x00004420


	//   ....[8]....
        /*0094*/ 	.word	0x00004450


	//   ....[9]....
        /*0098*/ 	.word	0x00004470


	//----- nvinfo : EIATTR_EXIT_INSTR_OFFSETS
	.align		4
.L_835:
        /*009c*/ 	.byte	0x04, 0x1c
        /*009e*/ 	.short	(.L_837 - .L_836)


	//   ....[0]....
.L_836:
        /*00a0*/ 	.word	0x000097b0


	//   ....[1]....
        /*00a4*/ 	.word	0x000098f0


	//   ....[2]....
        /*00a8*/ 	.word	0x00009b70


	//----- nvinfo : EIATTR_MAX_THREADS
	.align		4
.L_837:
        /*00ac*/ 	.byte	0x04, 0x05
        /*00ae*/ 	.short	(.L_839 - .L_838)
.L_838:
        /*00b0*/ 	.word	0x000001c0
        /*00b4*/ 	.word	0x00000001
        /*00b8*/ 	.word	0x00000001


	//----- nvinfo : EIATTR_CRS_STACK_SIZE
	.align		4
.L_839:
        /*00bc*/ 	.byte	0x04, 0x1e
        /*00be*/ 	.short	(.L_841 - .L_840)
.L_840:
        /*00c0*/ 	.word	0x00000000
.L_841:


//--------------------- .nv.info._Z35group_norm_nhwc_bwd_one_pass_kernelI11Fp16IOFp16WLi64ELi28ELi448EEv26Group_norm_nhwc_bwd_params --------------------------
	.section	.nv.info._Z35group_norm_nhwc_bwd_one_pass_kernelI11Fp16IOFp16WLi64ELi28ELi448EEv26Group_norm_nhwc_bwd_params,"",@"SHT_CUDA_INFO"
	.sectionflags	@""
	.align	4


	//----- nvinfo : EIATTR_CUDA_API_VERSION
	.align		4
        /*0000*/ 	.byte	0x04, 0x37
        /*0002*/ 	.short	(.L_843 - .L_842)
.L_842:
        /*0004*/ 	.word	0x00000082


	//----- nvinfo : EIATTR_SW2861232_WAR
	.align		4
.L_843:
        /*0008*/ 	.byte	0x01, 0x35
	.zero		2


	//----- nvinfo : EIATTR_PARAM_CBANK
	.align		4
        /*000c*/ 	.byte	0x04, 0x0a
        /*000e*/ 	.short	(.L_845 - .L_844)
	.align		4
.L_844:
        /*0010*/ 	.word	index@(.nv.constant0._Z35group_norm_nhwc_bwd_one_pass_kernelI11Fp16IOFp16WLi64ELi28ELi448EEv26Group_norm_nhwc_bwd_params)
        /*0014*/ 	.short	0x0160
        /*0016*/ 	.short	0x00b8


	//----- nvinfo : EIATTR_CBANK_PARAM_SIZE
	.align		4
.L_845:
        /*0018*/ 	.byte	0x03, 0x19
        /*001a*/ 	.short	0x00b8


	//----- nvinfo : EIATTR_KPARAM_INFO
	.align		4
        /*001c*/ 	.byte	0x04, 0x17
        /*001e*/ 	.short	(.L_847 - .L_846)
.L_846:
        /*0020*/ 	.word	0x00000000
        /*0024*/ 	.short	0x0000
        /*0026*/ 	.short	0x0000
        /*0028*/ 	.byte	0x00, 0xf0, 0xe1, 0x02


	//----- nvinfo : EIATTR_MAXREG_COUNT
	.align		4
.L_847:
        /*002c*/ 	.byte	0x03, 0x1b
        /*002e*/ 	.short	0x0080


	//----- nvinfo : EIATTR_NUM_BARRIERS
	.align		4
        /*0030*/ 	.byte	0x02, 0x4c
        /*0032*/ 	.byte	0x01
	.zero		1


	//----- nvinfo : EIATTR_MERCURY_ISA_VERSION
	.align		4
        /*0034*/ 	.byte	0x03, 0x5f
        /*0036*/ 	.short	0x0000


	//----- nvinfo : EIATTR_INT_WARP_WIDE_INSTR_OFFSETS
	.align		4
        /*0038*/ 	.byte	0x04, 0x31
        /*003a*/ 	.short	(.L_849 - .L_848)


	//   ....[0]....
.L_848:
        /*003c*/ 	.word	0x00001ef0


	//   ....[1]....
        /*0040*/ 	.word	0x000037b0


	//----- nvinfo : EIATTR_COOP_GROUP_MASK_REGIDS
	.align		4
.L_849:
        /*0044*/ 	.byte	0x04, 0x29
        /*0046*/ 	.short	(.L_851 - .L_850)


	//   ....[0]....
.L_850:
        /*0048*/ 	.word	0xffffffff


	//   ....[1]....
        /*004c*/ 	.word	0xffffffff


	//   ....[2]....
        /*0050*/ 	.word	0xffffffff


	//   ....[3]....
        /*0054*/ 	.word	0xffffffff


	//   ....[4]....
        /*0058*/ 	.word	0xffffffff


	//   ....[5]....
        /*005c*/ 	.word	0xffffffff


	//   ....[6]....
        /*0060*/ 	.word	0xffffffff


	//   ....[7]....
        /*0064*/ 	.word	0xffffffff


	//   ....[8]....
        /*0068*/ 	.word	0xffffffff


	//   ....[9]....
        /*006c*/ 	.word	0xffffffff


	//----- nvinfo : EIATTR_COOP_GROUP_INSTR_OFFSETS
	.align		4
.L_851:
        /*0070*/ 	.byte	0x04, 0x28
        /*0072*/ 	.short	(.L_853 - .L_852)


	//   ....[0]....
.L_852:
        /*0074*/ 	.word	0x00000e10


	//   ....[1]....
        /*0078*/ 	.word	0x00000e20


	//   ....[2]....
        /*007c*/ 	.word	0x00000e80


	//   ....[3]....
        /*0080*/ 	.word	0x00000ea0


	//   ....[4]....
        /*0084*/ 	.word	0x00000ed0


	//   ....[5]....
        /*0088*/ 	.word	0x00000ef0


	//   ....[6]....
        /*008c*/ 	.word	0x00000f20


	//   ....[7]....
        /*0090*/ 	.word	0x00000f40


	//   ....[8]....
        /*0094*/ 	.word	0x00000f70


	//   ....[9]....
        /*0098*/ 	.word	0x00000fa0


	//----- nvinfo : EIATTR_EXIT_INSTR_OFFSETS
	.align		4
.L_853:
        /*009c*/ 	.byte	0x04, 0x1c
        /*009e*/ 	.short	(.L_855 - .L_854)


	//   ....[0]....
.L_854:
        /*00a0*/ 	.word	0x00003880


	//   ....[1]....
        /*00a4*/ 	.word	0x000039c0


	//   ....[2]....
        /*00a8*/ 	.word	0x00003c40


	//----- nvinfo : EIATTR_MAX_THREADS
	.align		4
.L_855:
        /*00ac*/ 	.byte	0x04, 0x05
        /*00ae*/ 	.short	(.L_857 - .L_856)
.L_856:
        /*00b0*/ 	.word	0x000001c0
        /*00b4*/ 	.word	0x00000001
        /*00b8*/ 	.word	0x00000001


	//----- nvinfo : EIATTR_CRS_STACK_SIZE
	.align		4
.L_857:
        /*00bc*/ 	.byte	0x04, 0x1e
        /*00be*/ 	.short	(.L_859 - .L_858)
.L_858:
        /*00c0*/ 	.word	0x00000000
.L_859:


//--------------------- .nv.info._Z35group_norm_nhwc_bwd_one_pass_kernelI11Fp16IOFp16WLi128ELi28ELi448EEv26Group_norm_nhwc_bwd_params --------------------------
	.section	.nv.info._Z35group_norm_nhwc_bwd_one_pass_kernelI11Fp16IOFp16WLi128ELi28ELi448EEv26Group_norm_nhwc_bwd_params,"",@"SHT_CUDA_INFO"
	.sectionflags	@""
	.align	4


	//----- nvinfo : EIATTR_CUDA_API_VERSION
	.align		4
        /*0000*/ 	.byte	0x04, 0x37
        /*0002*/ 	.short	(.L_861 - .L_860)
.L_860:
        /*0004*/ 	.word	0x00000082


	//----- nvinfo : EIATTR_SW2861232_WAR
	.align		4
.L_861:
        /*0008*/ 	.byte	0x01, 0x35
	.zero		2


	//----- nvinfo : EIATTR_PARAM_CBANK
	.align		4
        /*000c*/ 	.byte	0x04, 0x0a
        /*000e*/ 	.short	(.L_863 - .L_862)
	.align		4
.L_862:
        /*0010*/ 	.word	index@(.nv.constant0._Z35group_norm_nhwc_bwd_one_pass_kernelI11Fp16IOFp16WLi128ELi28ELi448EEv26Group_norm_nhwc_bwd_params)
        /*0014*/ 	.short	0x0160
        /*0016*/ 	.short	0x00b8


	//----- nvinfo : EIATTR_CBANK_PARAM_SIZE
	.align		4
.L_863:
        /*0018*/ 	.byte	0x03, 0x19
        /*001a*/ 	.short	0x00b8


	//----- nvinfo : EIATTR_KPARAM_INFO
	.align		4
        /*001c*/ 	.byte	0x04, 0x17
        /*001e*/ 	.short	(.L_865 - .L_864)
.L_864:
        /*0020*/ 	.word	0x00000000
        /*0024*/ 	.short	0x0000
        /*0026*/ 	.short	0x0000
        /*0028*/ 	.byte	0x00, 0xf0, 0xe1, 0x02


	//----- nvinfo : EIATTR_MAXREG_COUNT
	.align		4
.L_865:
        /*002c*/ 	.byte	0x03, 0x1b
        /*002e*/ 	.short	0x0080


	//----- nvinfo : EIATTR_NUM_BARRIERS
	.align		4
        /*0030*/ 	.byte	0x02, 0x4c
        /*0032*/ 	.byte	0x01
	.zero		1


	//----- nvinfo : EIATTR_MERCURY_ISA_VERSION
	.align		4
        /*0034*/ 	.byte	0x03, 0x5f
        /*0036*/ 	.short	0x0000


	//----- nvinfo : EIATTR_INT_WARP_WIDE_INSTR_OFFSETS
	.align		4
        /*0038*/ 	.byte	0x04, 0x31
        /*003a*/ 	.short	(.L_867 - .L_866)


	//   ....[0]....
.L_866:
        /*003c*/ 	.word	0x00002600


	//   ....[1]....
        /*0040*/ 	.word	0x000044b0


	//----- nvinfo : EIATTR_COOP_GROUP_MASK_REGIDS
	.align		4
.L_867:
        /*0044*/ 	.byte	0x04, 0x29
        /*0046*/ 	.short	(.L_869 - .L_868)


	//   ....[0]....
.L_868:
        /*0048*/ 	.word	0xffffffff


	//   ....[1]....
        /*004c*/ 	.word	0xffffffff


	//   ....[2]....
        /*0050*/ 	.word	0xffffffff


	//   ....[3]....
        /*0054*/ 	.word	0xffffffff


	//   ....[4]....
        /*0058*/ 	.word	0xffffffff


	//   ....[5]....
        /*005c*/ 	.word	0xffffffff


	//   ....[6]....
        /*0060*/ 	.word	0xffffffff


	//   ....[7]....
        /*0064*/ 	.word	0xffffffff


	//   ....[8]....
        /*0068*/ 	.word	0xffffffff


	//   ....[9]....
        /*006c*/ 	.word	0xffffffff


	//----- nvinfo : EIATTR_COOP_GROUP_INSTR_OFFSETS
	.align		4
.L_869:
        /*0070*/ 	.byte	0x04, 0x28
        /*0072*/ 	.short	(.L_871 - .L_870)


	//   ....[0]....
.L_870:
        /*0074*/ 	.word	0x00001500


	//   ....[1]....
        /*0078*/ 	.word	0x00001530


	//   ....[2]....
        /*007c*/ 	.word	0x000015e0


	//   ....[3]....
        /*0080*/ 	.word	0x00001600


	//   ....[4]....
        /*0084*/ 	.word	0x00001630


	//   ....[5]....
        /*0088*/ 	.word	0x00001650


	//   ....[6]....
        /*008c*/ 	.word	0x00001680


	//   ....[7]....
        /*0090*/ 	.word	0x000016a0


	//   ....[8]....
        /*0094*/ 	.word	0x000016d0


	//   ....[9]....
        /*0098*/ 	.word	0x00001700


	//----- nvinfo : EIATTR_EXIT_INSTR_OFFSETS
	.align		4
.L_871:
        /*009c*/ 	.byte	0x04, 0x1c
        /*009e*/ 	.short	(.L_873 - .L_872)


	//   ....[0]....
.L_872:
        /*00a0*/ 	.word	0x00004580


	//   ....[1]....
        /*00a4*/ 	.word	0x000046c0


	//   ....[2]....
        /*00a8*/ 	.word	0x00004940


	//----- nvinfo : EIATTR_MAX_THREADS
	.align		4
.L_873:
        /*00ac*/ 	.byte	0x04, 0x05
        /*00ae*/ 	.short	(.L_875 - .L_874)
.L_874:
        /*00b0*/ 	.word	0x000001c0
        /*00b4*/ 	.word	0x00000001
        /*00b8*/ 	.word	0x00000001


	//----- nvinfo : EIATTR_CRS_STACK_SIZE
	.align		4
.L_875:
        /*00bc*/ 	.byte	0x04, 0x1e
        /*00be*/ 	.short	(.L_877 - .L_876)
.L_876:
        /*00c0*/ 	.word	0x00000000
.L_877:


//--------------------- .nv.info._Z35group_norm_nhwc_bwd_one_pass_kernelI11Fp16IOFp16WLi256ELi28ELi448EEv26Group_norm_nhwc_bwd_params --------------------------
	.section	.nv.info._Z35group_norm_nhwc_bwd_one_pass_kernelI11Fp16IOFp16WLi256ELi28ELi448EEv26Group_norm_nhwc_bwd_params,"",@"SHT_CUDA_INFO"
	.sectionflags	@""
	.align	4


	//----- nvinfo : EIATTR_CUDA_API_VERSION
	.align		4
        /*0000*/ 	.byte	0x04, 0x37
        /*0002*/ 	.short	(.L_879 - .L_878)
.L_878:
        /*0004*/ 	.word	0x00000082


	//----- nvinfo : EIATTR_SW2861232_WAR
	.align		4
.L_879:
        /*0008*/ 	.byte	0x01, 0x35
	.zero		2


	//----- nvinfo : EIATTR_PARAM_CBANK
	.align		4
        /*000c*/ 	.byte	0x04, 0x0a
        /*000e*/ 	.short	(.L_881 - .L_880)
	.align		4
.L_880:
        /*0010*/ 	.word	index@(.nv.constant0._Z35group_norm_nhwc_bwd_one_pass_kernelI11Fp16IOFp16WLi256ELi28ELi448EEv26Group_norm_nhwc_bwd_params)
        /*0014*/ 	.short	0x0160
        /*0016*/ 	.short	0x00b8


	//----- nvinfo : EIATTR_CBANK_PARAM_SIZE
	.align		4
.L_881:
        /*0018*/ 	.byte	0x03, 0x19
        /*001a*/ 	.short	0x00b8


	//----- nvinfo : EIATTR_KPARAM_INFO
	.align		4
        /*001c*/ 	.byte	0x04, 0x17
        /*001e*/ 	.short	(.L_883 - .L_882)
.L_882:
        /*0020*/ 	.word	0x00000000
        /*0024*/ 	.short	0x0000
        /*0026*/ 	.short	0x0000
        /*0028*/ 	.byte	0x00, 0xf0, 0xe1, 0x02


	//----- nvinfo : EIATTR_MAXREG_COUNT
	.align		4
.L_883:
        /*002c*/ 	.byte	0x03, 0x1b
        /*002e*/ 	.short	0x0080


	//----- nvinfo : EIATTR_NUM_BARRIERS
	.align		4
        /*0030*/ 	.byte	0x02, 0x4c
        /*0032*/ 	.byte	0x01
	.zero		1


	//----- nvinfo : EIATTR_MERCURY_ISA_VERSION
	.align		4
        /*0034*/ 	.byte	0x03, 0x5f
        /*0036*/ 	.short	0x0000


	//----- nvinfo : EIATTR_INT_WARP_WIDE_INSTR_OFFSETS
	.align		4
        /*0038*/ 	.byte	0x04, 0x31
        /*003a*/ 	.short	(.L_885 - .L_884)


	//   ....[0]....
.L_884:
        /*003c*/ 	.word	0x00003510


	//   ....[1]....
        /*0040*/ 	.word	0x00006080


	//----- nvinfo : EIATTR_COOP_GROUP_MASK_REGIDS
	.align		4
.L_885:
        /*0044*/ 	.byte	0x04, 0x29
        /*0046*/ 	.short	(.L_887 - .L_886)


	//   ....[0]....
.L_886:
        /*0048*/ 	.word	0xffffffff


	//   ....[1]....
        /*004c*/ 	.word	0xffffffff


	//   ....[2]....
        /*0050*/ 	.word	0xffffffff


	//   ....[3]....
        /*0054*/ 	.word	0xffffffff


	//   ....[4]....
        /*0058*/ 	.word	0xffffffff


	//   ....[5]....
        /*005c*/ 	.word	0xffffffff


	//   ....[6]....
        /*0060*/ 	.word	0xffffffff


	//   ....[7]....
        /*0064*/ 	.word	0xffffffff


	//   ....[8]....
        /*0068*/ 	.word	0xffffffff


	//   ....[9]....
        /*006c*/ 	.word	0xffffffff


	//----- nvinfo : EIATTR_COOP_GROUP_INSTR_OFFSETS
	.align		4
.L_887:
        /*0070*/ 	.byte	0x04, 0x28
        /*0072*/ 	.short	(.L_889 - .L_888)


	//   ....[0]....
.L_888:
        /*0074*/ 	.word	0x000023d0


	//   ....[1]....
        /*0078*/ 	.word	0x00002400


	//   ....[2]....
        /*007c*/ 	.word	0x000024c0


	//   ....[3]....
        /*0080*/ 	.word	0x000024e0


	//   ....[4]....
        /*0084*/ 	.word	0x00002510


	//   ....[5]....
        /*0088*/ 	.word	0x00002530


	//   ....[6]....
        /*008c*/ 	.word	0x00002560


	//   ....[7]....
        /*0090*/ 	.word	0x00002580


	//   ....[8]....
        /*0094*/ 	.word	0x000025b0


	//   ....[9]....
        /*0098*/ 	.word	0x000025d0


	//----- nvinfo : EIATTR_EXIT_INSTR_OFFSETS
	.align		4
.L_889:
        /*009c*/ 	.byte	0x04, 0x1c
        /*009e*/ 	.short	(.L_891 - .L_890)


	//   ....[0]....
.L_890:
        /*00a0*/ 	.word	0x00006150


	//   ....[1]....
        /*00a4*/ 	.word	0x00006290


	//   ....[2]....
        /*00a8*/ 	.word	0x00006510


	//----- nvinfo : EIATTR_MAX_THREADS
	.align		4
.L_891:
        /*00ac*/ 	.byte	0x04, 0x05
        /*00ae*/ 	.short	(.L_893 - .L_892)
.L_892:
        /*00b0*/ 	.word	0x000001c0
        /*00b4*/ 	.word	0x00000001
        /*00b8*/ 	.word	0x00000001


	//----- nvinfo : EIATTR_CRS_STACK_SIZE
	.align		4
.L_893:
        /*00bc*/ 	.byte	0x04, 0x1e
        /*00be*/ 	.short	(.L_895 - .L_894)
.L_894:
        /*00c0*/ 	.word	0x00000000
.L_895:


//--------------------- .nv.info._Z35group_norm_nhwc_bwd_one_pass_kernelI11Fp16IOFp16WLi512ELi28ELi448EEv26Group_norm_nhwc_bwd_params --------------------------
	.section	.nv.info._Z35group_norm_nhwc_bwd_one_pass_kernelI11Fp16IOFp16WLi512ELi28ELi448EEv26Group_norm_nhwc_bwd_params,"",@"SHT_CUDA_INFO"
	.sectionflags	@""
	.align	4


	//----- nvinfo : EIATTR_CUDA_API_VERSION
	.align		4
        /*0000*/ 	.byte	0x04, 0x37
        /*0002*/ 	.short	(.L_897 - .L_896)
.L_896:
        /*0004*/ 	.word	0x00000082


	//----- nvinfo : EIATTR_SW2861232_WAR
	.align		4
.L_897:
        /*0008*/ 	.byte	0x01, 0x35
	.zero		2


	//----- nvinfo : EIATTR_PARAM_CBANK
	.align		4
        /*000c*/ 	.byte	0x04, 0x0a
        /*000e*/ 	.short	(.L_899 - .L_898)
	.align		4
.L_898:
        /*0010*/ 	.word	index@(.nv.constant0._Z35group_norm_nhwc_bwd_one_pass_kernelI11Fp16IOFp16WLi512ELi28ELi448EEv26Group_norm_nhwc_bwd_params)
        /*0014*/ 	.short	0x0160
        /*0016*/ 	.short	0x00b8


	//----- nvinfo : EIATTR_CBANK_PARAM_SIZE
	.align		4
.L_899:
        /*0018*/ 	.byte	0x03, 0x19
        /*001a*/ 	.short	0x00b8


	//----- nvinfo : EIATTR_KPARAM_INFO
	.align		4
        /*001c*/ 	.byte	0x04, 0x17
        /*001e*/ 	.short	(.L_901 - .L_900)
.L_900:
        /*0020*/ 	.word	0x00000000
        /*0024*/ 	.short	0x0000
        /*0026*/ 	.short	0x0000
        /*0028*/ 	.byte	0x00, 0xf0, 0xe1, 0x02


	//----- nvinfo : EIATTR_MAXREG_COUNT
	.align		4
.L_901:
        /*002c*/ 	.byte	0x03, 0x1b
        /*002e*/ 	.short	0x0080


	//----- nvinfo : EIATTR_NUM_BARRIERS
	.align		4
        /*0030*/ 	.byte	0x02, 0x4c
        /*0032*/ 	.byte	0x01
	.zero		1


	//----- nvinfo : EIATTR_MERCURY_ISA_VERSION
	.align		4
        /*0034*/ 	.byte	0x03, 0x5f
        /*0036*/ 	.short	0x0000


	//----- nvinfo : EIATTR_INT_WARP_WIDE_INSTR_OFFSETS
	.align		4
        /*0038*/ 	.byte	0x04, 0x31
        /*003a*/ 	.short	(.L_903 - .L_902)


	//   ....[0]....
.L_902:
        /*003c*/ 	.word	0x00005370


	//   ....[1]....
        /*0040*/ 	.word	0x000096e0


	//----- nvinfo : EIATTR_COOP_GROUP_MASK_REGIDS
	.align		4
.L_903:
        /*0044*/ 	.byte	0x04, 0x29
        /*0046*/ 	.short	(.L_905 - .L_904)


	//   ....[0]....
.L_904:
        /*0048*/ 	.word	0xffffffff


	//   ....[1]....
        /*004c*/ 	.word	0xffffffff


	//   ....[2]....
        /*0050*/ 	.word	0xffffffff


	//   ....[3]....
        /*0054*/ 	.word	0xffffffff


	//   ....[4]....
        /*0058*/ 	.word	0xffffffff


	//   ....[5]....
        /*005c*/ 	.word	0xffffffff


	//   ....[6]....
        /*0060*/ 	.word	0xffffffff


	//   ....[7]....
        /*0064*/ 	.word	0xffffffff


	//   ....[8]....
        /*0068*/ 	.word	0xffffffff


	//   ....[9]....
        /*006c*/ 	.word	0xffffffff


	//----- nvinfo : EIATTR_COOP_GROUP_INSTR_OFFSETS
	.align		4
.L_905:
        /*0070*/ 	.byte	0x04, 0x28
        /*0072*/ 	.short	(.L_907 - .L_906)


	//   ....[0]....
.L_906:
        /*0074*/ 	.word	0x00004180


	//   ....[1]....
        /*0078*/ 	.word	0x000041c0


	//   ....[2]....
        /*007c*/ 	.word	0x000042a0


	//   ....[3]....
        /*0080*/ 	.word	0x000042d0


	//   ....[4]....
        /*0084*/ 	.word	0x000043b0


	//   ....[5]....
        /*0088*/ 	.word	0x000043c0


	//   ....[6]....
        /*008c*/ 	.word	0x00004400


	//   ....[7]....
        /*0090*/ 	.word	0x00004420


	//   ....[8]....
        /*0094*/ 	.word	0x00004450


	//   ....[9]....
        /*0098*/ 	.word	0x00004470


	//----- nvinfo : EIATTR_EXIT_INSTR_OFFSETS
	.align		4
.L_907:
        /*009c*/ 	.byte	0x04, 0x1c
        /*009e*/ 	.short	(.L_909 - .L_908)


	//   ....[0]....
.L_908:
        /*00a0*/ 	.word	0x000097b0


	//   ....[1]....
        /*00a4*/ 	.word	0x000098f0


	//   ....[2]....
        /*00a8*/ 	.word	0x00009b70


	//----- nvinfo : EIATTR_MAX_THREADS
	.align		4
.L_909:
        /*00ac*/ 	.byte	0x04, 0x05
        /*00ae*/ 	.short	(.L_911 - .L_910)
.L_910:
        /*00b0*/ 	.word	0x000001c0
        /*00b4*/ 	.word	0x00000001
        /*00b8*/ 	.word	0x00000001


	//----- nvinfo : EIATTR_CRS_STACK_SIZE
	.align		4
.L_911:
        /*00bc*/ 	.byte	0x04, 0x1e
        /*00be*/ 	.short	(.L_913 - .L_912)
.L_912:
        /*00c0*/ 	.word	0x00000000
.L_913:


//--------------------- .nv.info._Z35group_norm_nhwc_bwd_one_pass_kernelI11Fp32IOFp32WLi64ELi28ELi448EEv26Group_norm_nhwc_bwd_params --------------------------
	.section	.nv.info._Z35group_norm_nhwc_bwd_one_pass_kernelI11Fp32IOFp32WLi64ELi28ELi448EEv26Group_norm_nhwc_bwd_params,"",@"SHT_CUDA_INFO"
	.sectionflags	@""
	.align	4


	//----- nvinfo : EIATTR_CUDA_API_VERSION
	.align		4
        /*0000*/ 	.byte	0x04, 0x37
        /*0002*/ 	.short	(.L_915 - .L_914)
.L_914:
        /*0004*/ 	.word	0x00000082


	//----- nvinfo : EIATTR_SW2861232_WAR
	.align		4
.L_915:
        /*0008*/ 	.byte	0x01, 0x35
	.zero		2


	//----- nvinfo : EIATTR_PARAM_CBANK
	.align		4
        /*000c*/ 	.byte	0x04, 0x0a
        /*000e*/ 	.short	(.L_917 - .L_916)
	.align		4
.L_916:
        /*0010*/ 	.word	index@(.nv.constant0._Z35group_norm_nhwc_bwd_one_pass_kernelI11Fp32IOFp32WLi64ELi28ELi448EEv26Group_norm_nhwc_bwd_params)
        /*0014*/ 	.short	0x0160
        /*0016*/ 	.short	0x00b8


	//----- nvinfo : EIATTR_CBANK_PARAM_SIZE
	.align		4
.L_917:
        /*0018*/ 	.byte	0x03, 0x19
        /*001a*/ 	.short	0x00b8


	//----- nvinfo : EIATTR_KPARAM_INFO
	.align		4
        /*001c*/ 	.byte	0x04, 0x17
        /*001e*/ 	.short	(.L_919 - .L_918)
.L_918:
        /*0020*/ 	.word	0x00000000
        /*0024*/ 	.short	0x0000
        /*0026*/ 	.short	0x0000
        /*0028*/ 	.byte	0x00, 0xf0, 0xe1, 0x02


	//----- nvinfo : EIATTR_MAXREG_COUNT
	.align		4
.L_919:
        /*002c*/ 	.byte	0x03, 0x1b
        /*002e*/ 	.short	0x0080


	//----- nvinfo : EIATTR_NUM_BARRIERS
	.align		4
        /*0030*/ 	.byte	0x02, 0x4c
        /*0032*/ 	.byte	0x01
	.zero		1


	//----- nvinfo : EIATTR_MERCURY_ISA_VERSION
	.align		4
        /*0034*/ 	.byte	0x03, 0x5f
        /*0036*/ 	.short	0x0000


	//----- nvinfo : EIATTR_INT_WARP_WIDE_INSTR_OFFSETS
	.align		4
        /*0038*/ 	.byte	0x04, 0x31
        /*003a*/ 	.short	(.L_921 - .L_920)


	//   ....[0]....
.L_920:
        /*003c*/ 	.word	0x00001e50


	//   ....[1]....
        /*0040*/ 	.word	0x000035e0


	//----- nvinfo : EIATTR_COOP_GROUP_MASK_REGIDS
	.align		4
.L_921:
        /*0044*/ 	.byte	0x04, 0x29
        /*0046*/ 	.short	(.L_923 - .L_922)


	//   ....[0]....
.L_922:
        /*0048*/ 	.word	0xffffffff


	//   ....[1]....
        /*004c*/ 	.word	0xffffffff


	//   ....[2]....
        /*0050*/ 	.word	0xffffffff


	//   ....[3]....
        /*0054*/ 	.word	0xffffffff


	//   ....[4]....
        /*0058*/ 	.word	0xffffffff


	//   ....[5]....
        /*005c*/ 	.word	0xffffffff


	//   ....[6]....
        /*0060*/ 	.word	0xffffffff


	//   ....[7]....
        /*0064*/ 	.word	0xffffffff


	//   ....[8]....
        /*0068*/ 	.word	0xffffffff


	//   ....[9]....
        /*006c*/ 	.word	0xffffffff


	//----- nvinfo : EIATTR_COOP_GROUP_INSTR_OFFSETS
	.align		4
.L_923:
        /*0070*/ 	.byte	0x04, 0x28
        /*0072*/ 	.short	(.L_925 - .L_924)


	//   ....[0]....
.L_924:
        /*0074*/ 	.word	0x00000da0


	//   ....[1]....
        /*0078*/ 	.word	0x00000dc0


	//   ....[2]....
        /*007c*/ 	.word	0x00000df0


	//   ....[3]....
        /*0080*/ 	.word	0x00000e10


	//   ....[4]....
        /*0084*/ 	.word	0x00000e40


	//   ....[5]....
        /*0088*/ 	.word	0x00000e60


	//   ....[6]....
        /*008c*/ 	.word	0x00000e90


	//   ....[7]....
        /*0090*/ 	.word	0x00000eb0


	//   ....[8]....
        /*0094*/ 	.word	0x00000ee0


	//   ....[9]....
        /*0098*/ 	.word	0x00000f00


	//----- nvinfo : EIATTR_EXIT_INSTR_OFFSETS
	.align		4
.L_925:
        /*009c*/ 	.byte	0x04, 0x1c
        /*009e*/ 	.short	(.L_927 - .L_926)


	//   ....[0]....
.L_926:
        /*00a0*/ 	.word	0x000036b0


	//   ....[1]....
        /*00a4*/ 	.word	0x000037f0


	//   ....[2]....
        /*00a8*/ 	.word	0x00003a40


	//----- nvinfo : EIATTR_MAX_THREADS
	.align		4
.L_927:
        /*00ac*/ 	.byte	0x04, 0x05
        /*00ae*/ 	.short	(.L_929 - .L_928)
.L_928:
        /*00b0*/ 	.word	0x000001c0
        /*00b4*/ 	.word	0x00000001
        /*00b8*/ 	.word	0x00000001


	//----- nvinfo : EIATTR_CRS_STACK_SIZE
	.align		4
.L_929:
        /*00bc*/ 	.byte	0x04, 0x1e
        /*00be*/ 	.short	(.L_931 - .L_930)
.L_930:
        /*00c0*/ 	.word	0x00000000
.L_931:


//--------------------- .nv.info._Z35group_norm_nhwc_bwd_one_pass_kernelI11Fp32IOFp32WLi128ELi28ELi448EEv26Group_norm_nhwc_bwd_params --------------------------
	.section	.nv.info._Z35group_norm_nhwc_bwd_one_pass_kernelI11Fp32IOFp32WLi128ELi28ELi448EEv26Group_norm_nhwc_bwd_params,"",@"SHT_CUDA_INFO"
	.sectionflags	@""
	.align	4


	//----- nvinfo : EIATTR_CUDA_API_VERSION
	.align		4
        /*0000*/ 	.byte	0x04, 0x37
        /*0002*/ 	.short	(.L_933 - .L_932)
.L_932:
        /*0004*/ 	.word	0x00000082


	//----- nvinfo : EIATTR_SW2861232_WAR
	.align		4
.L_933:
        /*0008*/ 	.byte	0x01, 0x35
	.zero		2


	//----- nvinfo : EIATTR_PARAM_CBANK
	.align		4
        /*000c*/ 	.byte	0x04, 0x0a
        /*000e*/ 	.short	(.L_935 - .L_934)
	.align		4
.L_934:
        /*0010*/ 	.word	index@(.nv.constant0._Z35group_norm_nhwc_bwd_one_pass_kernelI11Fp32IOFp32WLi128ELi28ELi448EEv26Group_norm_nhwc_bwd_params)
        /*0014*/ 	.short	0x0160
        /*0016*/ 	.short	0x00b8


	//----- nvinfo : EIATTR_CBANK_PARAM_SIZE
	.align		4
.L_935:
        /*0018*/ 	.byte	0x03, 0x19
        /*001a*/ 	.short	0x00b8


	//----- nvinfo : EIATTR_KPARAM_INFO
	.align		4
        /*001c*/ 	.byte	0x04, 0x17
        /*001e*/ 	.short	(.L_937 - .L_936)
.L_936:
        /*0020*/ 	.word	0x00000000
        /*0024*/ 	.short	0x0000
        /*0026*/ 	.short	0x0000
        /*0028*/ 	.byte	0x00, 0xf0, 0xe1, 0x02


	//----- nvinfo : EIATTR_MAXREG_COUNT
	.align		4
.L_937:
        /*002c*/ 	.byte	0x03, 0x1b
        /*002e*/ 	.short	0x0080


	//----- nvinfo : EIATTR_NUM_BARRIERS
	.align		4
        /*0030*/ 	.byte	0x02, 0x4c
        /*0032*/ 	.byte	0x01
	.zero		1


	//----- nvinfo : EIATTR_MERCURY_ISA_VERSION
	.align		4
        /*0034*/ 	.byte	0x03, 0x5f
        /*0036*/ 	.short	0x0000


	//----- nvinfo : EIATTR_INT_WARP_WIDE_INSTR_OFFSETS
	.align		4
        /*0038*/ 	.byte	0x04, 0x31
        /*003a*/ 	.short	(.L_939 - .L_938)


	//   ....[0]....
.L_938:
        /*003c*/ 	.word	0x00002530


	//   ....[1]....
        /*0040*/ 	.word	0x000041e0


	//----- nvinfo : EIATTR_COOP_GROUP_MASK_REGIDS
	.align		4
.L_939:
        /*0044*/ 	.byte	0x04, 0x29
        /*0046*/ 	.short	(.L_941 - .L_940)


	//   ....[0]....
.L_940:
        /*0048*/ 	.word	0xffffffff


	//   ....[1]....
        /*004c*/ 	.word	0xffffffff


	//   ....[2]....
        /*0050*/ 	.word	0xffffffff


	//   ....[3]....
        /*0054*/ 	.word	0xffffffff


	//   ....[4]....
        /*0058*/ 	.word	0xffffffff


	//   ....[5]....
        /*005c*/ 	.word	0xffffffff


	//   ....[6]....
        /*0060*/ 	.word	0xffffffff


	//   ....[7]....
        /*0064*/ 	.word	0xffffffff


	//   ....[8]....
        /*0068*/ 	.word	0xffffffff


	//   ....[9]....
        /*006c*/ 	.word	0xffffffff


	//----- nvinfo : EIATTR_COOP_GROUP_INSTR_OFFSETS
	.align		4
.L_941:
        /*0070*/ 	.byte	0x04, 0x28
        /*0072*/ 	.short	(.L_943 - .L_942)


	//   ....[0]....
.L_942:
        /*0074*/ 	.word	0x00001440


	//   ....[1]....
        /*0078*/ 	.word	0x00001470


	//   ....[2]....
        /*007c*/ 	.word	0x00001550


	//   ....[3]....
        /*0080*/ 	.word	0x00001570


	//   ....[4]....
        /*0084*/ 	.word	0x000015a0


	//   ....[5]....
        /*0088*/ 	.word	0x000015c0


	//   ....[6]....
        /*008c*/ 	.word	0x000015f0


	//   ....[7]....
        /*0090*/ 	.word	0x00001610


	//   ....[8]....
        /*0094*/ 	.word	0x00001640


	//   ....[9]....
        /*0098*/ 	.word	0x00001660


	//----- nvinfo : EIATTR_EXIT_INSTR_OFFSETS
	.align		4
.L_943:
        /*009c*/ 	.byte	0x04, 0x1c
        /*009e*/ 	.short	(.L_945 - .L_944)


	//   ....[0]....
.L_944:
        /*00a0*/ 	.word	0x00004250


	//   ....[1]....
        /*00a4*/ 	.word	0x00004390


	//   ....[2]....
        /*00a8*/ 	.word	0x000045e0


	//----- nvinfo : EIATTR_MAX_THREADS
	.align		4
.L_945:
        /*00ac*/ 	.byte	0x04, 0x05
        /*00ae*/ 	.short	(.L_947 - .L_946)
.L_946:
        /*00b0*/ 	.word	0x000001c0
        /*00b4*/ 	.word	0x00000001
        /*00b8*/ 	.word	0x00000001


	//----- nvinfo : EIATTR_CRS_STACK_SIZE
	.align		4
.L_947:
        /*00bc*/ 	.byte	0x04, 0x1e
        /*00be*/ 	.short	(.L_949 - .L_948)
.L_948:
        /*00c0*/ 	.word	0x00000000
.L_949:


//--------------------- .nv.info._Z35group_norm_nhwc_bwd_one_pass_kernelI11Fp32IOFp32WLi256ELi28ELi448EEv26Group_norm_nhwc_bwd_params --------------------------
	.section	.nv.info._Z35group_norm_nhwc_bwd_one_pass_kernelI11Fp32IOFp32WLi256ELi28ELi448EEv26Group_norm_nhwc_bwd_params,"",@"SHT_CUDA_INFO"
	.sectionflags	@""
	.align	4


	//----- nvinfo : EIATTR_CUDA_API_VERSION
	.align		4
        /*0000*/ 	.byte	0x04, 0x37
        /*0002*/ 	.short	(.L_951 - .L_950)
.L_950:
        /*0004*/ 	.word	0x00000082


	//----- nvinfo : EIATTR_SW2861232_WAR
	.align		4
.L_951:
        /*0008*/ 	.byte	0x01, 0x35
	.zero		2


	//----- nvinfo : EIATTR_PARAM_CBANK
	.align		4
        /*000c*/ 	.byte	0x04, 0x0a
        /*000e*/ 	.short	(.L_953 - .L_952)
	.align		4
.L_952:
        /*0010*/ 	.word	index@(.nv.constant0._Z35group_norm_nhwc_bwd_one_pass_kernelI11Fp32IOFp32WLi256ELi28ELi448EEv26Group_norm_nhwc_bwd_params)
        /*0014*/ 	.short	0x0160
        /*0016*/ 	.short	0x00b8


	//----- nvinfo : EIATTR_CBANK_PARAM_SIZE
	.align		4
.L_953:
        /*0018*/ 	.byte	0x03, 0x19
        /*001a*/ 	.short	0x00b8


	//----- nvinfo : EIATTR_KPARAM_INFO
	.align		4
        /*001c*/ 	.byte	0x04, 0x17
        /*001e*/ 	.short	(.L_955 - .L_954)
.L_954:
        /*0020*/ 	.word	0x00000000
        /*0024*/ 	.short	0x0000
        /*0026*/ 	.short	0x0000
        /*0028*/ 	.byte	0x00, 0xf0, 0xe1, 0x02


	//----- nvinfo : EIATTR_MAXREG_COUNT
	.align		4
.L_955:
        /*002c*/ 	.byte	0x03, 0x1b
        /*002e*/ 	.short	0x0080


	//----- nvinfo : EIATTR_NUM_BARRIERS
	.align		4
        /*0030*/ 	.byte	0x02, 0x4c
        /*0032*/ 	.byte	0x01
	.zero		1


	//----- nvinfo : EIATTR_MERCURY_ISA_VERSION
	.align		4
        /*0034*/ 	.byte	0x03, 0x5f
        /*0036*/ 	.short	0x0000


	//----- nvinfo : EIATTR_INT_WARP_WIDE_INSTR_OFFSETS
	.align		4
        /*0038*/ 	.byte	0x04, 0x31
        /*003a*/ 	.short	(.L_957 - .L_956)


	//   ....[0]....
.L_956:
        /*003c*/ 	.word	0x00003380


	//   ....[1]....
        /*0040*/ 	.word	0x00005a10


	//----- nvinfo : EIATTR_COOP_GROUP_MASK_REGIDS
	.align		4
.L_957:
        /*0044*/ 	.byte	0x04, 0x29
        /*0046*/ 	.short	(.L_959 - .L_958)


	//   ....[0]....
.L_958:
        /*0048*/ 	.word	0xffffffff


	//   ....[1]....
        /*004c*/ 	.word	0xffffffff


	//   ....[2]....
        /*0050*/ 	.word	0xffffffff


	//   ....[3]....
        /*0054*/ 	.word	0xffffffff


	//   ....[4]....
        /*0058*/ 	.word	0xffffffff


	//   ....[5]....
        /*005c*/ 	.word	0xffffffff


	//   ....[6]....
        /*0060*/ 	.word	0xffffffff


	//   ....[7]....
        /*0064*/ 	.word	0xffffffff


	//   ....[8]....
        /*0068*/ 	.word	0xffffffff


	//   ....[9]....
        /*006c*/ 	.word	0xffffffff


	//----- nvinfo : EIATTR_COOP_GROUP_INSTR_OFFSETS
	.align		4
.L_959:
        /*0070*/ 	.byte	0x04, 0x28
        /*0072*/ 	.short	(.L_961 - .L_960)


	//   ....[0]....
.L_960:
        /*0074*/ 	.word	0x00002130


	//   ....[1]....
        /*0078*/ 	.word	0x00002160


	//   ....[2]....
        /*007c*/ 	.word	0x00002240


	//   ....[3]....
        /*0080*/ 	.word	0x00002270


	//   ....[4]....
        /*0084*/ 	.word	0x000022c0


	//   ....[5]....
        /*0088*/ 	.word	0x000022e0


	//   ....[6]....
        /*008c*/ 	.word	0x00002310


	//   ....[7]....
        /*0090*/ 	.word	0x00002330


	//   ....[8]....
        /*0094*/ 	.word	0x00002360


	//   ....[9]....
        /*0098*/ 	.word	0x000023a0


	//----- nvinfo : EIATTR_EXIT_INSTR_OFFSETS
	.align		4
.L_961:
        /*009c*/ 	.byte	0x04, 0x1c
        /*009e*/ 	.short	(.L_963 - .L_962)


	//   ....[0]....
.L_962:
        /*00a0*/ 	.word	0x00005ae0


	//   ....[1]....
        /*00a4*/ 	.word	0x00005c20


	//   ....[2]....
        /*00a8*/ 	.word	0x00005e70


	//----- nvinfo : EIATTR_MAX_THREADS
	.align		4
.L_963:
        /*00ac*/ 	.byte	0x04, 0x05
        /*00ae*/ 	.short	(.L_965 - .L_964)
.L_964:
        /*00b0*/ 	.word	0x000001c0
        /*00b4*/ 	.word	0x00000001
        /*00b8*/ 	.word	0x00000001


	//----- nvinfo : EIATTR_CRS_STACK_SIZE
	.align		4
.L_965:
        /*00bc*/ 	.byte	0x04, 0x1e
        /*00be*/ 	.short	(.L_967 - .L_966)
.L_966:
        /*00c0*/ 	.word	0x00000000
.L_967:


//--------------------- .nv.info._Z35group_norm_nhwc_bwd_one_pass_kernelI11Fp32IOFp32WLi512ELi28ELi448EEv26Group_norm_nhwc_bwd_params --------------------------
	.section	.nv.info._Z35group_norm_nhwc_bwd_one_pass_kernelI11Fp32IOFp32WLi512ELi28ELi448EEv26Group_norm_nhwc_bwd_params,"",@"SHT_CUDA_INFO"
	.sectionflags	@""
	.align	4


	//----- nvinfo : EIATTR_CUDA_API_VERSION
	.align		4
        /*0000*/ 	.byte	0x04, 0x37
        /*0002*/ 	.short	(.L_969 - .L_968)
.L_968:
        /*0004*/ 	.word	0x00000082


	//----- nvinfo : EIATTR_SW2861232_WAR
	.align		4
.L_969:
        /*0008*/ 	.byte	0x01, 0x35
	.zero		2


	//----- nvinfo : EIATTR_PARAM_CBANK
	.align		4
        /*000c*/ 	.byte	0x04, 0x0a
        /*000e*/ 	.short	(.L_971 - .L_970)
	.align		4
.L_970:
        /*0010*/ 	.word	index@(.nv.constant0._Z35group_norm_nhwc_bwd_one_pass_kernelI11Fp32IOFp32WLi512ELi28ELi448EEv26Group_norm_nhwc_bwd_params)
        /*0014*/ 	.short	0x0160
        /*0016*/ 	.short	0x00b8


	//----- nvinfo : EIATTR_CBANK_PARAM_SIZE
	.align		4
.L_971:
        /*0018*/ 	.byte	0x03, 0x19
        /*001a*/ 	.short	0x00b8


	//----- nvinfo : EIATTR_KPARAM_INFO
	.align		4
        /*001c*/ 	.byte	0x04, 0x17
        /*001e*/ 	.short	(.L_973 - .L_972)
.L_972:
        /*0020*/ 	.word	0x00000000
        /*0024*/ 	.short	0x0000
        /*0026*/ 	.short	0x0000
        /*0028*/ 	.byte	0x00, 0xf0, 0xe1, 0x02


	//----- nvinfo : EIATTR_MAXREG_COUNT
	.align		4
.L_973:
        /*002c*/ 	.byte	0x03, 0x1b
        /*002e*/ 	.short	0x0080


	//----- nvinfo : EIATTR_NUM_BARRIERS
	.align		4
        /*0030*/ 	.byte	0x02, 0x4c
        /*0032*/ 	.byte	0x01
	.zero		1


	//----- nvinfo : EIATTR_MERCURY_ISA_VERSION
	.align		4
        /*0034*/ 	.byte	0x03, 0x5f
        /*0036*/ 	.short	0x0000


	//----- nvinfo : EIATTR_INT_WARP_WIDE_INSTR_OFFSETS
	.align		4
        /*0038*/ 	.byte	0x04, 0x31
        /*003a*/ 	.short	(.L_975 - .L_974)


	//   ....[0]....
.L_974:
        /*003c*/ 	.word	0x00005270


	//   ....[1]....
        /*0040*/ 	.word	0x00008cf0


	//----- nvinfo : EIATTR_COOP_GROUP_MASK_REGIDS
	.align		4
.L_975:
        /*0044*/ 	.byte	0x04, 0x29
        /*0046*/ 	.short	(.L_977 - .L_976)


	//   ....[0]....
.L_976:
        /*0048*/ 	.word	0xffffffff


	//   ....[1]....
        /*004c*/ 	.word	0xffffffff


	//   ....[2]....
        /*0050*/ 	.word	0xffffffff


	//   ....[3]....
        /*0054*/ 	.word	0xffffffff


	//   ....[4]....
        /*0058*/ 	.word	0xffffffff


	//   ....[5]....
        /*005c*/ 	.word	0xffffffff


	//   ....[6]....
        /*0060*/ 	.word	0xffffffff


	//   ....[7]....
        /*0064*/ 	.word	0xffffffff


	//   ....[8]....
        /*0068*/ 	.word	0xffffffff


	//   ....[9]....
        /*006c*/ 	.word	0xffffffff


	//----- nvinfo : EIATTR_COOP_GROUP_INSTR_OFFSETS
	.align		4
.L_977:
        /*0070*/ 	.byte	0x04, 0x28
        /*0072*/ 	.short	(.L_979 - .L_978)


	//   ....[0]....
.L_978:
        /*0074*/ 	.word	0x000041c0


	//   ....[1]....
        /*0078*/ 	.word	0x000041d0


	//   ....[2]....
        /*007c*/ 	.word	0x00004200


	//   ....[3]....
        /*0080*/ 	.word	0x00004220


	//   ....[4]....
        /*0084*/ 	.word	0x00004250


	//   ....[5]....
        /*0088*/ 	.word	0x00004270


	//   ....[6]....
        /*008c*/ 	.word	0x000042a0


	//   ....[7]....
        /*0090*/ 	.word	0x000042c0


	//   ....[8]....
        /*0094*/ 	.word	0x000042f0


	//   ....[9]....
        /*0098*/ 	.word	0x00004310


	//----- nvinfo : EIATTR_EXIT_INSTR_OFFSETS
	.align		4
.L_979:
        /*009c*/ 	.byte	0x04, 0x1c
        /*009e*/ 	.short	(.L_981 - .L_980)


	//   ....[0]....
.L_980:
        /*00a0*/ 	.word	0x00008d60


	//   ....[1]....
        /*00a4*/ 	.word	0x00008ea0


	//   ....[2]....
        /*00a8*/ 	.word	0x000090f0


	//----- nvinfo : EIATTR_MAX_THREADS
	.align		4
.L_981:
        /*00ac*/ 	.byte	0x04, 0x05
        /*00ae*/ 	.short	(.L_983 - .L_982)
.L_982:
        /*00b0*/ 	.word	0x000001c0
        /*00b4*/ 	.word	0x00000001
        /*00b8*/ 	.word	0x00000001


	//----- nvinfo : EIATTR_CRS_STACK_SIZE
	.align		4
.L_983:
        /*00bc*/ 	.byte	0x04, 0x1e
        /*00be*/ 	.short	(.L_985 - .L_984)
.L_984:
        /*00c0*/ 	.word	0x00000000
.L_985:


//--------------------- .nv.info._Z35group_norm_nhwc_bwd_one_pass_kernelI11Fp32IOBf16WLi64ELi28ELi448EEv26Group_norm_nhwc_bwd_params --------------------------
	.section	.nv.info._Z35group_norm_nhwc_bwd_one_pass_kernelI11Fp32IOBf16WLi64ELi28ELi448EEv26Group_norm_nhwc_bwd_params,"",@"SHT_CUDA_INFO"
	.sectionflags	@""
	.align	4


	//----- nvinfo : EIATTR_CUDA_API_VERSION
	.align		4
        /*0000*/ 	.byte	0x04, 0x37
        /*0002*/ 	.short	(.L_987 - .L_986)
.L_986:
        /*0004*/ 	.word	0x00000082


	//----- nvinfo : EIATTR_SW2861232_WAR
	.align		4
.L_987:
        /*0008*/ 	.byte	0x01, 0x35
	.zero		2


	//----- nvinfo : EIATTR_PARAM_CBANK
	.align		4
        /*000c*/ 	.byte	0x04, 0x0a
        /*000e*/ 	.short	(.L_989 - .L_988)
	.align		4
.L_988:
        /*0010*/ 	.word	index@(.nv.constant0._Z35group_norm_nhwc_bwd_one_pass_kernelI11Fp32IOBf16WLi64ELi28ELi448EEv26Group_norm_nhwc_bwd_params)
        /*0014*/ 	.short	0x0160
        /*0016*/ 	.short	0x00b8


	//----- nvinfo : EIATTR_CBANK_PARAM_SIZE
	.align		4
.L_989:
        /*0018*/ 	.byte	0x03, 0x19
        /*001a*/ 	.short	0x00b8


	//----- nvinfo : EIATTR_KPARAM_INFO
	.align		4
        /*001c*/ 	.byte	0x04, 0x17
        /*001e*/ 	.short	(.L_991 - .L_990)
.L_990:
        /*0020*/ 	.word	0x00000000
        /*0024*/ 	.short	0x0000
        /*0026*/ 	.short	0x0000
        /*0028*/ 	.byte	0x00, 0xf0, 0xe1, 0x02


	//----- nvinfo : EIATTR_MAXREG_COUNT
	.align		4
.L_991:
        /*002c*/ 	.byte	0x03, 0x1b
        /*002e*/ 	.short	0x0080


	//----- nvinfo : EIATTR_NUM_BARRIERS
	.align		4
        /*0030*/ 	.byte	0x02, 0x4c
        /*0032*/ 	.byte	0x01
	.zero		1


	//----- nvinfo : EIATTR_MERCURY_ISA_VERSION
	.align		4
        /*0034*/ 	.byte	0x03, 0x5f
        /*0036*/ 	.short	0x0000


	//----- nvinfo : EIATTR_INT_WARP_WIDE_INSTR_OFFSETS
	.align		4
        /*0038*/ 	.byte	0x04, 0x31
        /*003a*/ 	.short	(.L_993 - .L_992)


	//   ....[0]....
.L_992:
        /*003c*/ 	.word	0x00001ed0


	//   ....[1]....
        /*0040*/ 	.word	0x00003660


	//----- nvinfo : EIATTR_COOP_GROUP_MASK_REGIDS
	.align		4
.L_993:
        /*0044*/ 	.byte	0x04, 0x29
        /*0046*/ 	.short	(.L_995 - .L_994)


	//   ....[0]....
.L_994:
        /*0048*/ 	.word	0xffffffff


	//   ....[1]....
        /*004c*/ 	.word	0xffffffff


	//   ....[2]....
        /*0050*/ 	.word	0xffffffff


	//   ....[3]....
        /*0054*/ 	.word	0xffffffff


	//   ....[4]....
        /*0058*/ 	.word	0xffffffff


	//   ....[5]....
        /*005c*/ 	.word	0xffffffff


	//   ....[6]....
        /*0060*/ 	.word	0xffffffff


	//   ....[7]....
        /*0064*/ 	.word	0xffffffff


	//   ....[8]....
        /*0068*/ 	.word	0xffffffff


	//   ....[9]....
        /*006c*/ 	.word	0xffffffff


	//----- nvinfo : EIATTR_COOP_GROUP_INSTR_OFFSETS
	.align		4
.L_995:
        /*0070*/ 	.byte	0x04, 0x28
        /*0072*/ 	.short	(.L_997 - .L_996)


	//   ....[0]....
.L_996:
        /*0074*/ 	.word	0x00000e10


	//   ....[1]....
        /*0078*/ 	.word	0x00000e20


	//   ....[2]....
        /*007c*/ 	.word	0x00000e50


	//   ....[3]....
        /*0080*/ 	.word	0x00000e70


	//   ....[4]....
        /*0084*/ 	.word	0x00000ea0


	//   ....[5]....
        /*0088*/ 	.word	0x00000ec0


	//   ....[6]....
        /*008c*/ 	.word	0x00000ef0


	//   ....[7]....
        /*0090*/ 	.word	0x00000f10


	//   ....[8]....
        /*0094*/ 	.word	0x00000f40


	//   ....[9]....
        /*0098*/ 	.word	0x00000f70


	//----- nvinfo : EIATTR_EXIT_INSTR_OFFSETS
	.align		4
.L_997:
        /*009c*/ 	.byte	0x04, 0x1c
        /*009e*/ 	.short	(.L_999 - .L_998)


	//   ....[0]....
.L_998:
        /*00a0*/ 	.word	0x00003730


	//   ....[1]....
        /*00a4*/ 	.word	0x00003870


	//   ....[2]....
        /*00a8*/ 	.word	0x00003af0


	//----- nvinfo : EIATTR_MAX_THREADS
	.align		4
.L_999:
        /*00ac*/ 	.byte	0x04, 0x05
        /*00ae*/ 	.short	(.L_1001 - .L_1000)
.L_1000:
        /*00b0*/ 	.word	0x000001c0
        /*00b4*/ 	.word	0x00000001
        /*00b8*/ 	.word	0x00000001


	//----- nvinfo : EIATTR_CRS_STACK_SIZE
	.align		4
.L_1001:
        /*00bc*/ 	.byte	0x04, 0x1e
        /*00be*/ 	.short	(.L_1003 - .L_1002)
.L_1002:
        /*00c0*/ 	.word	0x00000000
.L_1003:


//--------------------- .nv.info._Z35group_norm_nhwc_bwd_one_pass_kernelI11Fp32IOBf16WLi128ELi28ELi448EEv26Group_norm_nhwc_bwd_params --------------------------
	.section	.nv.info._Z35group_norm_nhwc_bwd_one_pass_kernelI11Fp32IOBf16WLi128ELi28ELi448EEv26Group_norm_nhwc_bwd_params,"",@"SHT_CUDA_INFO"
	.sectionflags	@""
	.align	4


	//----- nvinfo : EIATTR_CUDA_API_VERSION
	.align		4
        /*0000*/ 	.byte	0x04, 0x37
        /*0002*/ 	.short	(.L_1005 - .L_1004)
.L_1004:
        /*0004*/ 	.word	0x00000082


	//----- nvinfo : EIATTR_SW2861232_WAR
	.align		4
.L_1005:
        /*0008*/ 	.byte	0x01, 0x35
	.zero		2


	//----- nvinfo : EIATTR_PARAM_CBANK
	.align		4
        /*000c*/ 	.byte	0x04, 0x0a
        /*000e*/ 	.short	(.L_1007 - .L_1006)
	.align		4
.L_1006:
        /*0010*/ 	.word	index@(.nv.constant0._Z35group_norm_nhwc_bwd_one_pass_kernelI11Fp32IOBf16WLi128ELi28ELi448EEv26Group_norm_nhwc_bwd_params)
        /*0014*/ 	.short	0x0160
        /*0016*/ 	.short	0x00b8


	//----- nvinfo : EIATTR_CBANK_PARAM_SIZE
	.align		4
.L_1007:
        /*0018*/ 	.byte	0x03, 0x19
        /*001a*/ 	.short	0x00b8


	//----- nvinfo : EIATTR_KPARAM_INFO
	.align		4
        /*001c*/ 	.byte	0x04, 0x17
        /*001e*/ 	.short	(.L_1009 - .L_1008)
.L_1008:
        /*0020*/ 	.word	0x00000000
        /*0024*/ 	.short	0x0000
        /*0026*/ 	.short	0x0000
        /*0028*/ 	.byte	0x00, 0xf0, 0xe1, 0x02


	//----- nvinfo : EIATTR_MAXREG_COUNT
	.align		4
.L_1009:
        /*002c*/ 	.byte	0x03, 0x1b
        /*002e*/ 	.short	0x0080


	//----- nvinfo : EIATTR_NUM_BARRIERS
	.align		4
        /*0030*/ 	.byte	0x02, 0x4c
        /*0032*/ 	.byte	0x01
	.zero		1


	//----- nvinfo : EIATTR_MERCURY_ISA_VERSION
	.align		4
        /*0034*/ 	.byte	0x03, 0x5f
        /*0036*/ 	.short	0x0000


	//----- nvinfo : EIATTR_INT_WARP_WIDE_INSTR_OFFSETS
	.align		4
        /*0038*/ 	.byte	0x04, 0x31
        /*003a*/ 	.short	(.L_1011 - .L_1010)


	//   ....[0]....
.L_1010:
        /*003c*/ 	.word	0x000025c0


	//   ....[1]....
        /*0040*/ 	.word	0x00004240


	//----- nvinfo : EIATTR_COOP_GROUP_MASK_REGIDS
	.align		4
.L_1011:
        /*0044*/ 	.byte	0x04, 0x29
        /*0046*/ 	.short	(.L_1013 - .L_1012)


	//   ....[0]....
.L_1012:
        /*0048*/ 	.word	0xffffffff


	//   ....[1]....
        /*004c*/ 	.word	0xffffffff


	//   ....[2]....
        /*0050*/ 	.word	0xffffffff


	//   ....[3]....
        /*0054*/ 	.word	0xffffffff


	//   ....[4]....
        /*0058*/ 	.word	0xffffffff


	//   ....[5]....
        /*005c*/ 	.word	0xffffffff


	//   ....[6]....
        /*0060*/ 	.word	0xffffffff


	//   ....[7]....
        /*0064*/ 	.word	0xffffffff


	//   ....[8]....
        /*0068*/ 	.word	0xffffffff


	//   ....[9]....
        /*006c*/ 	.word	0xffffffff


	//----- nvinfo : EIATTR_COOP_GROUP_INSTR_OFFSETS
	.align		4
.L_1013:
        /*0070*/ 	.byte	0x04, 0x28
        /*0072*/ 	.short	(.L_1015 - .L_1014)


	//   ....[0]....
.L_1014:
        /*0074*/ 	.word	0x000014b0


	//   ....[1]....
        /*0078*/ 	.word	0x000014e0


	//   ....[2]....
        /*007c*/ 	.word	0x000015d0


	//   ....[3]....
        /*0080*/ 	.word	0x00001600


	//   ....[4]....
        /*0084*/ 	.word	0x00001630


	//   ....[5]....
        /*0088*/ 	.word	0x00001650


	//   ....[6]....
        /*008c*/ 	.word	0x00001680


	//   ....[7]....
        /*0090*/ 	.word	0x000016a0


	//   ....[8]....
        /*0094*/ 	.word	0x000016d0


	//   ....[9]....
        /*0098*/ 	.word	0x00001700


	//----- nvinfo : EIATTR_EXIT_INSTR_OFFSETS
	.align		4
.L_1015:
        /*009c*/ 	.byte	0x04, 0x1c
        /*009e*/ 	.short	(.L_1017 - .L_1016)


	//   ....[0]....
.L_1016:
        /*00a0*/ 	.word	0x00004310


	//   ....[1]....
        /*00a4*/ 	.word	0x00004450


	//   ....[2]....
        /*00a8*/ 	.word	0x000046d0


	//----- nvinfo : EIATTR_MAX_THREADS
	.align		4
.L_1017:
        /*00ac*/ 	.byte	0x04, 0x05
        /*00ae*/ 	.short	(.L_1019 - .L_1018)
.L_1018:
        /*00b0*/ 	.word	0x000001c0
        /*00b4*/ 	.word	0x00000001
        /*00b8*/ 	.word	0x00000001


	//----- nvinfo : EIATTR_CRS_STACK_SIZE
	.align		4
.L_1019:
        /*00bc*/ 	.byte	0x04, 0x1e
        /*00be*/ 	.short	(.L_1021 - .L_1020)
.L_1020:
        /*00c0*/ 	.word	0x00000000
.L_1021:


//--------------------- .nv.info._Z35group_norm_nhwc_bwd_one_pass_kernelI11Fp32IOBf16WLi256ELi28ELi448EEv26Group_norm_nhwc_bwd_params --------------------------
	.section	.nv.info._Z35group_norm_nhwc_bwd_one_pass_kernelI11Fp32IOBf16WLi256ELi28ELi448EEv26Group_norm_nhwc_bwd_params,"",@"SHT_CUDA_INFO"
	.sectionflags	@""
	.align	4


	//----- nvinfo : EIATTR_CUDA_API_VERSION
	.align		4
        /*0000*/ 	.byte	0x04, 0x37
        /*0002*/ 	.short	(.L_1023 - .L_1022)
.L_1022:
        /*0004*/ 	.word	0x00000082


	//----- nvinfo : EIATTR_SW2861232_WAR
	.align		4
.L_1023:
        /*0008*/ 	.byte	0x01, 0x35
	.zero		2


	//----- nvinfo : EIATTR_PARAM_CBANK
	.align		4
        /*000c*/ 	.byte	0x04, 0x0a
        /*000e*/ 	.short	(.L_1025 - .L_1024)
	.align		4
.L_1024:
        /*0010*/ 	.word	index@(.nv.constant0._Z35group_norm_nhwc_bwd_one_pass_kernelI11Fp32IOBf16WLi256ELi28ELi448EEv26Group_norm_nhwc_bwd_params)
        /*0014*/ 	.short	0x0160
        /*0016*/ 	.short	0x00b8


	//----- nvinfo : EIATTR_CBANK_PARAM_SIZE
	.align		4
.L_1025:
        /*0018*/ 	.byte	0x03, 0x19
        /*001a*/ 	.short	0x00b8


	//----- nvinfo : EIATTR_KPARAM_INFO
	.align		4
        /*001c*/ 	.byte	0x04, 0x17
        /*001e*/ 	.short	(.L_1027 - .L_1026)
.L_1026:
        /*0020*/ 	.word	0x00000000
        /*0024*/ 	.short	0x0000
        /*0026*/ 	.short	0x0000
        /*0028*/ 	.byte	0x00, 0xf0, 0xe1, 0x02


	//----- nvinfo : EIATTR_MAXREG_COUNT
	.align		4
.L_1027:
        /*002c*/ 	.byte	0x03, 0x1b
        /*002e*/ 	.short	0x0080


	//----- nvinfo : EIATTR_NUM_BARRIERS
	.align		4
        /*0030*/ 	.byte	0x02, 0x4c
        /*0032*/ 	.byte	0x01
	.zero		1


	//----- nvinfo : EIATTR_MERCURY_ISA_VERSION
	.align		4
        /*0034*/ 	.byte	0x03, 0x5f
        /*0036*/ 	.short	0x0000


	//----- nvinfo : EIATTR_INT_WARP_WIDE_INSTR_OFFSETS
	.align		4
        /*0038*/ 	.byte	0x04, 0x31
        /*003a*/ 	.short	(.L_1029 - .L_1028)


	//   ....[0]....
.L_1028:
        /*003c*/ 	.word	0x000033c0


	//   ....[1]....
        /*0040*/ 	.word	0x00005a50


	//----- nvinfo : EIATTR_COOP_GROUP_MASK_REGIDS
	.align		4
.L_1029:
        /*0044*/ 	.byte	0x04, 0x29
        /*0046*/ 	.short	(.L_1031 - .L_1030)


	//   ....[0]....
.L_1030:
        /*0048*/ 	.word	0xffffffff


	//   ....[1]....
        /*004c*/ 	.word	0xffffffff


	//   ....[2]....
        /*0050*/ 	.word	0xffffffff


	//   ....[3]....
        /*0054*/ 	.word	0xffffffff


	//   ....[4]....
        /*0058*/ 	.word	0xffffffff


	//   ....[5]....
        /*005c*/ 	.word	0xffffffff


	//   ....[6]....
        /*0060*/ 	.word	0xffffffff


	//   ....[7]....
        /*0064*/ 	.word	0xffffffff


	//   ....[8]....
        /*0068*/ 	.word	0xffffffff


	//   ....[9]....
        /*006c*/ 	.word	0xffffffff


	//----- nvinfo : EIATTR_COOP_GROUP_INSTR_OFFSETS
	.align		4
.L_1031:
        /*0070*/ 	.byte	0x04, 0x28
        /*0072*/ 	.short	(.L_1033 - .L_1032)


	//   ....[0]....
.L_1032:
        /*0074*/ 	.word	0x00002190


	//   ....[1]....
        /*0078*/ 	.word	0x000021a0


	//   ....[2]....
        /*007c*/ 	.word	0x000021d0


	//   ....[3]....
        /*0080*/ 	.word	0x000021f0


	//   ....[4]....
        /*0084*/ 	.word	0x00002220


	//   ....[5]....
        /*0088*/ 	.word	0x00002240


	//   ....[6]....
        /*008c*/ 	.word	0x00002270


	//   ....[7]....
        /*0090*/ 	.word	0x00002290


	//   ....[8]....
        /*0094*/ 	.word	0x00002310


	//   ....[9]....
        /*0098*/ 	.word	0x00002340


	//----- nvinfo : EIATTR_EXIT_INSTR_OFFSETS
	.align		4
.L_1033:
        /*009c*/ 	.byte	0x04, 0x1c
        /*009e*/ 	.short	(.L_1035 - .L_1034)


	//   ....[0]....
.L_1034:
        /*00a0*/ 	.word	0x00005b20


	//   ....[1]....
        /*00a4*/ 	.word	0x00005c60


	//   ....[2]....
        /*00a8*/ 	.word	0x00005ee0


	//----- nvinfo : EIATTR_MAX_THREADS
	.align		4
.L_1035:
        /*00ac*/ 	.byte	0x04, 0x05
        /*00ae*/ 	.short	(.L_1037 - .L_1036)
.L_1036:
        /*00b0*/ 	.word	0x000001c0
        /*00b4*/ 	.word	0x00000001
        /*00b8*/ 	.word	0x00000001


	//----- nvinfo : EIATTR_CRS_STACK_SIZE
	.align		4
.L_1037:
        /*00bc*/ 	.byte	0x04, 0x1e
        /*00be*/ 	.short	(.L_1039 - .L_1038)
.L_1038:
        /*00c0*/ 	.word	0x00000000
.L_1039:


//--------------------- .nv.info._Z35group_norm_nhwc_bwd_one_pass_kernelI11Fp32IOBf16WLi512ELi28ELi448EEv26Group_norm_nhwc_bwd_params --------------------------
	.section	.nv.info._Z35group_norm_nhwc_bwd_one_pass_kernelI11Fp32IOBf16WLi512ELi28ELi448EEv26Group_norm_nhwc_bwd_params,"",@"SHT_CUDA_INFO"
	.sectionflags	@""
	.align	4


	//----- nvinfo : EIATTR_CUDA_API_VERSION
	.align		4
        /*0000*/ 	.byte	0x04, 0x37
        /*0002*/ 	.short	(.L_1041 - .L_1040)
.L_1040:
        /*0004*/ 	.word	0x00000082


	//----- nvinfo : EIATTR_SW2861232_WAR
	.align		4
.L_1041:
        /*0008*/ 	.byte	0x01, 0x35
	.zero		2


	//----- nvinfo : EIATTR_PARAM_CBANK
	.align		4
        /*000c*/ 	.byte	0x04, 0x0a
        /*000e*/ 	.short	(.L_1043 - .L_1042)
	.align		4
.L_1042:
        /*0010*/ 	.word	index@(.nv.constant0._Z35group_norm_nhwc_bwd_one_pass_kernelI11Fp32IOBf16WLi512ELi28ELi448EEv26Group_norm_nhwc_bwd_params)
        /*0014*/ 	.short	0x0160
        /*0016*/ 	.short	0x00b8


	//----- nvinfo : EIATTR_CBANK_PARAM_SIZE
	.align		4
.L_1043:
        /*0018*/ 	.byte	0x03, 0x19
        /*001a*/ 	.short	0x00b8


	//----- nvinfo : EIATTR_KPARAM_INFO
	.align		4
        /*001c*/ 	.byte	0x04, 0x17
        /*001e*/ 	.short	(.L_1045 - .L_1044)
.L_1044:
        /*0020*/ 	.word	0x00000000
        /*0024*/ 	.short	0x0000
        /*0026*/ 	.short	0x0000
        /*0028*/ 	.byte	0x00, 0xf0, 0xe1, 0x02


	//----- nvinfo : EIATTR_MAXREG_COUNT
	.align		4
.L_1045:
        /*002c*/ 	.byte	0x03, 0x1b
        /*002e*/ 	.short	0x0080


	//----- nvinfo : EIATTR_NUM_BARRIERS
	.align		4
        /*0030*/ 	.byte	0x02, 0x4c
        /*0032*/ 	.byte	0x01
	.zero		1


	//----- nvinfo : EIATTR_MERCURY_ISA_VERSION
	.align		4
        /*0034*/ 	.byte	0x03, 0x5f
        /*0036*/ 	.short	0x0000


	//----- nvinfo : EIATTR_INT_WARP_WIDE_INSTR_OFFSETS
	.align		4
        /*0038*/ 	.byte	0x04, 0x31
        /*003a*/ 	.short	(.L_1047 - .L_1046)


	//   ....[0]....
.L_1046:
        /*003c*/ 	.word	0x00005300


	//   ....[1]....
        /*0040*/ 	.word	0x00008d40


	//----- nvinfo : EIATTR_COOP_GROUP_MASK_REGIDS
	.align		4
.L_1047:
        /*0044*/ 	.byte	0x04, 0x29
        /*0046*/ 	.short	(.L_1049 - .L_1048)


	//   ....[0]....
.L_1048:
        /*0048*/ 	.word	0xffffffff


	//   ....[1]....
        /*004c*/ 	.word	0xffffffff


	//   ....[2]....
        /*0050*/ 	.word	0xffffffff


	//   ....[3]....
        /*0054*/ 	.word	0xffffffff


	//   ....[4]....
        /*0058*/ 	.word	0xffffffff


	//   ....[5]....
        /*005c*/ 	.word	0xffffffff


	//   ....[6]....
        /*0060*/ 	.word	0xffffffff


	//   ....[7]....
        /*0064*/ 	.word	0xffffffff


	//   ....[8]....
        /*0068*/ 	.word	0xffffffff


	//   ....[9]....
        /*006c*/ 	.word	0xffffffff


	//----- nvinfo : EIATTR_COOP_GROUP_INSTR_OFFSETS
	.align		4
.L_1049:
        /*0070*/ 	.byte	0x04, 0x28
        /*0072*/ 	.short	(.L_1051 - .L_1050)


	//   ....[0]....
.L_1050:
        /*0074*/ 	.word	0x00004220


	//   ....[1]....
        /*0078*/ 	.word	0x00004230


	//   ....[2]....
        /*007c*/ 	.word	0x00004260


	//   ....[3]....
        /*0080*/ 	.word	0x00004280


	//   ....[4]....
        /*0084*/ 	.word	0x000042b0


	//   ....[5]....
        /*0088*/ 	.word	0x000042d0


	//   ....[6]....
        /*008c*/ 	.word	0x00004300


	//   ....[7]....
        /*0090*/ 	.word	0x00004320


	//   ....[8]....
        /*0094*/ 	.word	0x00004350


	//   ....[9]....
        /*0098*/ 	.word	0x00004370


	//----- nvinfo : EIATTR_EXIT_INSTR_OFFSETS
	.align		4
.L_1051:
        /*009c*/ 	.byte	0x04, 0x1c
        /*009e*/ 	.short	(.L_1053 - .L_1052)


	//   ....[0]....
.L_1052:
        /*00a0*/ 	.word	0x00008e10


	//   ....[1]....
        /*00a4*/ 	.word	0x00008f50


	//   ....[2]....
        /*00a8*/ 	.word	0x000091d0


	//----- nvinfo : EIATTR_MAX_THREADS
	.align		4
.L_1053:
        /*00ac*/ 	.byte	0x04, 0x05
        /*00ae*/ 	.short	(.L_1055 - .L_1054)
.L_1054:
        /*00b0*/ 	.word	0x000001c0
        /*00b4*/ 	.word	0x00000001
        /*00b8*/ 	.word	0x00000001


	//----- nvinfo : EIATTR_CRS_STACK_SIZE
	.align		4
.L_1055:
        /*00bc*/ 	.byte	0x04, 0x1e
        /*00be*/ 	.short	(.L_1057 - .L_1056)
.L_1056:
        /*00c0*/ 	.word	0x00000000
.L_1057:


//--------------------- .nv.info._Z35group_norm_nhwc_bwd_one_pass_kernelI11Fp32IOFp16WLi64ELi28ELi448EEv26Group_norm_nhwc_bwd_params --------------------------
	.section	.nv.info._Z35group_norm_nhwc_bwd_one_pass_kernelI11Fp32IOFp16WLi64ELi28ELi448EEv26Group_norm_nhwc_bwd_params,"",@"SHT_CUDA_INFO"
	.sectionflags	@""
	.align	4


	//----- nvinfo : EIATTR_CUDA_API_VERSION
	.align		4
        /*0000*/ 	.byte	0x04, 0x37
        /*0002*/ 	.short	(.L_1059 - .L_1058)
.L_1058:
        /*0004*/ 	.word	0x00000082


	//----- nvinfo : EIATTR_SW2861232_WAR
	.align		4
.L_1059:
        /*0008*/ 	.byte	0x01, 0x35
	.zero		2


	//----- nvinfo : EIATTR_PARAM_CBANK
	.align		4
        /*000c*/ 	.byte	0x04, 0x0a
        /*000e*/ 	.short	(.L_1061 - .L_1060)
	.align		4
.L_1060:
        /*0010*/ 	.word	index@(.nv.constant0._Z35group_norm_nhwc_bwd_one_pass_kernelI11Fp32IOFp16WLi64ELi28ELi448EEv26Group_norm_nhwc_bwd_params)
        /*0014*/ 	.short	0x0160
        /*0016*/ 	.short	0x00b8


	//----- nvinfo : EIATTR_CBANK_PARAM_SIZE
	.align		4
.L_1061:
        /*0018*/ 	.byte	0x03, 0x19
        /*001a*/ 	.short	0x00b8


	//----- nvinfo : EIATTR_KPARAM_INFO
	.align		4
        /*001c*/ 	.byte	0x04, 0x17
        /*001e*/ 	.short	(.L_1063 - .L_1062)
.L_1062:
        /*0020*/ 	.word	0x00000000
        /*0024*/ 	.short	0x0000
        /*0026*/ 	.short	0x0000
        /*0028*/ 	.byte	0x00, 0xf0, 0xe1, 0x02


	//----- nvinfo : EIATTR_MAXREG_COUNT
	.align		4
.L_1063:
        /*002c*/ 	.byte	0x03, 0x1b
        /*002e*/ 	.short	0x0080


	//----- nvinfo : EIATTR_NUM_BARRIERS
	.align		4
        /*0030*/ 	.byte	0x02, 0x4c
        /*0032*/ 	.byte	0x01
	.zero		1


	//----- nvinfo : EIATTR_MERCURY_ISA_VERSION
	.align		4
        /*0034*/ 	.byte	0x03, 0x5f
        /*0036*/ 	.short	0x0000


	//----- nvinfo : EIATTR_INT_WARP_WIDE_INSTR_OFFSETS
	.align		4
        /*0038*/ 	.byte	0x04, 0x31
        /*003a*/ 	.short	(.L_1065 - .L_1064)


	//   ....[0]....
.L_1064:
        /*003c*/ 	.word	0x00001ed0


	//   ....[1]....
        /*0040*/ 	.word	0x00003660


	//----- nvinfo : EIATTR_COOP_GROUP_MASK_REGIDS
	.align		4
.L_1065:
        /*0044*/ 	.byte	0x04, 0x29
        /*0046*/ 	.short	(.L_1067 - .L_1066)


	//   ....[0]....
.L_1066:
        /*0048*/ 	.word	0xffffffff


	//   ....[1]....
        /*004c*/ 	.word	0xffffffff


	//   ....[2]....
        /*0050*/ 	.word	0xffffffff


	//   ....[3]....
        /*0054*/ 	.word	0xffffffff


	//   ....[4]....
        /*0058*/ 	.word	0xffffffff


	//   ....[5]....
        /*005c*/ 	.word	0xffffffff


	//   ....[6]....
        /*0060*/ 	.word	0xffffffff


	//   ....[7]....
        /*0064*/ 	.word	0xffffffff


	//   ....[8]....
        /*0068*/ 	.word	0xffffffff


	//   ....[9]....
        /*006c*/ 	.word	0xffffffff


	//----- nvinfo : EIATTR_COOP_GROUP_INSTR_OFFSETS
	.align		4
.L_1067:
        /*0070*/ 	.byte	0x04, 0x28
        /*0072*/ 	.short	(.L_1069 - .L_1068)


	//   ....[0]....
.L_1068:
        /*0074*/ 	.word	0x00000e10


	//   ....[1]....
        /*0078*/ 	.word	0x00000e20


	//   ....[2]....
        /*007c*/ 	.word	0x00000e50


	//   ....[3]....
        /*0080*/ 	.word	0x00000e70


	//   ....[4]....
        /*0084*/ 	.word	0x00000ea0


	//   ....[5]....
        /*0088*/ 	.word	0x00000ec0


	//   ....[6]....
        /*008c*/ 	.word	0x00000ef0


	//   ....[7]....
        /*0090*/ 	.word	0x00000f10


	//   ....[8]....
        /*0094*/ 	.word	0x00000f40


	//   ....[9]....
        /*0098*/ 	.word	0x00000f70


	//----- nvinfo : EIATTR_EXIT_INSTR_OFFSETS
	.align		4
.L_1069:
        /*009c*/ 	.byte	0x04, 0x1c
        /*009e*/ 	.short	(.L_1071 - .L_1070)


	//   ....[0]....
.L_1070:
        /*00a0*/ 	.word	0x00003730


	//   ....[1]....
        /*00a4*/ 	.word	0x00003870


	//   ....[2]....
        /*00a8*/ 	.word	0x00003af0


	//----- nvinfo : EIATTR_MAX_THREADS
	.align		4
.L_1071:
        /*00ac*/ 	.byte	0x04, 0x05
        /*00ae*/ 	.short	(.L_1073 - .L_1072)
.L_1072:
        /*00b0*/ 	.word	0x000001c0
        /*00b4*/ 	.word	0x00000001
        /*00b8*/ 	.word	0x00000001


	//----- nvinfo : EIATTR_CRS_STACK_SIZE
	.align		4
.L_1073:
        /*00bc*/ 	.byte	0x04, 0x1e
        /*00be*/ 	.short	(.L_1075 - .L_1074)
.L_1074:
        /*00c0*/ 	.word	0x00000000
.L_1075:


//--------------------- .nv.info._Z35group_norm_nhwc_bwd_one_pass_kernelI11Fp32IOFp16WLi128ELi28ELi448EEv26Group_norm_nhwc_bwd_params --------------------------
	.section	.nv.info._Z35group_norm_nhwc_bwd_one_pass_kernelI11Fp32IOFp16WLi128ELi28ELi448EEv26Group_norm_nhwc_bwd_params,"",@"SHT_CUDA_INFO"
	.sectionflags	@""
	.align	4


	//----- nvinfo : EIATTR_CUDA_API_VERSION
	.align		4
        /*0000*/ 	.byte	0x04, 0x37
        /*0002*/ 	.short	(.L_1077 - .L_1076)
.L_1076:
        /*0004*/ 	.word	0x00000082


	//----- nvinfo : EIATTR_SW2861232_WAR
	.align		4
.L_1077:
        /*0008*/ 	.byte	0x01, 0x35
	.zero		2


	//----- nvinfo : EIATTR_PARAM_CBANK
	.align		4
        /*000c*/ 	.byte	0x04, 0x0a
        /*000e*/ 	.short	(.L_1079 - .L_1078)
	.align		4
.L_1078:
        /*0010*/ 	.word	index@(.nv.constant0._Z35group_norm_nhwc_bwd_one_pass_kernelI11Fp32IOFp16WLi128ELi28ELi448EEv26Group_norm_nhwc_bwd_params)
        /*0014*/ 	.short	0x0160
        /*0016*/ 	.short	0x00b8


	//----- nvinfo : EIATTR_CBANK_PARAM_SIZE
	.align		4
.L_1079:
        /*0018*/ 	.byte	0x03, 0x19
        /*001a*/ 	.short	0x00b8


	//----- nvinfo : EIATTR_KPARAM_INFO
	.align		4
        /*001c*/ 	.byte	0x04, 0x17
        /*001e*/ 	.short	(.L_1081 - .L_1080)
.L_1080:
        /*0020*/ 	.word	0x00000000
        /*0024*/ 	.short	0x0000
        /*0026*/ 	.short	0x0000
        /*0028*/ 	.byte	0x00, 0xf0, 0xe1, 0x02


	//----- nvinfo : EIATTR_MAXREG_COUNT
	.align		4
.L_1081:
        /*002c*/ 	.byte	0x03, 0x1b
        /*002e*/ 	.short	0x0080


	//----- nvinfo : EIATTR_NUM_BARRIERS
	.align		4
        /*0030*/ 	.byte	0x02, 0x4c
        /*0032*/ 	.byte	0x01
	.zero		1


	//----- nvinfo : EIATTR_MERCURY_ISA_VERSION
	.align		4
        /*0034*/ 	.byte	0x03, 0x5f
        /*0036*/ 	.short	0x0000


	//----- nvinfo : EIATTR_INT_WARP_WIDE_INSTR_OFFSETS
	.align		4
        /*0038*/ 	.byte	0x04, 0x31
        /*003a*/ 	.short	(.L_1083 - .L_1082)


	//   ....[0]....
.L_1082:
        /*003c*/ 	.word	0x000025c0


	//   ....[1]....
        /*0040*/ 	.word	0x00004240


	//----- nvinfo : EIATTR_COOP_GROUP_MASK_REGIDS
	.align		4
.L_1083:
        /*0044*/ 	.byte	0x04, 0x29
        /*0046*/ 	.short	(.L_1085 - .L_1084)


	//   ....[0]....
.L_1084:
        /*0048*/ 	.word	0xffffffff


	//   ....[1]....
        /*004c*/ 	.word	0xffffffff


	//   ....[2]....
        /*0050*/ 	.word	0xffffffff


	//   ....[3]....
        /*0054*/ 	.word	0xffffffff


	//   ....[4]....
        /*0058*/ 	.word	0xffffffff


	//   ....[5]....
        /*005c*/ 	.word	0xffffffff


	//   ....[6]....
        /*0060*/ 	.word	0xffffffff


	//   ....[7]....
        /*0064*/ 	.word	0xffffffff


	//   ....[8]....
        /*0068*/ 	.word	0xffffffff


	//   ....[9]....
        /*006c*/ 	.word	0xffffffff


	//----- nvinfo : EIATTR_COOP_GROUP_INSTR_OFFSETS
	.align		4
.L_1085:
        /*0070*/ 	.byte	0x04, 0x28
        /*0072*/ 	.short	(.L_1087 - .L_1086)


	//   ....[0]....
.L_1086:
        /*0074*/ 	.word	0x000014b0


	//   ....[1]....
        /*0078*/ 	.word	0x000014e0


	//   ....[2]....
        /*007c*/ 	.word	0x000015d0


	//   ....[3]....
        /*0080*/ 	.word	0x00001600


	//   ....[4]....
        /*0084*/ 	.word	0x00001630


	//   ....[5]....
        /*0088*/ 	.word	0x00001650


	//   ....[6]....
        /*008c*/ 	.word	0x00001680


	//   ....[7]....
        /*0090*/ 	.word	0x000016a0


	//   ....[8]....
        /*0094*/ 	.word	0x000016d0


	//   ....[9]....
        /*0098*/ 	.word	0x00001700


	//----- nvinfo : EIATTR_EXIT_INSTR_OFFSETS
	.align		4
.L_1087:
        /*009c*/ 	.byte	0x04, 0x1c
        /*009e*/ 	.short	(.L_1089 - .L_1088)


	//   ....[0]....
.L_1088:
        /*00a0*/ 	.word	0x00004310


	//   ....[1]....
        /*00a4*/ 	.word	0x00004450


	//   ....[2]....
        /*00a8*/ 	.word	0x000046d0


	//----- nvinfo : EIATTR_MAX_THREADS
	.align		4
.L_1089:
        /*00ac*/ 	.byte	0x04, 0x05
        /*00ae*/ 	.short	(.L_1091 - .L_1090)
.L_1090:
        /*00b0*/ 	.word	0x000001c0
        /*00b4*/ 	.word	0x00000001
        /*00b8*/ 	.word	0x00000001


	//----- nvinfo : EIATTR_CRS_STACK_SIZE
	.align		4
.L_1091:
        /*00bc*/ 	.byte	0x04, 0x1e
        /*00be*/ 	.short	(.L_1093 - .L_1092)
.L_1092:
        /*00c0*/ 	.word	0x00000000
.L_1093:


//--------------------- .nv.info._Z35group_norm_nhwc_bwd_one_pass_kernelI11Fp32IOFp16WLi256ELi28ELi448EEv26Group_norm_nhwc_bwd_params --------------------------
	.section	.nv.info._Z35group_norm_nhwc_bwd_one_pass_kernelI11Fp32IOFp16WLi256ELi28ELi448EEv26Group_norm_nhwc_bwd_params,"",@"SHT_CUDA_INFO"
	.sectionflags	@""
	.align	4


	//----- nvinfo : EIATTR_CUDA_API_VERSION
	.align		4
        /*0000*/ 	.byte	0x04, 0x37
        /*0002*/ 	.short	(.L_1095 - .L_1094)
.L_1094:
        /*0004*/ 	.word	0x00000082


	//----- nvinfo : EIATTR_SW2861232_WAR
	.align		4
.L_1095:
        /*0008*/ 	.byte	0x01, 0x35
	.zero		2


	//----- nvinfo : EIATTR_PARAM_CBANK
	.align		4
        /*000c*/ 	.byte	0x04, 0x0a
        /*000e*/ 	.short	(.L_1097 - .L_1096)
	.align		4
.L_1096:
        /*0010*/ 	.word	index@(.nv.constant0._Z35group_norm_nhwc_bwd_one_pass_kernelI11Fp32IOFp16WLi256ELi28ELi448EEv26Group_norm_nhwc_bwd_params)
        /*0014*/ 	.short	0x0160
        /*0016*/ 	.short	0x00b8


	//----- nvinfo : EIATTR_CBANK_PARAM_SIZE
	.align		4
.L_1097:
        /*0018*/ 	.byte	0x03, 0x19
        /*001a*/ 	.short	0x00b8


	//----- nvinfo : EIATTR_KPARAM_INFO
	.align		4
        /*001c*/ 	.byte	0x04, 0x17
        /*001e*/ 	.short	(.L_1099 - .L_1098)
.L_1098:
        /*0020*/ 	.word	0x00000000
        /*0024*/ 	.short	0x0000
        /*0026*/ 	.short	0x0000
        /*0028*/ 	.byte	0x00, 0xf0, 0xe1, 0x02


	//----- nvinfo : EIATTR_MAXREG_COUNT
	.align		4
.L_1099:
        /*002c*/ 	.byte	0x03, 0x1b
        /*002e*/ 	.short	0x0080


	//----- nvinfo : EIATTR_NUM_BARRIERS
	.align		4
        /*0030*/ 	.byte	0x02, 0x4c
        /*0032*/ 	.byte	0x01
	.zero		1


	//----- nvinfo : EIATTR_MERCURY_ISA_VERSION
	.align		4
        /*0034*/ 	.byte	0x03, 0x5f
        /*0036*/ 	.short	0x0000


	//----- nvinfo : EIATTR_INT_WARP_WIDE_INSTR_OFFSETS
	.align		4
        /*0038*/ 	.byte	0x04, 0x31
        /*003a*/ 	.short	(.L_1101 - .L_1100)


	//   ....[0]....
.L_1100:
        /*003c*/ 	.word	0x000033c0


	//   ....[1]....
        /*0040*/ 	.word	0x00005a50


	//----- nvinfo : EIATTR_COOP_GROUP_MASK_REGIDS
	.align		4
.L_1101:
        /*0044*/ 	.byte	0x04, 0x29
        /*0046*/ 	.short	(.L_1103 - .L_1102)


	//   ....[0]....
.L_1102:
        /*0048*/ 	.word	0xffffffff


	//   ....[1]....
        /*004c*/ 	.word	0xffffffff


	//   ....[2]....
        /*0050*/ 	.word	0xffffffff


	//   ....[3]....
        /*0054*/ 	.word	0xffffffff


	//   ....[4]....
        /*0058*/ 	.word	0xffffffff


	//   ....[5]....
        /*005c*/ 	.word	0xffffffff


	//   ....[6]....
        /*0060*/ 	.word	0xffffffff


	//   ....[7]....
        /*0064*/ 	.word	0xffffffff


	//   ....[8]....
        /*0068*/ 	.word	0xffffffff


	//   ....[9]....
        /*006c*/ 	.word	0xffffffff


	//----- nvinfo : EIATTR_COOP_GROUP_INSTR_OFFSETS
	.align		4
.L_1103:
        /*0070*/ 	.byte	0x04, 0x28
        /*0072*/ 	.short	(.L_1105 - .L_1104)


	//   ....[0]....
.L_1104:
        /*0074*/ 	.word	0x00002190


	//   ....[1]....
        /*0078*/ 	.word	0x000021a0


	//   ....[2]....
        /*007c*/ 	.word	0x000021d0


	//   ....[3]....
        /*0080*/ 	.word	0x000021f0


	//   ....[4]....
        /*0084*/ 	.word	0x00002220


	//   ....[5]....
        /*0088*/ 	.word	0x00002240


	//   ....[6]....
        /*008c*/ 	.word	0x00002270


	//   ....[7]....
        /*0090*/ 	.word	0x00002290


	//   ....[8]....
        /*0094*/ 	.word	0x00002310


	//   ....[9]....
        /*0098*/ 	.word	0x00002340


	//----- nvinfo : EIATTR_EXIT_INSTR_OFFSETS
	.align		4
.L_1105:
        /*009c*/ 	.byte	0x04, 0x1c
        /*009e*/ 	.short	(.L_1107 - .L_1106)


	//   ....[0]....
.L_1106:
        /*00a0*/ 	.word	0x00005b20


	//   ....[1]....
        /*00a4*/ 	.word	0x00005c60


	//   ....[2]....
        /*00a8*/ 	.word	0x00005ee0


	//----- nvinfo : EIATTR_MAX_THREADS
	.align		4
.L_1107:
        /*00ac*/ 	.byte	0x04, 0x05
        /*00ae*/ 	.short	(.L_1109 - .L_1108)
.L_1108:
        /*00b0*/ 	.word	0x000001c0
        /*00b4*/ 	.word	0x00000001
        /*00b8*/ 	.word	0x00000001


	//----- nvinfo : EIATTR_CRS_STACK_SIZE
	.align		4
.L_1109:
        /*00bc*/ 	.byte	0x04, 0x1e
        /*00be*/ 	.short	(.L_1111 - .L_1110)
.L_1110:
        /*00c0*/ 	.word	0x00000000
.L_1111:


//--------------------- .nv.info._Z35group_norm_nhwc_bwd_one_pass_kernelI11Fp32IOFp16WLi512ELi28ELi448EEv26Group_norm_nhwc_bwd_params --------------------------
	.section	.nv.info._Z35group_norm_nhwc_bwd_one_pass_kernelI11Fp32IOFp16WLi512ELi28ELi448EEv26Group_norm_nhwc_bwd_params,"",@"SHT_CUDA_INFO"
	.sectionflags	@""
	.align	4


	//----- nvinfo : EIATTR_CUDA_API_VERSION
	.align		4
        /*0000*/ 	.byte	0x04, 0x37
        /*0002*/ 	.short	(.L_1113 - .L_1112)
.L_1112:
        /*0004*/ 	.word	0x00000082


	//----- nvinfo : EIATTR_SW2861232_WAR
	.align		4
.L_1113:
        /*0008*/ 	.byte	0x01, 0x35
	.zero		2


	//----- nvinfo : EIATTR_PARAM_CBANK
	.align		4
        /*000c*/ 	.byte	0x04, 0x0a
        /*000e*/ 	.short	(.L_1115 - .L_1114)
	.align		4
.L_1114:
        /*0010*/ 	.word	index@(.nv.constant0._Z35group_norm_nhwc_bwd_one_pass_kernelI11Fp32IOFp16WLi512ELi28ELi448EEv26Group_norm_nhwc_bwd_params)
        /*0014*/ 	.short	0x0160
        /*0016*/ 	.short	0x00b8


	//----- nvinfo : EIATTR_CBANK_PARAM_SIZE
	.align		4
.L_1115:
        /*0018*/ 	.byte	0x03, 0x19
        /*001a*/ 	.short	0x00b8


	//----- nvinfo : EIATTR_KPARAM_INFO
	.align		4
        /*001c*/ 	.byte	0x04, 0x17
        /*001e*/ 	.short	(.L_1117 - .L_1116)
.L_1116:
        /*0020*/ 	.word	0x00000000
        /*0024*/ 	.short	0x0000
        /*0026*/ 	.short	0x0000
        /*0028*/ 	.byte	0x00, 0xf0, 0xe1, 0x02


	//----- nvinfo : EIATTR_MAXREG_COUNT
	.align		4
.L_1117:
        /*002c*/ 	.byte	0x03, 0x1b
        /*002e*/ 	.short	0x0080


	//----- nvinfo : EIATTR_NUM_BARRIERS
	.align		4
        /*0030*/ 	.byte	0x02, 0x4c
        /*0032*/ 	.byte	0x01
	.zero		1


	//----- nvinfo : EIATTR_MERCURY_ISA_VERSION
	.align		4
        /*0034*/ 	.byte	0x03, 0x5f
        /*0036*/ 	.short	0x0000


	//----- nvinfo : EIATTR_INT_WARP_WIDE_INSTR_OFFSETS
	.align		4
        /*0038*/ 	.byte	0x04, 0x31
        /*003a*/ 	.short	(.L_1119 - .L_1118)


	//   ....[0]....
.L_1118:
        /*003c*/ 	.word	0x00005300


	//   ....[1]....
        /*0040*/ 	.word	0x00008d40


	//----- nvinfo : EIATTR_COOP_GROUP_MASK_REGIDS
	.align		4
.L_1119:
        /*0044*/ 	.byte	0x04, 0x29
        /*0046*/ 	.short	(.L_1121 - .L_1120)


	//   ....[0]....
.L_1120:
        /*0048*/ 	.word	0xffffffff


	//   ....[1]....
        /*004c*/ 	.word	0xffffffff


	//   ....[2]....
        /*0050*/ 	.word	0xffffffff


	//   ....[3]....
        /*0054*/ 	.word	0xffffffff


	//   ....[4]....
        /*0058*/ 	.word	0xffffffff


	//   ....[5]....
        /*005c*/ 	.word	0xffffffff


	//   ....[6]....
        /*0060*/ 	.word	0xffffffff


	//   ....[7]....
        /*0064*/ 	.word	0xffffffff


	//   ....[8]....
        /*0068*/ 	.word	0xffffffff


	//   ....[9]....
        /*006c*/ 	.word	0xffffffff


	//----- nvinfo : EIATTR_COOP_GROUP_INSTR_OFFSETS
	.align		4
.L_1121:
        /*0070*/ 	.byte	0x04, 0x28
        /*0072*/ 	.short	(.L_1123 - .L_1122)


	//   ....[0]....
.L_1122:
        /*0074*/ 	.word	0x00004220


	//   ....[1]....
        /*0078*/ 	.word	0x00004230


	//   ....[2]....
        /*007c*/ 	.word	0x00004260


	//   ....[3]....
        /*0080*/ 	.word	0x00004280


	//   ....[4]....
        /*0084*/ 	.word	0x000042b0


	//   ....[5]....
        /*0088*/ 	.word	0x000042d0


	//   ....[6]....
        /*008c*/ 	.word	0x00004300


	//   ....[7]....
        /*0090*/ 	.word	0x00004320


	//   ....[8]....
        /*0094*/ 	.word	0x00004350


	//   ....[9]....
        /*0098*/ 	.word	0x00004370


	//----- nvinfo : EIATTR_EXIT_INSTR_OFFSETS
	.align		4
.L_1123:
        /*009c*/ 	.byte	0x04, 0x1c
        /*009e*/ 	.short	(.L_1125 - .L_1124)


	//   ....[0]....
.L_1124:
        /*00a0*/ 	.word	0x00008e10


	//   ....[1]....
        /*00a4*/ 	.word	0x00008f50


	//   ....[2]....
        /*00a8*/ 	.word	0x000091d0


	//----- nvinfo : EIATTR_MAX_THREADS
	.align		4
.L_1125:
        /*00ac*/ 	.byte	0x04, 0x05
        /*00ae*/ 	.short	(.L_1127 - .L_1126)
.L_1126:
        /*00b0*/ 	.word	0x000001c0
        /*00b4*/ 	.word	0x00000001
        /*00b8*/ 	.word	0x00000001


	//----- nvinfo : EIATTR_CRS_STACK_SIZE
	.align		4
.L_1127:
        /*00bc*/ 	.byte	0x04, 0x1e
        /*00be*/ 	.short	(.L_1129 - .L_1128)
.L_1128:
        /*00c0*/ 	.word	0x00000000
.L_1129:


//--------------------- .nv.info._Z35group_norm_nhwc_fwd_one_pass_kernelI11Bf16IOFp32WLi64ELi28ELi448EEv26Group_norm_nhwc_fwd_params --------------------------
	.section	.nv.info._Z35group_norm_nhwc_fwd_one_pass_kernelI11Bf16IOFp32WLi64ELi28ELi448EEv26Group_norm_nhwc_fwd_params,"",@"SHT_CUDA_INFO"
	.sectionflags	@""
	.align	4


	//----- nvinfo : EIATTR_CUDA_API_VERSION
	.align		4
        /*0000*/ 	.byte	0x04, 0x37
        /*0002*/ 	.short	(.L_1131 - .L_1130)
.L_1130:
        /*0004*/ 	.word	0x00000082


	//----- nvinfo : EIATTR_SW2861232_WAR
	.align		4
.L_1131:
        /*0008*/ 	.byte	0x01, 0x35
	.zero		2


	//----- nvinfo : EIATTR_PARAM_CBANK
	.align		4
        /*000c*/ 	.byte	0x04, 0x0a
        /*000e*/ 	.short	(.L_1133 - .L_1132)
	.align		4
.L_1132:
        /*0010*/ 	.word	index@(.nv.constant0._Z35group_norm_nhwc_fwd_one_pass_kernelI11Bf16IOFp32WLi64ELi28ELi448EEv26Group_norm_nhwc_fwd_params)
        /*0014*/ 	.short	0x0160
        /*0016*/ 	.short	0x00a0


	//----- nvinfo : EIATTR_CBANK_PARAM_SIZE
	.align		4
.L_1133:
        /*0018*/ 	.byte	0x03, 0x19
        /*001a*/ 	.short	0x00a0


	//----- nvinfo : EIATTR_KPARAM_INFO
	.align		4
        /*001c*/ 	.byte	0x04, 0x17
        /*001e*/ 	.short	(.L_1135 - .L_1134)
.L_1134:
        /*0020*/ 	.word	0x00000000
        /*0024*/ 	.short	0x0000
        /*0026*/ 	.short	0x0000
        /*0028*/ 	.byte	0x00, 0xf0, 0x81, 0x02


	//----- nvinfo : EIATTR_MAXREG_COUNT
	.align		4
.L_1135:
        /*002c*/ 	.byte	0x03, 0x1b
        /*002e*/ 	.short	0x0080


	//----- nvinfo : EIATTR_NUM_BARRIERS
	.align		4
        /*0030*/ 	.byte	0x02, 0x4c
        /*0032*/ 	.byte	0x01
	.zero		1


	//----- nvinfo : EIATTR_MERCURY_ISA_VERSION
	.align		4
        /*0034*/ 	.byte	0x03, 0x5f
        /*0036*/ 	.short	0x0000


	//----- nvinfo : EIATTR_COOP_GROUP_MASK_REGIDS
	.align		4
        /*0038*/ 	.byte	0x04, 0x29
        /*003a*/ 	.short	(.L_1137 - .L_1136)


	//   ....[0]....
.L_1136:
        /*003c*/ 	.word	0xffffffff


	//   ....[1]....
        /*0040*/ 	.word	0xffffffff


	//   ....[2]....
        /*0044*/ 	.word	0xffffffff


	//   ....[3]....
        /*0048*/ 	.word	0xffffffff


	//   ....[4]....
        /*004c*/ 	.word	0xffffffff


	//   ....[5]....
        /*0050*/ 	.word	0xffffffff


	//   ....[6]....
        /*0054*/ 	.word	0xffffffff


	//   ....[7]....
        /*0058*/ 	.word	0xffffffff


	//   ....[8]....
        /*005c*/ 	.word	0xffffffff


	//   ....[9]....
        /*0060*/ 	.word	0xffffffff


	//----- nvinfo : EIATTR_COOP_GROUP_INSTR_OFFSETS
	.align		4
.L_1137:
        /*0064*/ 	.byte	0x04, 0x28
        /*0066*/ 	.short	(.L_1139 - .L_1138)


	//   ....[0]....
.L_1138:
        /*0068*/ 	.word	0x00000650


	//   ....[1]....
        /*006c*/ 	.word	0x00000660


	//   ....[2]....
        /*0070*/ 	.word	0x00000690


	//   ....[3]....
        /*0074*/ 	.word	0x000006a0


	//   ....[4]....
        /*0078*/ 	.word	0x000006e0


	//   ....[5]....
        /*007c*/ 	.word	0x000006f0


	//   ....[6]....
        /*0080*/ 	.word	0x00000730


	//   ....[7]....
        /*0084*/ 	.word	0x00000740


	//   ....[8]....
        /*0088*/ 	.word	0x00000780


	//   ....[9]....
        /*008c*/ 	.word	0x00000790


	//----- nvinfo : EIATTR_EXIT_INSTR_OFFSETS
	.align		4
.L_1139:
        /*0090*/ 	.byte	0x04, 0x1c
        /*0092*/ 	.short	(.L_1141 - .L_1140)


	//   ....[0]....
.L_1140:
        /*0094*/ 	.word	0x00000060


	//   ....[1]....
        /*0098*/ 	.word	0x000019b0


	//----- nvinfo : EIATTR_MAX_THREADS
	.align		4
.L_1141:
        /*009c*/ 	.byte	0x04, 0x05
        /*009e*/ 	.short	(.L_1143 - .L_1142)
.L_1142:
        /*00a0*/ 	.word	0x000001c0
        /*00a4*/ 	.word	0x00000001
        /*00a8*/ 	.word	0x00000001


	//----- nvinfo : EIATTR_CRS_STACK_SIZE
	.align		4
.L_1143:
        /*00ac*/ 	.byte	0x04, 0x1e
        /*00ae*/ 	.short	(.L_1145 - .L_1144)
.L_1144:
        /*00b0*/ 	.word	0x00000000
.L_1145:


//--------------------- .nv.info._Z35group_norm_nhwc_fwd_one_pass_kernelI11Bf16IOFp32WLi128ELi28ELi448EEv26Group_norm_nhwc_fwd_params --------------------------
	.section	.nv.info._Z35group_norm_nhwc_fwd_one_pass_kernelI11Bf16IOFp32WLi128ELi28ELi448EEv26Group_norm_nhwc_fwd_params,"",@"SHT_CUDA_INFO"
	.sectionflags	@""
	.align	4


	//----- nvinfo : EIATTR_CUDA_API_VERSION
	.align		4
        /*0000*/ 	.byte	0x04, 0x37
        /*0002*/ 	.short	(.L_1147 - .L_1146)
.L_1146:
        /*0004*/ 	.word	0x00000082


	//----- nvinfo : EIATTR_SW2861232_WAR
	.align		4
.L_1147:
        /*0008*/ 	.byte	0x01, 0x35
	.zero		2


	//----- nvinfo : EIATTR_PARAM_CBANK
	.align		4
        /*000c*/ 	.byte	0x04, 0x0a
        /*000e*/ 	.short	(.L_1149 - .L_1148)
	.align		4
.L_1148:
        /*0010*/ 	.word	index@(.nv.constant0._Z35group_norm_nhwc_fwd_one_pass_kernelI11Bf16IOFp32WLi128ELi28ELi448EEv26Group_norm_nhwc_fwd_params)
        /*0014*/ 	.short	0x0160
        /*0016*/ 	.short	0x00a0


	//----- nvinfo : EIATTR_CBANK_PARAM_SIZE
	.align		4
.L_1149:
        /*0018*/ 	.byte	0x03, 0x19
        /*001a*/ 	.short	0x00a0


	//----- nvinfo : EIATTR_KPARAM_INFO
	.align		4
        /*001c*/ 	.byte	0x04, 0x17
        /*001e*/ 	.short	(.L_1151 - .L_1150)
.L_1150:
        /*0020*/ 	.word	0x00000000
        /*0024*/ 	.short	0x0000
        /*0026*/ 	.short	0x0000
        /*0028*/ 	.byte	0x00, 0xf0, 0x81, 0x02


	//----- nvinfo : EIATTR_MAXREG_COUNT
	.align		4
.L_1151:
        /*002c*/ 	.byte	0x03, 0x1b
        /*002e*/ 	.short	0x0080


	//----- nvinfo : EIATTR_NUM_BARRIERS
	.align		4
        /*0030*/ 	.byte	0x02, 0x4c
        /*0032*/ 	.byte	0x01
	.zero		1


	//----- nvinfo : EIATTR_MERCURY_ISA_VERSION
	.align		4
        /*0034*/ 	.byte	0x03, 0x5f
        /*0036*/ 	.short	0x0000


	//----- nvinfo : EIATTR_COOP_GROUP_MASK_REGIDS
	.align		4
        /*0038*/ 	.byte	0x04, 0x29
        /*003a*/ 	.short	(.L_1153 - .L_1152)


	//   ....[0]....
.L_1152:
        /*003c*/ 	.word	0xffffffff


	//   ....[1]....
        /*0040*/ 	.word	0xffffffff


	//   ....[2]....
        /*0044*/ 	.word	0xffffffff


	//   ....[3]....
        /*0048*/ 	.word	0xffffffff


	//   ....[4]....
        /*004c*/ 	.word	0xffffffff


	//   ....[5]....
        /*0050*/ 	.word	0xffffffff


	//   ....[6]....
        /*0054*/ 	.word	0xffffffff


	//   ....[7]....
        /*0058*/ 	.word	0xffffffff


	//   ....[8]....
        /*005c*/ 	.word	0xffffffff


	//   ....[9]....
        /*0060*/ 	.word	0xffffffff


	//----- nvinfo : EIATTR_COOP_GROUP_INSTR_OFFSETS
	.align		4
.L_1153:
        /*0064*/ 	.byte	0x04, 0x28
        /*0066*/ 	.short	(.L_1155 - .L_1154)


	//   ....[0]....
.L_1154:
        /*0068*/ 	.word	0x00000920


	//   ....[1]....
        /*006c*/ 	.word	0x00000930


	//   ....[2]....
        /*0070*/ 	.word	0x00000960


	//   ....[3]....
        /*0074*/ 	.word	0x00000970


	//   ....[4]....
        /*0078*/ 	.word	0x000009b0


	//   ....[5]....
        /*007c*/ 	.word	0x000009c0


	//   ....[6]....
        /*0080*/ 	.word	0x00000a00


	//   ....[7]....
        /*0084*/ 	.word	0x00000a10


	//   ....[8]....
        /*0088*/ 	.word	0x00000a50


	//   ....[9]....
        /*008c*/ 	.word	0x00000a60


	//----- nvinfo : EIATTR_EXIT_INSTR_OFFSETS
	.align		4
.L_1155:
        /*0090*/ 	.byte	0x04, 0x1c
        /*0092*/ 	.short	(.L_1157 - .L_1156)


	//   ....[0]....
.L_1156:
        /*0094*/ 	.word	0x00000060


	//   ....[1]....
        /*0098*/ 	.word	0x000020d0


	//----- nvinfo : EIATTR_MAX_THREADS
	.align		4
.L_1157:
        /*009c*/ 	.byte	0x04, 0x05
        /*009e*/ 	.short	(.L_1159 - .L_1158)
.L_1158:
        /*00a0*/ 	.word	0x000001c0
        /*00a4*/ 	.word	0x00000001
        /*00a8*/ 	.word	0x00000001


	//----- nvinfo : EIATTR_CRS_STACK_SIZE
	.align		4
.L_1159:
        /*00ac*/ 	.byte	0x04, 0x1e
        /*00ae*/ 	.short	(.L_1161 - .L_1160)
.L_1160:
        /*00b0*/ 	.word	0x00000000
.L_1161:


//--------------------- .nv.info._Z35group_norm_nhwc_fwd_one_pass_kernelI11Bf16IOFp32WLi256ELi28ELi448EEv26Group_norm_nhwc_fwd_params --------------------------
	.section	.nv.info._Z35group_norm_nhwc_fwd_one_pass_kernelI11Bf16IOFp32WLi256ELi28ELi448EEv26Group_norm_nhwc_fwd_params,"",@"SHT_CUDA_INFO"
	.sectionflags	@""
	.align	4


	//----- nvinfo : EIATTR_CUDA_API_VERSION
	.align		4
        /*0000*/ 	.byte	0x04, 0x37
        /*0002*/ 	.short	(.L_1163 - .L_1162)
.L_1162:
        /*0004*/ 	.word	0x00000082


	//----- nvinfo : EIATTR_SW2861232_WAR
	.align		4
.L_1163:
        /*0008*/ 	.byte	0x01, 0x35
	.zero		2


	//----- nvinfo : EIATTR_PARAM_CBANK
	.align		4
        /*000c*/ 	.byte	0x04, 0x0a
        /*000e*/ 	.short	(.L_1165 - .L_1164)
	.align		4
.L_1164:
        /*0010*/ 	.word	index@(.nv.constant0._Z35group_norm_nhwc_fwd_one_pass_kernelI11Bf16IOFp32WLi256ELi28ELi448EEv26Group_norm_nhwc_fwd_params)
        /*0014*/ 	.short	0x0160
        /*0016*/ 	.short	0x00a0


	//----- nvinfo : EIATTR_CBANK_PARAM_SIZE
	.align		4
.L_1165:
        /*0018*/ 	.byte	0x03, 0x19
        /*001a*/ 	.short	0x00a0


	//----- nvinfo : EIATTR_KPARAM_INFO
	.align		4
        /*001c*/ 	.byte	0x04, 0x17
        /*001e*/ 	.short	(.L_1167 - .L_1166)
.L_1166:
        /*0020*/ 	.word	0x00000000
        /*0024*/ 	.short	0x0000
        /*0026*/ 	.short	0x0000
        /*0028*/ 	.byte	0x00, 0xf0, 0x81, 0x02


	//----- nvinfo : EIATTR_MAXREG_COUNT
	.align		4
.L_1167:
        /*002c*/ 	.byte	0x03, 0x1b
        /*002e*/ 	.short	0x0080


	//----- nvinfo : EIATTR_NUM_BARRIERS
	.align		4
        /*0030*/ 	.byte	0x02, 0x4c
        /*0032*/ 	.byte	0x01
	.zero		1


	//----- nvinfo : EIATTR_MERCURY_ISA_VERSION
	.align		4
        /*0034*/ 	.byte	0x03, 0x5f
        /*0036*/ 	.short	0x0000


	//----- nvinfo : EIATTR_COOP_GROUP_MASK_REGIDS
	.align		4
        /*0038*/ 	.byte	0x04, 0x29
        /*003a*/ 	.short	(.L_1169 - .L_1168)


	//   ....[0]....
.L_1168:
        /*003c*/ 	.word	0xffffffff


	//   ....[1]....
        /*0040*/ 	.word	0xffffffff


	//   ....[2]....
        /*0044*/ 	.word	0xffffffff


	//   ....[3]....
        /*0048*/ 	.word	0xffffffff


	//   ....[4]....
        /*004c*/ 	.word	0xffffffff


	//   ....[5]....
        /*0050*/ 	.word	0xffffffff


	//   ....[6]....
        /*0054*/ 	.word	0xffffffff


	//   ....[7]....
        /*0058*/ 	.word	0xffffffff


	//   ....[8]....
        /*005c*/ 	.word	0xffffffff


	//   ....[9]....
        /*0060*/ 	.word	0xffffffff


	//----- nvinfo : EIATTR_COOP_GROUP_INSTR_OFFSETS
	.align		4
.L_1169:
        /*0064*/ 	.byte	0x04, 0x28
        /*0066*/ 	.short	(.L_1171 - .L_1170)


	//   ....[0]....
.L_1170:
        /*0068*/ 	.word	0x00000eb0


	//   ....[1]....
        /*006c*/ 	.word	0x00000ec0


	//   ....[2]....
        /*0070*/ 	.word	0x00000ef0


	//   ....[3]....
        /*0074*/ 	.word	0x00000f00


	//   ....[4]....
        /*0078*/ 	.word	0x00000f40


	//   ....[5]....
        /*007c*/ 	.word	0x00000f50


	//   ....[6]....
        /*0080*/ 	.word	0x00000f90


	//   ....[7]....
        /*0084*/ 	.word	0x00000fa0


	//   ....[8]....
        /*0088*/ 	.word	0x00000fe0


	//   ....[9]....
        /*008c*/ 	.word	0x00000ff0


	//----- nvinfo : EIATTR_EXIT_INSTR_OFFSETS
	.align		4
.L_1171:
        /*0090*/ 	.byte	0x04, 0x1c
        /*0092*/ 	.short	(.L_1173 - .L_1172)


	//   ....[0]....
.L_1172:
        /*0094*/ 	.word	0x00000070


	//   ....[1]....
        /*0098*/ 	.word	0x00003810


	//----- nvinfo : EIATTR_MAX_THREADS
	.align		4
.L_1173:
        /*009c*/ 	.byte	0x04, 0x05
        /*009e*/ 	.short	(.L_1175 - .L_1174)
.L_1174:
        /*00a0*/ 	.word	0x000001c0
        /*00a4*/ 	.word	0x00000001
        /*00a8*/ 	.word	0x00000001


	//----- nvinfo : EIATTR_CRS_STACK_SIZE
	.align		4
.L_1175:
        /*00ac*/ 	.byte	0x04, 0x1e
        /*00ae*/ 	.short	(.L_1177 - .L_1176)
.L_1176:
        /*00b0*/ 	.word	0x00000000
.L_1177:


//--------------------- .nv.info._Z35group_norm_nhwc_fwd_one_pass_kernelI11Bf16IOFp32WLi512ELi28ELi448EEv26Group_norm_nhwc_fwd_params --------------------------
	.section	.nv.info._Z35group_norm_nhwc_fwd_one_pass_kernelI11Bf16IOFp32WLi512ELi28ELi448EEv26Group_norm_nhwc_fwd_params,"",@"SHT_CUDA_INFO"
	.sectionflags	@""
	.align	4


	//----- nvinfo : EIATTR_CUDA_API_VERSION
	.align		4
        /*0000*/ 	.byte	0x04, 0x37
        /*0002*/ 	.short	(.L_1179 - .L_1178)
.L_1178:
        /*0004*/ 	.word	0x00000082


	//----- nvinfo : EIATTR_SW2861232_WAR
	.align		4
.L_1179:
        /*0008*/ 	.byte	0x01, 0x35
	.zero		2


	//----- nvinfo : EIATTR_PARAM_CBANK
	.align		4
        /*000c*/ 	.byte	0x04, 0x0a
        /*000e*/ 	.short	(.L_1181 - .L_1180)
	.align		4
.L_1180:
        /*0010*/ 	.word	index@(.nv.constant0._Z35group_norm_nhwc_fwd_one_pass_kernelI11Bf16IOFp32WLi512ELi28ELi448EEv26Group_norm_nhwc_fwd_params)
        /*0014*/ 	.short	0x0160
        /*0016*/ 	.short	0x00a0


	//----- nvinfo : EIATTR_CBANK_PARAM_SIZE
	.align		4
.L_1181:
        /*0018*/ 	.byte	0x03, 0x19
        /*001a*/ 	.short	0x00a0


	//----- nvinfo : EIATTR_KPARAM_INFO
	.align		4
        /*001c*/ 	.byte	0x04, 0x17
        /*001e*/ 	.short	(.L_1183 - .L_1182)
.L_1182:
        /*0020*/ 	.word	0x00000000
        /*0024*/ 	.short	0x0000
        /*0026*/ 	.short	0x0000
        /*0028*/ 	.byte	0x00, 0xf0, 0x81, 0x02


	//----- nvinfo : EIATTR_MAXREG_COUNT
	.align		4
.L_1183:
        /*002c*/ 	.byte	0x03, 0x1b
        /*002e*/ 	.short	0x0080


	//----- nvinfo : EIATTR_NUM_BARRIERS
	.align		4
        /*0030*/ 	.byte	0x02, 0x4c
        /*0032*/ 	.byte	0x01
	.zero		1


	//----- nvinfo : EIATTR_MERCURY_ISA_VERSION
	.align		4
        /*0034*/ 	.byte	0x03, 0x5f
        /*0036*/ 	.short	0x0000


	//----- nvinfo : EIATTR_COOP_GROUP_MASK_REGIDS
	.align		4
        /*0038*/ 	.byte	0x04, 0x29
        /*003a*/ 	.short	(.L_1185 - .L_1184)


	//   ....[0]....
.L_1184:
        /*003c*/ 	.word	0xffffffff


	//   ....[1]....
        /*0040*/ 	.word	0xffffffff


	//   ....[2]....
        /*0044*/ 	.word	0xffffffff


	//   ....[3]....
        /*0048*/ 	.word	0xffffffff


	//   ....[4]....
        /*004c*/ 	.word	0xffffffff


	//   ....[5]....
        /*0050*/ 	.word	0xffffffff


	//   ....[6]....
        /*0054*/ 	.word	0xffffffff


	//   ....[7]....
        /*0058*/ 	.word	0xffffffff


	//   ....[8]....
        /*005c*/ 	.word	0xffffffff


	//   ....[9]....
        /*0060*/ 	.word	0xffffffff


	//----- nvinfo : EIATTR_COOP_GROUP_INSTR_OFFSETS
	.align		4
.L_1185:
        /*0064*/ 	.byte	0x04, 0x28
        /*0066*/ 	.short	(.L_1187 - .L_1186)


	//   ....[0]....
.L_1186:
        /*0068*/ 	.word	0x00001950


	//   ....[1]....
        /*006c*/ 	.word	0x00001960


	//   ....[2]....
        /*0070*/ 	.word	0x00001990


	//   ....[3]....
        /*0074*/ 	.word	0x000019a0


	//   ....[4]....
        /*0078*/ 	.word	0x000019e0


	//   ....[5]....
        /*007c*/ 	.word	0x000019f0


	//   ....[6]....
        /*0080*/ 	.word	0x00001a30


	//   ....[7]....
        /*0084*/ 	.word	0x00001a40


	//   ....[8]....
        /*0088*/ 	.word	0x00001a80


	//   ....[9]....
        /*008c*/ 	.word	0x00001a90


	//----- nvinfo : EIATTR_EXIT_INSTR_OFFSETS
	.align		4
.L_1187:
        /*0090*/ 	.byte	0x04, 0x1c
        /*0092*/ 	.short	(.L_1189 - .L_1188)


	//   ....[0]....
.L_1188:
        /*0094*/ 	.word	0x00000060


	//   ....[1]....
        /*0098*/ 	.word	0x00004b40


	//----- nvinfo : EIATTR_MAX_THREADS
	.align		4
.L_1189:
        /*009c*/ 	.byte	0x04, 0x05
        /*009e*/ 	.short	(.L_1191 - .L_1190)
.L_1190:
        /*00a0*/ 	.word	0x000001c0
        /*00a4*/ 	.word	0x00000001
        /*00a8*/ 	.word	0x00000001


	//----- nvinfo : EIATTR_CRS_STACK_SIZE
	.align		4
.L_1191:
        /*00ac*/ 	.byte	0x04, 0x1e
        /*00ae*/ 	.short	(.L_1193 - .L_1192)
.L_1192:
        /*00b0*/ 	.word	0x00000000
.L_1193:


//--------------------- .nv.info._Z35group_norm_nhwc_fwd_one_pass_kernelI11Bf16IOBf16WLi64ELi28ELi448EEv26Group_norm_nhwc_fwd_params --------------------------
	.section	.nv.info._Z35group_norm_nhwc_fwd_one_pass_kernelI11Bf16IOBf16WLi64ELi28ELi448EEv26Group_norm_nhwc_fwd_params,"",@"SHT_CUDA_INFO"
	.sectionflags	@""
	.align	4


	//----- nvinfo : EIATTR_CUDA_API_VERSION
	.align		4
        /*0000*/ 	.byte	0x04, 0x37
        /*0002*/ 	.short	(.L_1195 - .L_1194)
.L_1194:
        /*0004*/ 	.word	0x00000082


	//----- nvinfo : EIATTR_SW2861232_WAR
	.align		4
.L_1195:
        /*0008*/ 	.byte	0x01, 0x35
	.zero		2


	//----- nvinfo : EIATTR_PARAM_CBANK
	.align		4
        /*000c*/ 	.byte	0x04, 0x0a
        /*000e*/ 	.short	(.L_1197 - .L_1196)
	.align		4
.L_1196:
        /*0010*/ 	.word	index@(.nv.constant0._Z35group_norm_nhwc_fwd_one_pass_kernelI11Bf16IOBf16WLi64ELi28ELi448EEv26Group_norm_nhwc_fwd_params)
        /*0014*/ 	.short	0x0160
        /*0016*/ 	.short	0x00a0


	//----- nvinfo : EIATTR_CBANK_PARAM_SIZE
	.align		4
.L_1197:
        /*0018*/ 	.byte	0x03, 0x19
        /*001a*/ 	.short	0x00a0


	//----- nvinfo : EIATTR_KPARAM_INFO
	.align		4
        /*001c*/ 	.byte	0x04, 0x17
        /*001e*/ 	.short	(.L_1199 - .L_1198)
.L_1198:
        /*0020*/ 	.word	0x00000000
        /*0024*/ 	.short	0x0000
        /*0026*/ 	.short	0x0000
        /*0028*/ 	.byte	0x00, 0xf0, 0x81, 0x02


	//----- nvinfo : EIATTR_MAXREG_COUNT
	.align		4
.L_1199:
        /*002c*/ 	.byte	0x03, 0x1b
        /*002e*/ 	.short	0x0080


	//----- nvinfo : EIATTR_NUM_BARRIERS
	.align		4
        /*0030*/ 	.byte	0x02, 0x4c
        /*0032*/ 	.byte	0x01
	.zero		1


	//----- nvinfo : EIATTR_MERCURY_ISA_VERSION
	.align		4
        /*0034*/ 	.byte	0x03, 0x5f
        /*0036*/ 	.short	0x0000


	//----- nvinfo : EIATTR_COOP_GROUP_MASK_REGIDS
	.align		4
        /*0038*/ 	.byte	0x04, 0x29
        /*003a*/ 	.short	(.L_1201 - .L_1200)


	//   ....[0]....
.L_1200:
        /*003c*/ 	.word	0xffffffff


	//   ....[1]....
        /*0040*/ 	.word	0xffffffff


	//   ....[2]....
        /*0044*/ 	.word	0xffffffff


	//   ....[3]....
        /*0048*/ 	.word	0xffffffff


	//   ....[4]....
        /*004c*/ 	.word	0xffffffff


	//   ....[5]....
        /*0050*/ 	.word	0xffffffff


	//   ....[6]....
        /*0054*/ 	.word	0xffffffff


	//   ....[7]....
        /*0058*/ 	.word	0xffffffff


	//   ....[8]....
        /*005c*/ 	.word	0xffffffff


	//   ....[9]....
        /*0060*/ 	.word	0xffffffff


	//----- nvinfo : EIATTR_COOP_GROUP_INSTR_OFFSETS
	.align		4
.L_1201:
        /*0064*/ 	.byte	0x04, 0x28
        /*0066*/ 	.short	(.L_1203 - .L_1202)


	//   ....[0]....
.L_1202:
        /*0068*/ 	.word	0x00000650


	//   ....[1]....
        /*006c*/ 	.word	0x00000660


	//   ....[2]....
        /*0070*/ 	.word	0x00000690


	//   ....[3]....
        /*0074*/ 	.word	0x000006a0


	//   ....[4]....
        /*0078*/ 	.word	0x000006e0


	//   ....[5]....
        /*007c*/ 	.word	0x000006f0


	//   ....[6]....
        /*0080*/ 	.word	0x00000730


	//   ....[7]....
        /*0084*/ 	.word	0x00000740


	//   ....[8]....
        /*0088*/ 	.word	0x00000780


	//   ....[9]....
        /*008c*/ 	.word	0x00000790


	//----- nvinfo : EIATTR_EXIT_INSTR_OFFSETS
	.align		4
.L_1203:
        /*0090*/ 	.byte	0x04, 0x1c
        /*0092*/ 	.short	(.L_1205 - .L_1204)


	//   ....[0]....
.L_1204:
        /*0094*/ 	.word	0x00000060


	//   ....[1]....
        /*0098*/ 	.word	0x000019f0


	//----- nvinfo : EIATTR_MAX_THREADS
	.align		4
.L_1205:
        /*009c*/ 	.byte	0x04, 0x05
        /*009e*/ 	.short	(.L_1207 - .L_1206)
.L_1206:
        /*00a0*/ 	.word	0x000001c0
        /*00a4*/ 	.word	0x00000001
        /*00a8*/ 	.word	0x00000001


	//----- nvinfo : EIATTR_CRS_STACK_SIZE
	.align		4
.L_1207:
        /*00ac*/ 	.byte	0x04, 0x1e
        /*00ae*/ 	.short	(.L_1209 - .L_1208)
.L_1208:
        /*00b0*/ 	.word	0x00000000
.L_1209:


//--------------------- .nv.info._Z35group_norm_nhwc_fwd_one_pass_kernelI11Bf16IOBf16WLi128ELi28ELi448EEv26Group_norm_nhwc_fwd_params --------------------------
	.section	.nv.info._Z35group_norm_nhwc_fwd_one_pass_kernelI11Bf16IOBf16WLi128ELi28ELi448EEv26Group_norm_nhwc_fwd_params,"",@"SHT_CUDA_INFO"
	.sectionflags	@""
	.align	4


	//----- nvinfo : EIATTR_CUDA_API_VERSION
	.align		4
        /*0000*/ 	.byte	0x04, 0x37
        /*0002*/ 	.short	(.L_1211 - .L_1210)
.L_1210:
        /*0004*/ 	.word	0x00000082


	//----- nvinfo : EIATTR_SW2861232_WAR
	.align		4
.L_1211:
        /*0008*/ 	.byte	0x01, 0x35
	.zero		2


	//----- nvinfo : EIATTR_PARAM_CBANK
	.align		4
        /*000c*/ 	.byte	0x04, 0x0a
        /*000e*/ 	.short	(.L_1213 - .L_1212)
	.align		4
.L_1212:
        /*0010*/ 	.word	index@(.nv.constant0._Z35group_norm_nhwc_fwd_one_pass_kernelI11Bf16IOBf16WLi128ELi28ELi448EEv26Group_norm_nhwc_fwd_params)
        /*0014*/ 	.short	0x0160
        /*0016*/ 	.short	0x00a0


	//----- nvinfo : EIATTR_CBANK_PARAM_SIZE
	.align		4
.L_1213:
        /*0018*/ 	.byte	0x03, 0x19
        /*001a*/ 	.short	0x00a0


	//----- nvinfo : EIATTR_KPARAM_INFO
	.align		4
        /*001c*/ 	.byte	0x04, 0x17
        /*001e*/ 	.short	(.L_1215 - .L_1214)
.L_1214:
        /*0020*/ 	.word	0x00000000
        /*0024*/ 	.short	0x0000
        /*0026*/ 	.short	0x0000
        /*0028*/ 	.byte	0x00, 0xf0, 0x81, 0x02


	//----- nvinfo : EIATTR_MAXREG_COUNT
	.align		4
.L_1215:
        /*002c*/ 	.byte	0x03, 0x1b
        /*002e*/ 	.short	0x0080


	//----- nvinfo : EIATTR_NUM_BARRIERS
	.align		4
        /*0030*/ 	.byte	0x02, 0x4c
        /*0032*/ 	.byte	0x01
	.zero		1


	//----- nvinfo : EIATTR_MERCURY_ISA_VERSION
	.align		4
        /*0034*/ 	.byte	0x03, 0x5f
        /*0036*/ 	.short	0x0000


	//----- nvinfo : EIATTR_COOP_GROUP_MASK_REGIDS
	.align		4
        /*0038*/ 	.byte	0x04, 0x29
        /*003a*/ 	.short	(.L_1217 - .L_1216)


	//   ....[0]....
.L_1216:
        /*003c*/ 	.word	0xffffffff


	//   ....[1]....
        /*0040*/ 	.word	0xffffffff


	//   ....[2]....
        /*0044*/ 	.word	0xffffffff


	//   ....[3]....
        /*0048*/ 	.word	0xffffffff


	//   ....[4]....
        /*004c*/ 	.word	0xffffffff


	//   ....[5]....
        /*0050*/ 	.word	0xffffffff


	//   ....[6]....
        /*0054*/ 	.word	0xffffffff


	//   ....[7]....
        /*0058*/ 	.word	0xffffffff


	//   ....[8]....
        /*005c*/ 	.word	0xffffffff


	//   ....[9]....
        /*0060*/ 	.word	0xffffffff


	//----- nvinfo : EIATTR_COOP_GROUP_INSTR_OFFSETS
	.align		4
.L_1217:
        /*0064*/ 	.byte	0x04, 0x28
        /*0066*/ 	.short	(.L_1219 - .L_1218)


	//   ....[0]....
.L_1218:
        /*0068*/ 	.word	0x00000920


	//   ....[1]....
        /*006c*/ 	.word	0x00000930


	//   ....[2]....
        /*0070*/ 	.word	0x00000960


	//   ....[3]....
        /*0074*/ 	.word	0x00000970


	//   ....[4]....
        /*0078*/ 	.word	0x000009b0


	//   ....[5]....
        /*007c*/ 	.word	0x000009c0


	//   ....[6]....
        /*0080*/ 	.word	0x00000a00


	//   ....[7]....
        /*0084*/ 	.word	0x00000a10


	//   ....[8]....
        /*0088*/ 	.word	0x00000a50


	//   ....[9]....
        /*008c*/ 	.word	0x00000a60


	//----- nvinfo : EIATTR_EXIT_INSTR_OFFSETS
	.align		4
.L_1219:
        /*0090*/ 	.byte	0x04, 0x1c
        /*0092*/ 	.short	(.L_1221 - .L_1220)


	//   ....[0]....
.L_1220:
        /*0094*/ 	.word	0x00000060


	//   ....[1]....
        /*0098*/ 	.word	0x00002130


	//----- nvinfo : EIATTR_MAX_THREADS
	.align		4
.L_1221:
        /*009c*/ 	.byte	0x04, 0x05
        /*009e*/ 	.short	(.L_1223 - .L_1222)
.L_1222:
        /*00a0*/ 	.word	0x000001c0
        /*00a4*/ 	.word	0x00000001
        /*00a8*/ 	.word	0x00000001


	//----- nvinfo : EIATTR_CRS_STACK_SIZE
	.align		4
.L_1223:
        /*00ac*/ 	.byte	0x04, 0x1e
        /*00ae*/ 	.short	(.L_1225 - .L_1224)
.L_1224:
        /*00b0*/ 	.word	0x00000000
.L_1225:


//--------------------- .nv.info._Z35group_norm_nhwc_fwd_one_pass_kernelI11Bf16IOBf16WLi256ELi28ELi448EEv26Group_norm_nhwc_fwd_params --------------------------
	.section	.nv.info._Z35group_norm_nhwc_fwd_one_pass_kernelI11Bf16IOBf16WLi256ELi28ELi448EEv26Group_norm_nhwc_fwd_params,"",@"SHT_CUDA_INFO"
	.sectionflags	@""
	.align	4


	//----- nvinfo : EIATTR_CUDA_API_VERSION
	.align		4
        /*0000*/ 	.byte	0x04, 0x37
        /*0002*/ 	.short	(.L_1227 - .L_1226)
.L_1226:
        /*0004*/ 	.word	0x00000082


	//----- nvinfo : EIATTR_SW2861232_WAR
	.align		4
.L_1227:
        /*0008*/ 	.byte	0x01, 0x35
	.zero		2


	//----- nvinfo : EIATTR_PARAM_CBANK
	.align		4
        /*000c*/ 	.byte	0x04, 0x0a
        /*000e*/ 	.short	(.L_1229 - .L_1228)
	.align		4
.L_1228:
        /*0010*/ 	.word	index@(.nv.constant0._Z35group_norm_nhwc_fwd_one_pass_kernelI11Bf16IOBf16WLi256ELi28ELi448EEv26Group_norm_nhwc_fwd_params)
        /*0014*/ 	.short	0x0160
        /*0016*/ 	.short	0x00a0


	//----- nvinfo : EIATTR_CBANK_PARAM_SIZE
	.align		4
.L_1229:
        /*0018*/ 	.byte	0x03, 0x19
        /*001a*/ 	.short	0x00a0


	//----- nvinfo : EIATTR_KPARAM_INFO
	.align		4
        /*001c*/ 	.byte	0x04, 0x17
        /*001e*/ 	.short	(.L_1231 - .L_1230)
.L_1230:
        /*0020*/ 	.word	0x00000000
        /*0024*/ 	.short	0x0000
        /*0026*/ 	.short	0x0000
        /*0028*/ 	.byte	0x00, 0xf0, 0x81, 0x02


	//----- nvinfo : EIATTR_MAXREG_COUNT
	.align		4
.L_1231:
        /*002c*/ 	.byte	0x03, 0x1b
        /*002e*/ 	.short	0x0080


	//----- nvinfo : EIATTR_NUM_BARRIERS
	.align		4
        /*0030*/ 	.byte	0x02, 0x4c
        /*0032*/ 	.byte	0x01
	.zero		1


	//----- nvinfo : EIATTR_MERCURY_ISA_VERSION
	.align		4
        /*0034*/ 	.byte	0x03, 0x5f
        /*0036*/ 	.short	0x0000


	//----- nvinfo : EIATTR_COOP_GROUP_MASK_REGIDS
	.align		4
        /*0038*/ 	.byte	0x04, 0x29
        /*003a*/ 	.short	(.L_1233 - .L_1232)


	//   ....[0]....
.L_1232:
        /*003c*/ 	.word	0xffffffff


	//   ....[1]....
        /*0040*/ 	.word	0xffffffff


	//   ....[2]....
        /*0044*/ 	.word	0xffffffff


	//   ....[3]....
        /*0048*/ 	.word	0xffffffff


	//   ....[4]....
        /*004c*/ 	.word	0xffffffff


	//   ....[5]....
        /*0050*/ 	.word	0xffffffff


	//   ....[6]....
        /*0054*/ 	.word	0xffffffff


	//   ....[7]....
        /*0058*/ 	.word	0xffffffff


	//   ....[8]....
        /*005c*/ 	.word	0xffffffff


	//   ....[9]....
        /*0060*/ 	.word	0xffffffff


	//----- nvinfo : EIATTR_COOP_GROUP_INSTR_OFFSETS
	.align		4
.L_1233:
        /*0064*/ 	.byte	0x04, 0x28
        /*0066*/ 	.short	(.L_1235 - .L_1234)


	//   ....[0]....
.L_1234:
        /*0068*/ 	.word	0x00000e70


	//   ....[1]....
        /*006c*/ 	.word	0x00000e80


	//   ....[2]....
        /*0070*/ 	.word	0x00000eb0


	//   ....[3]....
        /*0074*/ 	.word	0x00000ec0


	//   ....[4]....
        /*0078*/ 	.word	0x00000f00


	//   ....[5]....
        /*007c*/ 	.word	0x00000f10


	//   ....[6]....
        /*0080*/ 	.word	0x00000f50


	//   ....[7]....
        /*0084*/ 	.word	0x00000f60


	//   ....[8]....
        /*0088*/ 	.word	0x00000fa0


	//   ....[9]....
        /*008c*/ 	.word	0x00000fb0


	//----- nvinfo : EIATTR_EXIT_INSTR_OFFSETS
	.align		4
.L_1235:
        /*0090*/ 	.byte	0x04, 0x1c
        /*0092*/ 	.short	(.L_1237 - .L_1236)


	//   ....[0]....
.L_1236:
        /*0094*/ 	.word	0x00000070


	//   ....[1]....
        /*0098*/ 	.word	0x00003860


	//----- nvinfo : EIATTR_MAX_THREADS
	.align		4
.L_1237:
        /*009c*/ 	.byte	0x04, 0x05
        /*009e*/ 	.short	(.L_1239 - .L_1238)
.L_1238:
        /*00a0*/ 	.word	0x000001c0
        /*00a4*/ 	.word	0x00000001
        /*00a8*/ 	.word	0x00000001


	//----- nvinfo : EIATTR_CRS_STACK_SIZE
	.align		4
.L_1239:
        /*00ac*/ 	.byte	0x04, 0x1e
        /*00ae*/ 	.short	(.L_1241 - .L_1240)
.L_1240:
        /*00b0*/ 	.word	0x00000000
.L_1241:


//--------------------- .nv.info._Z35group_norm_nhwc_fwd_one_pass_kernelI11Bf16IOBf16WLi512ELi28ELi448EEv26Group_norm_nhwc_fwd_params --------------------------
	.section	.nv.info._Z35group_norm_nhwc_fwd_one_pass_kernelI11Bf16IOBf16WLi512ELi28ELi448EEv26Group_norm_nhwc_fwd_params,"",@"SHT_CUDA_INFO"
	.sectionflags	@""
	.align	4


	//----- nvinfo : EIATTR_CUDA_API_VERSION
	.align		4
        /*0000*/ 	.byte	0x04, 0x37
        /*0002*/ 	.short	(.L_1243 - .L_1242)
.L_1242:
        /*0004*/ 	.word	0x00000082


	//----- nvinfo : EIATTR_SW2861232_WAR
	.align		4
.L_1243:
        /*0008*/ 	.byte	0x01, 0x35
	.zero		2


	//----- nvinfo : EIATTR_PARAM_CBANK
	.align		4
        /*000c*/ 	.byte	0x04, 0x0a
        /*000e*/ 	.short	(.L_1245 - .L_1244)
	.align		4
.L_1244:
        /*0010*/ 	.word	index@(.nv.constant0._Z35group_norm_nhwc_fwd_one_pass_kernelI11Bf16IOBf16WLi512ELi28ELi448EEv26Group_norm_nhwc_fwd_params)
        /*0014*/ 	.short	0x0160
        /*0016*/ 	.short	0x00a0


	//----- nvinfo : EIATTR_CBANK_PARAM_SIZE
	.align		4
.L_1245:
        /*0018*/ 	.byte	0x03, 0x19
        /*001a*/ 	.short	0x00a0


	//----- nvinfo : EIATTR_KPARAM_INFO
	.align		4
        /*001c*/ 	.byte	0x04, 0x17
        /*001e*/ 	.short	(.L_1247 - .L_1246)
.L_1246:
        /*0020*/ 	.word	0x00000000
        /*0024*/ 	.short	0x0000
        /*0026*/ 	.short	0x0000
        /*0028*/ 	.byte	0x00, 0xf0, 0x81, 0x02


	//----- nvinfo : EIATTR_MAXREG_COUNT
	.align		4
.L_1247:
        /*002c*/ 	.byte	0x03, 0x1b
        /*002e*/ 	.short	0x0080


	//----- nvinfo : EIATTR_NUM_BARRIERS
	.align		4
        /*0030*/ 	.byte	0x02, 0x4c
        /*0032*/ 	.byte	0x01
	.zero		1


	//----- nvinfo : EIATTR_MERCURY_ISA_VERSION
	.align		4
        /*0034*/ 	.byte	0x03, 0x5f
        /*0036*/ 	.short	0x0000


	//----- nvinfo : EIATTR_COOP_GROUP_MASK_REGIDS
	.align		4
        /*0038*/ 	.byte	0x04, 0x29
        /*003a*/ 	.short	(.L_1249 - .L_1248)


	//   ....[0]....
.L_1248:
        /*003c*/ 	.word	0xffffffff


	//   ....[1]....
        /*0040*/ 	.word	0xffffffff


	//   ....[2]....
        /*0044*/ 	.word	0xffffffff


	//   ....[3]....
        /*0048*/ 	.word	0xffffffff


	//   ....[4]....
        /*004c*/ 	.word	0xffffffff


	//   ....[5]....
        /*0050*/ 	.word	0xffffffff


	//   ....[6]....
        /*0054*/ 	.word	0xffffffff


	//   ....[7]....
        /*0058*/ 	.word	0xffffffff


	//   ....[8]....
        /*005c*/ 	.word	0xffffffff


	//   ....[9]....
        /*0060*/ 	.word	0xffffffff


	//----- nvinfo : EIATTR_COOP_GROUP_INSTR_OFFSETS
	.align		4
.L_1249:
        /*0064*/ 	.byte	0x04, 0x28
        /*0066*/ 	.short	(.L_1251 - .L_1250)


	//   ....[0]....
.L_1250:
        /*0068*/ 	.word	0x00001950


	//   ....[1]....
        /*006c*/ 	.word	0x00001960


	//   ....[2]....
        /*0070*/ 	.word	0x00001990


	//   ....[3]....
        /*0074*/ 	.word	0x000019a0


	//   ....[4]....
        /*0078*/ 	.word	0x000019e0


	//   ....[5]....
        /*007c*/ 	.word	0x000019f0


	//   ....[6]....
        /*0080*/ 	.word	0x00001a30


	//   ....[7]....
        /*0084*/ 	.word	0x00001a40


	//   ....[8]....
        /*0088*/ 	.word	0x00001a80


	//   ....[9]....
        /*008c*/ 	.word	0x00001a90


	//----- nvinfo : EIATTR_EXIT_INSTR_OFFSETS
	.align		4
.L_1251:
        /*0090*/ 	.byte	0x04, 0x1c
        /*0092*/ 	.short	(.L_1253 - .L_1252)


	//   ....[0]....
.L_1252:
        /*0094*/ 	.word	0x00000060


	//   ....[1]....
        /*0098*/ 	.word	0x00004ba0


	//----- nvinfo : EIATTR_MAX_THREADS
	.align		4
.L_1253:
        /*009c*/ 	.byte	0x04, 0x05
        /*009e*/ 	.short	(.L_1255 - .L_1254)
.L_1254:
        /*00a0*/ 	.word	0x000001c0
        /*00a4*/ 	.word	0x00000001
        /*00a8*/ 	.word	0x00000001


	//----- nvinfo : EIATTR_CRS_STACK_SIZE
	.align		4
.L_1255:
        /*00ac*/ 	.byte	0x04, 0x1e
        /*00ae*/ 	.short	(.L_1257 - .L_1256)
.L_1256:
        /*00b0*/ 	.word	0x00000000
.L_1257:


//--------------------- .nv.info._Z35group_norm_nhwc_fwd_one_pass_kernelI11Bf16IOFp16WLi64ELi28ELi448EEv26Group_norm_nhwc_fwd_params --------------------------
	.section	.nv.info._Z35group_norm_nhwc_fwd_one_pass_kernelI11Bf16IOFp16WLi64ELi28ELi448EEv26Group_norm_nhwc_fwd_params,"",@"SHT_CUDA_INFO"
	.sectionflags	@""
	.align	4


	//----- nvinfo : EIATTR_CUDA_API_VERSION
	.align		4
        /*0000*/ 	.byte	0x04, 0x37
        /*0002*/ 	.short	(.L_1259 - .L_1258)
.L_1258:
        /*0004*/ 	.word	0x00000082


	//----- nvinfo : EIATTR_SW2861232_WAR
	.align		4
.L_1259:
        /*0008*/ 	.byte	0x01, 0x35
	.zero		2


	//----- nvinfo : EIATTR_PARAM_CBANK
	.align		4
        /*000c*/ 	.byte	0x04, 0x0a
        /*000e*/ 	.short	(.L_1261 - .L_1260)
	.align		4
.L_1260:
        /*0010*/ 	.word	index@(.nv.constant0._Z35group_norm_nhwc_fwd_one_pass_kernelI11Bf16IOFp16WLi64ELi28ELi448EEv26Group_norm_nhwc_fwd_params)
        /*0014*/ 	.short	0x0160
        /*0016*/ 	.short	0x00a0


	//----- nvinfo : EIATTR_CBANK_PARAM_SIZE
	.align		4
.L_1261:
        /*0018*/ 	.byte	0x03, 0x19
        /*001a*/ 	.short	0x00a0


	//----- nvinfo : EIATTR_KPARAM_INFO
	.align		4
        /*001c*/ 	.byte	0x04, 0x17
        /*001e*/ 	.short	(.L_1263 - .L_1262)
.L_1262:
        /*0020*/ 	.word	0x00000000
        /*0024*/ 	.short	0x0000
        /*0026*/ 	.short	0x0000
        /*0028*/ 	.byte	0x00, 0xf0, 0x81, 0x02


	//----- nvinfo : EIATTR_MAXREG_COUNT
	.align		4
.L_1263:
        /*002c*/ 	.byte	0x03, 0x1b
        /*002e*/ 	.short	0x0080


	//----- nvinfo : EIATTR_NUM_BARRIERS
	.align		4
        /*0030*/ 	.byte	0x02, 0x4c
        /*0032*/ 	.byte	0x01
	.zero		1


	//----- nvinfo : EIATTR_MERCURY_ISA_VERSION
	.align		4
        /*0034*/ 	.byte	0x03, 0x5f
        /*0036*/ 	.short	0x0000


	//----- nvinfo : EIATTR_COOP_GROUP_MASK_REGIDS
	.align		4
        /*0038*/ 	.byte	0x04, 0x29
        /*003a*/ 	.short	(.L_1265 - .L_1264)


	//   ....[0]....
.L_1264:
        /*003c*/ 	.word	0xffffffff


	//   ....[1]....
        /*0040*/ 	.word	0xffffffff


	//   ....[2]....
        /*0044*/ 	.word	0xffffffff


	//   ....[3]....
        /*0048*/ 	.word	0xffffffff


	//   ....[4]....
        /*004c*/ 	.word	0xffffffff


	//   ....[5]....
        /*0050*/ 	.word	0xffffffff


	//   ....[6]....
        /*0054*/ 	.word	0xffffffff


	//   ....[7]....
        /*0058*/ 	.word	0xffffffff


	//   ....[8]....
        /*005c*/ 	.word	0xffffffff


	//   ....[9]....
        /*0060*/ 	.word	0xffffffff


	//----- nvinfo : EIATTR_COOP_GROUP_INSTR_OFFSETS
	.align		4
.L_1265:
        /*0064*/ 	.byte	0x04, 0x28
        /*0066*/ 	.short	(.L_1267 - .L_1266)


	//   ....[0]....
.L_1266:
        /*0068*/ 	.word	0x00000650


	//   ....[1]....
        /*006c*/ 	.word	0x00000660


	//   ....[2]....
        /*0070*/ 	.word	0x00000690


	//   ....[3]....
        /*0074*/ 	.word	0x000006a0


	//   ....[4]....
        /*0078*/ 	.word	0x000006e0


	//   ....[5]....
        /*007c*/ 	.word	0x000006f0


	//   ....[6]....
        /*0080*/ 	.word	0x00000730


	//   ....[7]....
        /*0084*/ 	.word	0x00000740


	//   ....[8]....
        /*0088*/ 	.word	0x00000780


	//   ....[9]....
        /*008c*/ 	.word	0x00000790


	//----- nvinfo : EIATTR_EXIT_INSTR_OFFSETS
	.align		4
.L_1267:
        /*0090*/ 	.byte	0x04, 0x1c
        /*0092*/ 	.short	(.L_1269 - .L_1268)


	//   ....[0]....
.L_1268:
        /*0094*/ 	.word	0x00000060


	//   ....[1]....
        /*0098*/ 	.word	0x000019f0


	//----- nvinfo : EIATTR_MAX_THREADS
	.align		4
.L_1269:
        /*009c*/ 	.byte	0x04, 0x05
        /*009e*/ 	.short	(.L_1271 - .L_1270)
.L_1270:
        /*00a0*/ 	.word	0x000001c0
        /*00a4*/ 	.word	0x00000001
        /*00a8*/ 	.word	0x00000001


	//----- nvinfo : EIATTR_CRS_STACK_SIZE
	.align		4
.L_1271:
        /*00ac*/ 	.byte	0x04, 0x1e
        /*00ae*/ 	.short	(.L_1273 - .L_1272)
.L_1272:
        /*00b0*/ 	.word	0x00000000
.L_1273:


//--------------------- .nv.info._Z35group_norm_nhwc_fwd_one_pass_kernelI11Bf16IOFp16WLi128ELi28ELi448EEv26Group_norm_nhwc_fwd_params --------------------------
	.section	.nv.info._Z35group_norm_nhwc_fwd_one_pass_kernelI11Bf16IOFp16WLi128ELi28ELi448EEv26Group_norm_nhwc_fwd_params,"",@"SHT_CUDA_INFO"
	.sectionflags	@""
	.align	4


	//----- nvinfo : EIATTR_CUDA_API_VERSION
	.align		4
        /*0000*/ 	.byte	0x04, 0x37
        /*0002*/ 	.short	(.L_1275 - .L_1274)
.L_1274:
        /*0004*/ 	.word	0x00000082


	//----- nvinfo : EIATTR_SW2861232_WAR
	.align		4
.L_1275:
        /*0008*/ 	.byte	0x01, 0x35
	.zero		2


	//----- nvinfo : EIATTR_PARAM_CBANK
	.align		4
        /*000c*/ 	.byte	0x04, 0x0a
        /*000e*/ 	.short	(.L_1277 - .L_1276)
	.align		4
.L_1276:
        /*0010*/ 	.word	index@(.nv.constant0._Z35group_norm_nhwc_fwd_one_pass_kernelI11Bf16IOFp16WLi128ELi28ELi448EEv26Group_norm_nhwc_fwd_params)
        /*0014*/ 	.short	0x0160
        /*0016*/ 	.short	0x00a0


	//----- nvinfo : EIATTR_CBANK_PARAM_SIZE
	.align		4
.L_1277:
        /*0018*/ 	.byte	0x03, 0x19
        /*001a*/ 	.short	0x00a0


	//----- nvinfo : EIATTR_KPARAM_INFO
	.align		4
        /*001c*/ 	.byte	0x04, 0x17
        /*001e*/ 	.short	(.L_1279 - .L_1278)
.L_1278:
        /*0020*/ 	.word	0x00000000
        /*0024*/ 	.short	0x0000
        /*0026*/ 	.short	0x0000
        /*0028*/ 	.byte	0x00, 0xf0, 0x81, 0x02


	//----- nvinfo : EIATTR_MAXREG_COUNT
	.align		4
.L_1279:
        /*002c*/ 	.byte	0x03, 0x1b
        /*002e*/ 	.short	0x0080


	//----- nvinfo : EIATTR_NUM_BARRIERS
	.align		4
        /*0030*/ 	.byte	0x02, 0x4c
        /*0032*/ 	.byte	0x01
	.zero		1


	//----- nvinfo : EIATTR_MERCURY_ISA_VERSION
	.align		4
        /*0034*/ 	.byte	0x03, 0x5f
        /*0036*/ 	.short	0x0000


	//----- nvinfo : EIATTR_COOP_GROUP_MASK_REGIDS
	.align		4
        /*0038*/ 	.byte	0x04, 0x29
        /*003a*/ 	.short	(.L_1281 - .L_1280)


	//   ....[0]....
.L_1280:
        /*003c*/ 	.word	0xffffffff


	//   ....[1]....
        /*0040*/ 	.word	0xffffffff


	//   ....[2]....
        /*0044*/ 	.word	0xffffffff


	//   ....[3]....
        /*0048*/ 	.word	0xffffffff


	//   ....[4]....
        /*004c*/ 	.word	0xffffffff


	//   ....[5]....
        /*0050*/ 	.word	0xffffffff


	//   ....[6]....
        /*0054*/ 	.word	0xffffffff


	//   ....[7]....
        /*0058*/ 	.word	0xffffffff


	//   ....[8]....
        /*005c*/ 	.word	0xffffffff


	//   ....[9]....
        /*0060*/ 	.word	0xffffffff


	//----- nvinfo : EIATTR_COOP_GROUP_INSTR_OFFSETS
	.align		4
.L_1281:
        /*0064*/ 	.byte	0x04, 0x28
        /*0066*/ 	.short	(.L_1283 - .L_1282)


	//   ....[0]....
.L_1282:
        /*0068*/ 	.word	0x00000920


	//   ....[1]....
        /*006c*/ 	.word	0x00000930


	//   ....[2]....
        /*0070*/ 	.word	0x00000960


	//   ....[3]....
        /*0074*/ 	.word	0x00000970


	//   ....[4]....
        /*0078*/ 	.word	0x000009b0


	//   ....[5]....
        /*007c*/ 	.word	0x000009c0


	//   ....[6]....
        /*0080*/ 	.word	0x00000a00


	//   ....[7]....
        /*0084*/ 	.word	0x00000a10


	//   ....[8]....
        /*0088*/ 	.word	0x00000a50


	//   ....[9]....
        /*008c*/ 	.word	0x00000a60


	//----- nvinfo : EIATTR_EXIT_INSTR_OFFSETS
	.align		4
.L_1283:
        /*0090*/ 	.byte	0x04, 0x1c
        /*0092*/ 	.short	(.L_1285 - .L_1284)


	//   ....[0]....
.L_1284:
        /*0094*/ 	.word	0x00000060


	//   ....[1]....
        /*0098*/ 	.word	0x00002130


	//----- nvinfo : EIATTR_MAX_THREADS
	.align		4
.L_1285:
        /*009c*/ 	.byte	0x04, 0x05
        /*009e*/ 	.short	(.L_1287 - .L_1286)
.L_1286:
        /*00a0*/ 	.word	0x000001c0
        /*00a4*/ 	.word	0x00000001
        /*00a8*/ 	.word	0x00000001


	//----- nvinfo : EIATTR_CRS_STACK_SIZE
	.align		4
.L_1287:
        /*00ac*/ 	.byte	0x04, 0x1e
        /*00ae*/ 	.short	(.L_1289 - .L_1288)
.L_1288:
        /*00b0*/ 	.word	0x00000000
.L_1289:


//--------------------- .nv.info._Z35group_norm_nhwc_fwd_one_pass_kernelI11Bf16IOFp16WLi256ELi28ELi448EEv26Group_norm_nhwc_fwd_params --------------------------
	.section	.nv.info._Z35group_norm_nhwc_fwd_one_pass_kernelI11Bf16IOFp16WLi256ELi28ELi448EEv26Group_norm_nhwc_fwd_params,"",@"SHT_CUDA_INFO"
	.sectionflags	@""
	.align	4


	//----- nvinfo : EIATTR_CUDA_API_VERSION
	.align		4
        /*0000*/ 	.byte	0x04, 0x37
        /*0002*/ 	.short	(.L_1291 - .L_1290)
.L_1290:
        /*0004*/ 	.word	0x00000082


	//----- nvinfo : EIATTR_SW2861232_WAR
	.align		4
.L_1291:
        /*0008*/ 	.byte	0x01, 0x35
	.zero		2


	//----- nvinfo : EIATTR_PARAM_CBANK
	.align		4
        /*000c*/ 	.byte	0x04, 0x0a
        /*000e*/ 	.short	(.L_1293 - .L_1292)
	.align		4
.L_1292:
        /*0010*/ 	.word	index@(.nv.constant0._Z35group_norm_nhwc_fwd_one_pass_kernelI11Bf16IOFp16WLi256ELi28ELi448EEv26Group_norm_nhwc_fwd_params)
        /*0014*/ 	.short	0x0160
        /*0016*/ 	.short	0x00a0


	//----- nvinfo : EIATTR_CBANK_PARAM_SIZE
	.align		4
.L_1293:
        /*0018*/ 	.byte	0x03, 0x19
        /*001a*/ 	.short	0x00a0


	//----- nvinfo : EIATTR_KPARAM_INFO
	.align		4
        /*001c*/ 	.byte	0x04, 0x17
        /*001e*/ 	.short	(.L_1295 - .L_1294)
.L_1294:
        /*0020*/ 	.word	0x00000000
        /*0024*/ 	.short	0x0000
        /*0026*/ 	.short	0x0000
        /*0028*/ 	.byte	0x00, 0xf0, 0x81, 0x02


	//----- nvinfo : EIATTR_MAXREG_COUNT
	.align		4
.L_1295:
        /*002c*/ 	.byte	0x03, 0x1b
        /*002e*/ 	.short	0x0080


	//----- nvinfo : EIATTR_NUM_BARRIERS
	.align		4
        /*0030*/ 	.byte	0x02, 0x4c
        /*0032*/ 	.byte	0x01
	.zero		1


	//----- nvinfo : EIATTR_MERCURY_ISA_VERSION
	.align		4
        /*0034*/ 	.byte	0x03, 0x5f
        /*0036*/ 	.short	0x0000


	//----- nvinfo : EIATTR_COOP_GROUP_MASK_REGIDS
	.align		4
        /*0038*/ 	.byte	0x04, 0x29
        /*003a*/ 	.short	(.L_1297 - .L_1296)


	//   ....[0]....
.L_1296:
        /*003c*/ 	.word	0xffffffff


	//   ....[1]....
        /*0040*/ 	.word	0xffffffff


	//   ....[2]....
        /*0044*/ 	.word	0xffffffff


	//   ....[3]....
        /*0048*/ 	.word	0xffffffff


	//   ....[4]....
        /*004c*/ 	.word	0xffffffff


	//   ....[5]....
        /*0050*/ 	.word	0xffffffff


	//   ....[6]....
        /*0054*/ 	.word	0xffffffff


	//   ....[7]....
        /*0058*/ 	.word	0xffffffff


	//   ....[8]....
        /*005c*/ 	.word	0xffffffff


	//   ....[9]....
        /*0060*/ 	.word	0xffffffff


	//----- nvinfo : EIATTR_COOP_GROUP_INSTR_OFFSETS
	.align		4
.L_1297:
        /*0064*/ 	.byte	0x04, 0x28
        /*0066*/ 	.short	(.L_1299 - .L_1298)


	//   ....[0]....
.L_1298:
        /*0068*/ 	.word	0x00000e70


	//   ....[1]....
        /*006c*/ 	.word	0x00000e80


	//   ....[2]....
        /*0070*/ 	.word	0x00000eb0


	//   ....[3]....
        /*0074*/ 	.word	0x00000ec0


	//   ....[4]....
        /*0078*/ 	.word	0x00000f00


	//   ....[5]....
        /*007c*/ 	.word	0x00000f10


	//   ....[6]....
        /*0080*/ 	.word	0x00000f50


	//   ....[7]....
        /*0084*/ 	.word	0x00000f60


	//   ....[8]....
        /*0088*/ 	.word	0x00000fa0


	//   ....[9]....
        /*008c*/ 	.word	0x00000fb0


	//----- nvinfo : EIATTR_EXIT_INSTR_OFFSETS
	.align		4
.L_1299:
        /*0090*/ 	.byte	0x04, 0x1c
        /*0092*/ 	.short	(.L_1301 - .L_1300)


	//   ....[0]....
.L_1300:
        /*0094*/ 	.word	0x00000070


	//   ....[1]....
        /*0098*/ 	.word	0x00003860


	//----- nvinfo : EIATTR_MAX_THREADS
	.align		4
.L_1301:
        /*009c*/ 	.byte	0x04, 0x05
        /*009e*/ 	.short	(.L_1303 - .L_1302)
.L_1302:
        /*00a0*/ 	.word	0x000001c0
        /*00a4*/ 	.word	0x00000001
        /*00a8*/ 	.word	0x00000001


	//----- nvinfo : EIATTR_CRS_STACK_SIZE
	.align		4
.L_1303:
        /*00ac*/ 	.byte	0x04, 0x1e
        /*00ae*/ 	.short	(.L_1305 - .L_1304)
.L_1304:
        /*00b0*/ 	.word	0x00000000
.L_1305:


//--------------------- .nv.info._Z35group_norm_nhwc_fwd_one_pass_kernelI11Bf16IOFp16WLi512ELi28ELi448EEv26Group_norm_nhwc_fwd_params --------------------------
	.section	.nv.info._Z35group_norm_nhwc_fwd_one_pass_kernelI11Bf16IOFp16WLi512ELi28ELi448EEv26Group_norm_nhwc_fwd_params,"",@"SHT_CUDA_INFO"
	.sectionflags	@""
	.align	4


	//----- nvinfo : EIATTR_CUDA_API_VERSION
	.align		4
        /*0000*/ 	.byte	0x04, 0x37
        /*0002*/ 	.short	(.L_1307 - .L_1306)
.L_1306:
        /*0004*/ 	.word	0x00000082


	//----- nvinfo : EIATTR_SW2861232_WAR
	.align		4
.L_1307:
        /*0008*/ 	.byte	0x01, 0x35
	.zero		2


	//----- nvinfo : EIATTR_PARAM_CBANK
	.align		4
        /*000c*/ 	.byte	0x04, 0x0a
        /*000e*/ 	.short	(.L_1309 - .L_1308)
	.align		4
.L_1308:
        /*0010*/ 	.word	index@(.nv.constant0._Z35group_norm_nhwc_fwd_one_pass_kernelI11Bf16IOFp16WLi512ELi28ELi448EEv26Group_norm_nhwc_fwd_params)
        /*0014*/ 	.short	0x0160
        /*0016*/ 	.short	0x00a0


	//----- nvinfo : EIATTR_CBANK_PARAM_SIZE
	.align		4
.L_1309:
        /*0018*/ 	.byte	0x03, 0x19
        /*001a*/ 	.short	0x00a0


	//----- nvinfo : EIATTR_KPARAM_INFO
	.align		4
        /*001c*/ 	.byte	0x04, 0x17
        /*001e*/ 	.short	(.L_1311 - .L_1310)
.L_1310:
        /*0020*/ 	.word	0x00000000
        /*0024*/ 	.short	0x0000
        /*0026*/ 	.short	0x0000
        /*0028*/ 	.byte	0x00, 0xf0, 0x81, 0x02


	//----- nvinfo : EIATTR_MAXREG_COUNT
	.align		4
.L_1311:
        /*002c*/ 	.byte	0x03, 0x1b
        /*002e*/ 	.short	0x0080


	//----- nvinfo : EIATTR_NUM_BARRIERS
	.align		4
        /*0030*/ 	.byte	0x02, 0x4c
        /*0032*/ 	.byte	0x01
	.zero		1


	//----- nvinfo : EIATTR_MERCURY_ISA_VERSION
	.align		4
        /*0034*/ 	.byte	0x03, 0x5f
        /*0036*/ 	.short	0x0000


	//----- nvinfo : EIATTR_COOP_GROUP_MASK_REGIDS
	.align		4
        /*0038*/ 	.byte	0x04, 0x29
        /*003a*/ 	.short	(.L_1313 - .L_1312)


	//   ....[0]....
.L_1312:
        /*003c*/ 	.word	0xffffffff


	//   ....[1]....
        /*0040*/ 	.word	0xffffffff


	//   ....[2]....
        /*0044*/ 	.word	0xffffffff


	//   ....[3]....
        /*0048*/ 	.word	0xffffffff


	//   ....[4]....
        /*004c*/ 	.word	0xffffffff


	//   ....[5]....
        /*0050*/ 	.word	0xffffffff


	//   ....[6]....
        /*0054*/ 	.word	0xffffffff


	//   ....[7]....
        /*0058*/ 	.word	0xffffffff


	//   ....[8]....
        /*005c*/ 	.word	0xffffffff


	//   ....[9]....
        /*0060*/ 	.word	0xffffffff


	//----- nvinfo : EIATTR_COOP_GROUP_INSTR_OFFSETS
	.align		4
.L_1313:
        /*0064*/ 	.byte	0x04, 0x28
        /*0066*/ 	.short	(.L_1315 - .L_1314)


	//   ....[0]....
.L_1314:
        /*0068*/ 	.word	0x00001950


	//   ....[1]....
        /*006c*/ 	.word	0x00001960


	//   ....[2]....
        /*0070*/ 	.word	0x00001990


	//   ....[3]....
        /*0074*/ 	.word	0x000019a0


	//   ....[4]....
        /*0078*/ 	.word	0x000019e0


	//   ....[5]....
        /*007c*/ 	.word	0x000019f0


	//   ....[6]....
        /*0080*/ 	.word	0x00001a30


	//   ....[7]....
        /*0084*/ 	.word	0x00001a40


	//   ....[8]....
        /*0088*/ 	.word	0x00001a80


	//   ....[9]....
        /*008c*/ 	.word	0x00001a90


	//----- nvinfo : EIATTR_EXIT_INSTR_OFFSETS
	.align		4
.L_1315:
        /*0090*/ 	.byte	0x04, 0x1c
        /*0092*/ 	.short	(.L_1317 - .L_1316)


	//   ....[0]....
.L_1316:
        /*0094*/ 	.word	0x00000060


	//   ....[1]....
        /*0098*/ 	.word	0x00004ba0


	//----- nvinfo : EIATTR_MAX_THREADS
	.align		4
.L_1317:
        /*009c*/ 	.byte	0x04, 0x05
        /*009e*/ 	.short	(.L_1319 - .L_1318)
.L_1318:
        /*00a0*/ 	.word	0x000001c0
        /*00a4*/ 	.word	0x00000001
        /*00a8*/ 	.word	0x00000001


	//----- nvinfo : EIATTR_CRS_STACK_SIZE
	.align		4
.L_1319:
        /*00ac*/ 	.byte	0x04, 0x1e
        /*00ae*/ 	.short	(.L_1321 - .L_1320)
.L_1320:
        /*00b0*/ 	.word	0x00000000
.L_1321:


//--------------------- .nv.info._Z35group_norm_nhwc_fwd_one_pass_kernelI11Fp16IOFp32WLi64ELi28ELi448EEv26Group_norm_nhwc_fwd_params --------------------------
	.section	.nv.info._Z35group_norm_nhwc_fwd_one_pass_kernelI11Fp16IOFp32WLi64ELi28ELi448EEv26Group_norm_nhwc_fwd_params,"",@"SHT_CUDA_INFO"
	.sectionflags	@""
	.align	4


	//----- nvinfo : EIATTR_CUDA_API_VERSION
	.align		4
        /*0000*/ 	.byte	0x04, 0x37
        /*0002*/ 	.short	(.L_1323 - .L_1322)
.L_1322:
        /*0004*/ 	.word	0x00000082


	//----- nvinfo : EIATTR_SW2861232_WAR
	.align		4
.L_1323:
        /*0008*/ 	.byte	0x01, 0x35
	.zero		2


	//----- nvinfo : EIATTR_PARAM_CBANK
	.align		4
        /*000c*/ 	.byte	0x04, 0x0a
        /*000e*/ 	.short	(.L_1325 - .L_1324)
	.align		4
.L_1324:
        /*0010*/ 	.word	index@(.nv.constant0._Z35group_norm_nhwc_fwd_one_pass_kernelI11Fp16IOFp32WLi64ELi28ELi448EEv26Group_norm_nhwc_fwd_params)
        /*0014*/ 	.short	0x0160
        /*0016*/ 	.short	0x00a0


	//----- nvinfo : EIATTR_CBANK_PARAM_SIZE
	.align		4
.L_1325:
        /*0018*/ 	.byte	0x03, 0x19
        /*001a*/ 	.short	0x00a0


	//----- nvinfo : EIATTR_KPARAM_INFO
	.align		4
        /*001c*/ 	.byte	0x04, 0x17
        /*001e*/ 	.short	(.L_1327 - .L_1326)
.L_1326:
        /*0020*/ 	.word	0x00000000
        /*0024*/ 	.short	0x0000
        /*0026*/ 	.short	0x0000
        /*0028*/ 	.byte	0x00, 0xf0, 0x81, 0x02


	//----- nvinfo : EIATTR_MAXREG_COUNT
	.align		4
.L_1327:
        /*002c*/ 	.byte	0x03, 0x1b
        /*002e*/ 	.short	0x0080


	//----- nvinfo : EIATTR_NUM_BARRIERS
	.align		4
        /*0030*/ 	.byte	0x02, 0x4c
        /*0032*/ 	.byte	0x01
	.zero		1


	//----- nvinfo : EIATTR_MERCURY_ISA_VERSION
	.align		4
        /*0034*/ 	.byte	0x03, 0x5f
        /*0036*/ 	.short	0x0000


	//----- nvinfo : EIATTR_COOP_GROUP_MASK_REGIDS
	.align		4
        /*0038*/ 	.byte	0x04, 0x29
        /*003a*/ 	.short	(.L_1329 - .L_1328)


	//   ....[0]....
.L_1328:
        /*003c*/ 	.word	0xffffffff


	//   ....[1]....
        /*0040*/ 	.word	0xffffffff


	//   ....[2]....
        /*0044*/ 	.word	0xffffffff


	//   ....[3]....
        /*0048*/ 	.word	0xffffffff


	//   ....[4]....
        /*004c*/ 	.word	0xffffffff


	//   ....[5]....
        /*0050*/ 	.word	0xffffffff


	//   ....[6]....
        /*0054*/ 	.word	0xffffffff


	//   ....[7]....
        /*0058*/ 	.word	0xffffffff


	//   ....[8]....
        /*005c*/ 	.word	0xffffffff


	//   ....[9]....
        /*0060*/ 	.word	0xffffffff


	//----- nvinfo : EIATTR_COOP_GROUP_INSTR_OFFSETS
	.align		4
.L_1329:
        /*0064*/ 	.byte	0x04, 0x28
        /*0066*/ 	.short	(.L_1331 - .L_1330)


	//   ....[0]....
.L_1330:
        /*0068*/ 	.word	0x00000660


	//   ....[1]....
        /*006c*/ 	.word	0x00000670


	//   ....[2]....
        /*0070*/ 	.word	0x000006a0


	//   ....[3]....
        /*0074*/ 	.word	0x000006c0


	//   ....[4]....
        /*0078*/ 	.word	0x000006f0


	//   ....[5]....
        /*007c*/ 	.word	0x00000710


	//   ....[6]....
        /*0080*/ 	.word	0x00000740


	//   ....[7]....
        /*0084*/ 	.word	0x00000760


	//   ....[8]....
        /*0088*/ 	.word	0x00000790


	//   ....[9]....
        /*008c*/ 	.word	0x000007b0


	//----- nvinfo : EIATTR_EXIT_INSTR_OFFSETS
	.align		4
.L_1331:
        /*0090*/ 	.byte	0x04, 0x1c
        /*0092*/ 	.short	(.L_1333 - .L_1332)


	//   ....[0]....
.L_1332:
        /*0094*/ 	.word	0x00000060


	//   ....[1]....
        /*0098*/ 	.word	0x000019c0


	//----- nvinfo : EIATTR_MAX_THREADS
	.align		4
.L_1333:
        /*009c*/ 	.byte	0x04, 0x05
        /*009e*/ 	.short	(.L_1335 - .L_1334)
.L_1334:
        /*00a0*/ 	.word	0x000001c0
        /*00a4*/ 	.word	0x00000001
        /*00a8*/ 	.word	0x00000001


	//----- nvinfo : EIATTR_CRS_STACK_SIZE
	.align		4
.L_1335:
        /*00ac*/ 	.byte	0x04, 0x1e
        /*00ae*/ 	.short	(.L_1337 - .L_1336)
.L_1336:
        /*00b0*/ 	.word	0x00000000
.L_1337:


//--------------------- .nv.info._Z35group_norm_nhwc_fwd_one_pass_kernelI11Fp16IOFp32WLi128ELi28ELi448EEv26Group_norm_nhwc_fwd_params --------------------------
	.section	.nv.info._Z35group_norm_nhwc_fwd_one_pass_kernelI11Fp16IOFp32WLi128ELi28ELi448EEv26Group_norm_nhwc_fwd_params,"",@"SHT_CUDA_INFO"
	.sectionflags	@""
	.align	4


	//----- nvinfo : EIATTR_CUDA_API_VERSION
	.align		4
        /*0000*/ 	.byte	0x04, 0x37
        /*0002*/ 	.short	(.L_1339 - .L_1338)
.L_1338:
        /*0004*/ 	.word	0x00000082


	//----- nvinfo : EIATTR_SW2861232_WAR
	.align		4
.L_1339:
        /*0008*/ 	.byte	0x01, 0x35
	.zero		2


	//----- nvinfo : EIATTR_PARAM_CBANK
	.align		4
        /*000c*/ 	.byte	0x04, 0x0a
        /*000e*/ 	.short	(.L_1341 - .L_1340)
	.align		4
.L_1340:
        /*0010*/ 	.word	index@(.nv.constant0._Z35group_norm_nhwc_fwd_one_pass_kernelI11Fp16IOFp32WLi128ELi28ELi448EEv26Group_norm_nhwc_fwd_params)
        /*0014*/ 	.short	0x0160
        /*0016*/ 	.short	0x00a0


	//----- nvinfo : EIATTR_CBANK_PARAM_SIZE
	.align		4
.L_1341:
        /*0018*/ 	.byte	0x03, 0x19
        /*001a*/ 	.short	0x00a0


	//----- nvinfo : EIATTR_KPARAM_INFO
	.align		4
        /*001c*/ 	.byte	0x04, 0x17
        /*001e*/ 	.short	(.L_1343 - .L_1342)
.L_1342:
        /*0020*/ 	.word	0x00000000
        /*0024*/ 	.short	0x0000
        /*0026*/ 	.short	0x0000
        /*0028*/ 	.byte	0x00, 0xf0, 0x81, 0x02


	//----- nvinfo : EIATTR_MAXREG_COUNT
	.align		4
.L_1343:
        /*002c*/ 	.byte	0x03, 0x1b
        /*002e*/ 	.short	0x0080


	//----- nvinfo : EIATTR_NUM_BARRIERS
	.align		4
        /*0030*/ 	.byte	0x02, 0x4c
        /*0032*/ 	.byte	0x01
	.zero		1


	//----- nvinfo : EIATTR_MERCURY_ISA_VERSION
	.align		4
        /*0034*/ 	.byte	0x03, 0x5f
        /*0036*/ 	.short	0x0000


	//----- nvinfo : EIATTR_COOP_GROUP_MASK_REGIDS
	.align		4
        /*0038*/ 	.byte	0x04, 0x29
        /*003a*/ 	.short	(.L_1345 - .L_1344)


	//   ....[0]....
.L_1344:
        /*003c*/ 	.word	0xffffffff


	//   ....[1]....
        /*0040*/ 	.word	0xffffffff


	//   ....[2]....
        /*0044*/ 	.word	0xffffffff


	//   ....[3]....
        /*0048*/ 	.word	0xffffffff


	//   ....[4]....
        /*004c*/ 	.word	0xffffffff


	//   ....[5]....
        /*0050*/ 	.word	0xffffffff


	//   ....[6]....
        /*0054*/ 	.word	0xffffffff


	//   ....[7]....
        /*0058*/ 	.word	0xffffffff


	//   ....[8]....
        /*005c*/ 	.word	0xffffffff


	//   ....[9]....
        /*0060*/ 	.word	0xffffffff


	//----- nvinfo : EIATTR_COOP_GROUP_INSTR_OFFSETS
	.align		4
.L_1345:
        /*0064*/ 	.byte	0x04, 0x28
        /*0066*/ 	.short	(.L_1347 - .L_1346)


	//   ....[0]....
.L_1346:
        /*0068*/ 	.word	0x00000910


	//   ....[1]....
        /*006c*/ 	.word	0x00000930


	//   ....[2]....
        /*0070*/ 	.word	0x00000950


	//   ....[3]....
        /*0074*/ 	.word	0x00000970


	//   ....[4]....
        /*0078*/ 	.word	0x000009a0


	//   ....[5]....
        /*007c*/ 	.word	0x000009c0


	//   ....[6]....
        /*0080*/ 	.word	0x000009f0


	//   ....[7]....
        /*0084*/ 	.word	0x00000a10


	//   ....[8]....
        /*0088*/ 	.word	0x00000a40


	//   ....[9]....
        /*008c*/ 	.word	0x00000a60


	//----- nvinfo : EIATTR_EXIT_INSTR_OFFSETS
	.align		4
.L_1347:
        /*0090*/ 	.byte	0x04, 0x1c
        /*0092*/ 	.short	(.L_1349 - .L_1348)


	//   ....[0]....
.L_1348:
        /*0094*/ 	.word	0x00000060


	//   ....[1]....
        /*0098*/ 	.word	0x000020d0


	//----- nvinfo : EIATTR_MAX_THREADS
	.align		4
.L_1349:
        /*009c*/ 	.byte	0x04, 0x05
        /*009e*/ 	.short	(.L_1351 - .L_1350)
.L_1350:
        /*00a0*/ 	.word	0x000001c0
        /*00a4*/ 	.word	0x00000001
        /*00a8*/ 	.word	0x00000001


	//----- nvinfo : EIATTR_CRS_STACK_SIZE
	.align		4
.L_1351:
        /*00ac*/ 	.byte	0x04, 0x1e
        /*00ae*/ 	.short	(.L_1353 - .L_1352)
.L_1352:
        /*00b0*/ 	.word	0x00000000
.L_1353:


//--------------------- .nv.info._Z35group_norm_nhwc_fwd_one_pass_kernelI11Fp16IOFp32WLi256ELi28ELi448EEv26Group_norm_nhwc_fwd_params --------------------------
	.section	.nv.info._Z35group_norm_nhwc_fwd_one_pass_kernelI11Fp16IOFp32WLi256ELi28ELi448EEv26Group_norm_nhwc_fwd_params,"",@"SHT_CUDA_INFO"
	.sectionflags	@""
	.align	4


	//----- nvinfo : EIATTR_CUDA_API_VERSION
	.align		4
        /*0000*/ 	.byte	0x04, 0x37
        /*0002*/ 	.short	(.L_1355 - .L_1354)
.L_1354:
        /*0004*/ 	.word	0x00000082


	//----- nvinfo : EIATTR_SW2861232_WAR
	.align		4
.L_1355:
        /*0008*/ 	.byte	0x01, 0x35
	.zero		2


	//----- nvinfo : EIATTR_PARAM_CBANK
	.align		4
        /*000c*/ 	.byte	0x04, 0x0a
        /*000e*/ 	.short	(.L_1357 - .L_1356)
	.align		4
.L_1356:
        /*0010*/ 	.word	index@(.nv.constant0._Z35group_norm_nhwc_fwd_one_pass_kernelI11Fp16IOFp32WLi256ELi28ELi448EEv26Group_norm_nhwc_fwd_params)
        /*0014*/ 	.short	0x0160
        /*0016*/ 	.short	0x00a0


	//----- nvinfo : EIATTR_CBANK_PARAM_SIZE
	.align		4
.L_1357:
        /*0018*/ 	.byte	0x03, 0x19
        /*001a*/ 	.short	0x00a0


	//----- nvinfo : EIATTR_KPARAM_INFO
	.align		4
        /*001c*/ 	.byte	0x04, 0x17
        /*001e*/ 	.short	(.L_1359 - .L_1358)
.L_1358:
        /*0020*/ 	.word	0x00000000
        /*0024*/ 	.short	0x0000
        /*0026*/ 	.short	0x0000
        /*0028*/ 	.byte	0x00, 0xf0, 0x81, 0x02


	//----- nvinfo : EIATTR_MAXREG_COUNT
	.align		4
.L_1359:
        /*002c*/ 	.byte	0x03, 0x1b
        /*002e*/ 	.short	0x0080


	//----- nvinfo : EIATTR_NUM_BARRIERS
	.align		4
        /*0030*/ 	.byte	0x02, 0x4c
        /*0032*/ 	.byte	0x01
	.zero		1


	//----- nvinfo : EIATTR_MERCURY_ISA_VERSION
	.align		4
        /*0034*/ 	.byte	0x03, 0x5f
        /*0036*/ 	.short	0x0000


	//----- nvinfo : EIATTR_COOP_GROUP_MASK_REGIDS
	.align		4
        /*0038*/ 	.byte	0x04, 0x29
        /*003a*/ 	.short	(.L_1361 - .L_1360)


	//   ....[0]....
.L_1360:
        /*003c*/ 	.word	0xffffffff


	//   ....[1]....
        /*0040*/ 	.word	0xffffffff


	//   ....[2]....
        /*0044*/ 	.word	0xffffffff


	//   ....[3]....
        /*0048*/ 	.word	0xffffffff


	//   ....[4]....
        /*004c*/ 	.word	0xffffffff


	//   ....[5]....
        /*0050*/ 	.word	0xffffffff


	//   ....[6]....
        /*0054*/ 	.word	0xffffffff


	//   ....[7]....
        /*0058*/ 	.word	0xffffffff


	//   ....[8]....
        /*005c*/ 	.word	0xffffffff


	//   ....[9]....
        /*0060*/ 	.word	0xffffffff


	//----- nvinfo : EIATTR_COOP_GROUP_INSTR_OFFSETS
	.align		4
.L_1361:
        /*0064*/ 	.byte	0x04, 0x28
        /*0066*/ 	.short	(.L_1363 - .L_1362)


	//   ....[0]....
.L_1362:
        /*0068*/ 	.word	0x00000ec0


	//   ....[1]....
        /*006c*/ 	.word	0x00000ed0


	//   ....[2]....
        /*0070*/ 	.word	0x00000f00


	//   ....[3]....
        /*0074*/ 	.word	0x00000f10


	//   ....[4]....
        /*0078*/ 	.word	0x00000f50


	//   ....[5]....
        /*007c*/ 	.word	0x00000f60


	//   ....[6]....
        /*0080*/ 	.word	0x00000fa0


	//   ....[7]....
        /*0084*/ 	.word	0x00000fb0


	//   ....[8]....
        /*0088*/ 	.word	0x00000ff0


	//   ....[9]....
        /*008c*/ 	.word	0x00001000


	//----- nvinfo : EIATTR_EXIT_INSTR_OFFSETS
	.align		4
.L_1363:
        /*0090*/ 	.byte	0x04, 0x1c
        /*0092*/ 	.short	(.L_1365 - .L_1364)


	//   ....[0]....
.L_1364:
        /*0094*/ 	.word	0x00000070


	//   ....[1]....
        /*0098*/ 	.word	0x00003810


	//----- nvinfo : EIATTR_MAX_THREADS
	.align		4
.L_1365:
        /*009c*/ 	.byte	0x04, 0x05
        /*009e*/ 	.short	(.L_1367 - .L_1366)
.L_1366:
        /*00a0*/ 	.word	0x000001c0
        /*00a4*/ 	.word	0x00000001
        /*00a8*/ 	.word	0x00000001


	//----- nvinfo : EIATTR_CRS_STACK_SIZE
	.align		4
.L_1367:
        /*00ac*/ 	.byte	0x04, 0x1e
        /*00ae*/ 	.short	(.L_1369 - .L_1368)
.L_1368:
        /*00b0*/ 	.word	0x00000000
.L_1369:


//--------------------- .nv.info._Z35group_norm_nhwc_fwd_one_pass_kernelI11Fp16IOFp32WLi512ELi28ELi448EEv26Group_norm_nhwc_fwd_params --------------------------
	.section	.nv.info._Z35group_norm_nhwc_fwd_one_pass_kernelI11Fp16IOFp32WLi512ELi28ELi448EEv26Group_norm_nhwc_fwd_params,"",@"SHT_CUDA_INFO"
	.sectionflags	@""
	.align	4


	//----- nvinfo : EIATTR_CUDA_API_VERSION
	.align		4
        /*0000*/ 	.byte	0x04, 0x37
        /*0002*/ 	.short	(.L_1371 - .L_1370)
.L_1370:
        /*0004*/ 	.word	0x00000082


	//----- nvinfo : EIATTR_SW2861232_WAR
	.align		4
.L_1371:
        /*0008*/ 	.byte	0x01, 0x35
	.zero		2


	//----- nvinfo : EIATTR_PARAM_CBANK
	.align		4
        /*000c*/ 	.byte	0x04, 0x0a
        /*000e*/ 	.short	(.L_1373 - .L_1372)
	.align		4
.L_1372:
        /*0010*/ 	.word	index@(.nv.constant0._Z35group_norm_nhwc_fwd_one_pass_kernelI11Fp16IOFp32WLi512ELi28ELi448EEv26Group_norm_nhwc_fwd_params)
        /*0014*/ 	.short	0x0160
        /*0016*/ 	.short	0x00a0


	//----- nvinfo : EIATTR_CBANK_PARAM_SIZE
	.align		4
.L_1373:
        /*0018*/ 	.byte	0x03, 0x19
        /*001a*/ 	.short	0x00a0


	//----- nvinfo : EIATTR_KPARAM_INFO
	.align		4
        /*001c*/ 	.byte	0x04, 0x17
        /*001e*/ 	.short	(.L_1375 - .L_1374)
.L_1374:
        /*0020*/ 	.word	0x00000000
        /*0024*/ 	.short	0x0000
        /*0026*/ 	.short	0x0000
        /*0028*/ 	.byte	0x00, 0xf0, 0x81, 0x02


	//----- nvinfo : EIATTR_MAXREG_COUNT
	.align		4
.L_1375:
        /*002c*/ 	.byte	0x03, 0x1b
        /*002e*/ 	.short	0x0080


	//----- nvinfo : EIATTR_NUM_BARRIERS
	.align		4
        /*0030*/ 	.byte	0x02, 0x4c
        /*0032*/ 	.byte	0x01
	.zero		1


	//----- nvinfo : EIATTR_MERCURY_ISA_VERSION
	.align		4
        /*0034*/ 	.byte	0x03, 0x5f
        /*0036*/ 	.short	0x0000


	//----- nvinfo : EIATTR_COOP_GROUP_MASK_REGIDS
	.align		4
        /*0038*/ 	.byte	0x04, 0x29
        /*003a*/ 	.short	(.L_1377 - .L_1376)


	//   ....[0]....
.L_1376:
        /*003c*/ 	.word	0xffffffff


	//   ....[1]....
        /*0040*/ 	.word	0xffffffff


	//   ....[2]....
        /*0044*/ 	.word	0xffffffff


	//   ....[3]....
        /*0048*/ 	.word	0xffffffff


	//   ....[4]....
        /*004c*/ 	.word	0xffffffff


	//   ....[5]....
        /*0050*/ 	.word	0xffffffff


	//   ....[6]....
        /*0054*/ 	.word	0xffffffff


	//   ....[7]....
        /*0058*/ 	.word	0xffffffff


	//   ....[8]....
        /*005c*/ 	.word	0xffffffff


	//   ....[9]....
        /*0060*/ 	.word	0xffffffff


	//----- nvinfo : EIATTR_COOP_GROUP_INSTR_OFFSETS
	.align		4
.L_1377:
        /*0064*/ 	.byte	0x04, 0x28
        /*0066*/ 	.short	(.L_1379 - .L_1378)


	//   ....[0]....
.L_1378:
        /*0068*/ 	.word	0x00001950


	//   ....[1]....
        /*006c*/ 	.word	0x00001960


	//   ....[2]....
        /*0070*/ 	.word	0x00001990


	//   ....[3]....
        /*0074*/ 	.word	0x000019a0


	//   ....[4]....
        /*0078*/ 	.word	0x000019e0


	//   ....[5]....
        /*007c*/ 	.word	0x000019f0


	//   ....[6]....
        /*0080*/ 	.word	0x00001a30


	//   ....[7]....
        /*0084*/ 	.word	0x00001a40


	//   ....[8]....
        /*0088*/ 	.word	0x00001a80


	//   ....[9]....
        /*008c*/ 	.word	0x00001a90


	//----- nvinfo : EIATTR_EXIT_INSTR_OFFSETS
	.align		4
.L_1379:
        /*0090*/ 	.byte	0x04, 0x1c
        /*0092*/ 	.short	(.L_1381 - .L_1380)


	//   ....[0]....
.L_1380:
        /*0094*/ 	.word	0x00000060


	//   ....[1]....
        /*0098*/ 	.word	0x00004b40


	//----- nvinfo : EIATTR_MAX_THREADS
	.align		4
.L_1381:
        /*009c*/ 	.byte	0x04, 0x05
        /*009e*/ 	.short	(.L_1383 - .L_1382)
.L_1382:
        /*00a0*/ 	.word	0x000001c0
        /*00a4*/ 	.word	0x00000001
        /*00a8*/ 	.word	0x00000001


	//----- nvinfo : EIATTR_CRS_STACK_SIZE
	.align		4
.L_1383:
        /*00ac*/ 	.byte	0x04, 0x1e
        /*00ae*/ 	.short	(.L_1385 - .L_1384)
.L_1384:
        /*00b0*/ 	.word	0x00000000
.L_1385:


//--------------------- .nv.info._Z35group_norm_nhwc_fwd_one_pass_kernelI11Fp16IOBf16WLi64ELi28ELi448EEv26Group_norm_nhwc_fwd_params --------------------------
	.section	.nv.info._Z35group_norm_nhwc_fwd_one_pass_kernelI11Fp16IOBf16WLi64ELi28ELi448EEv26Group_norm_nhwc_fwd_params,"",@"SHT_CUDA_INFO"
	.sectionflags	@""
	.align	4


	//----- nvinfo : EIATTR_CUDA_API_VERSION
	.align		4
        /*0000*/ 	.byte	0x04, 0x37
        /*0002*/ 	.short	(.L_1387 - .L_1386)
.L_1386:
        /*0004*/ 	.word	0x00000082


	//----- nvinfo : EIATTR_SW2861232_WAR
	.align		4
.L_1387:
        /*0008*/ 	.byte	0x01, 0x35
	.zero		2


	//----- nvinfo : EIATTR_PARAM_CBANK
	.align		4
        /*000c*/ 	.byte	0x04, 0x0a
        /*000e*/ 	.short	(.L_1389 - .L_1388)
	.align		4
.L_1388:
        /*0010*/ 	.word	index@(.nv.constant0._Z35group_norm_nhwc_fwd_one_pass_kernelI11Fp16IOBf16WLi64ELi28ELi448EEv26Group_norm_nhwc_fwd_params)
        /*0014*/ 	.short	0x0160
        /*0016*/ 	.short	0x00a0


	//----- nvinfo : EIATTR_CBANK_PARAM_SIZE
	.align		4
.L_1389:
        /*0018*/ 	.byte	0x03, 0x19
        /*001a*/ 	.short	0x00a0


	//----- nvinfo : EIATTR_KPARAM_INFO
	.align		4
        /*001c*/ 	.byte	0x04, 0x17
        /*001e*/ 	.short	(.L_1391 - .L_1390)
.L_1390:
        /*0020*/ 	.word	0x00000000
        /*0024*/ 	.short	0x0000
        /*0026*/ 	.short	0x0000
        /*0028*/ 	.byte	0x00, 0xf0, 0x81, 0x02


	//----- nvinfo : EIATTR_MAXREG_COUNT
	.align		4
.L_1391:
        /*002c*/ 	.byte	0x03, 0x1b
        /*002e*/ 	.short	0x0080


	//----- nvinfo : EIATTR_NUM_BARRIERS
	.align		4
        /*0030*/ 	.byte	0x02, 0x4c
        /*0032*/ 	.byte	0x01
	.zero		1


	//----- nvinfo : EIATTR_MERCURY_ISA_VERSION
	.align		4
        /*0034*/ 	.byte	0x03, 0x5f
        /*0036*/ 	.short	0x0000


	//----- nvinfo : EIATTR_COOP_GROUP_MASK_REGIDS
	.align		4
        /*0038*/ 	.byte	0x04, 0x29
        /*003a*/ 	.short	(.L_1393 - .L_1392)


	//   ....[0]....
.L_1392:
        /*003c*/ 	.word	0xffffffff


	//   ....[1]....
        /*0040*/ 	.word	0xffffffff


	//   ....[2]....
        /*0044*/ 	.word	0xffffffff


	//   ....[3]....
        /*0048*/ 	.word	0xffffffff


	//   ....[4]....
        /*004c*/ 	.word	0xffffffff


	//   ....[5]....
        /*0050*/ 	.word	0xffffffff


	//   ....[6]....
        /*0054*/ 	.word	0xffffffff


	//   ....[7]....
        /*0058*/ 	.word	0xffffffff


	//   ....[8]....
        /*005c*/ 	.word	0xffffffff


	//   ....[9]....
        /*0060*/ 	.word	0xffffffff


	//----- nvinfo : EIATTR_COOP_GROUP_INSTR_OFFSETS
	.align		4
.L_1393:
        /*0064*/ 	.byte	0x04, 0x28
        /*0066*/ 	.short	(.L_1395 - .L_1394)


	//   ....[0]....
.L_1394:
        /*0068*/ 	.word	0x00000660


	//   ....[1]....
        /*006c*/ 	.word	0x00000670


	//   ....[2]....
        /*0070*/ 	.word	0x000006a0


	//   ....[3]....
        /*0074*/ 	.word	0x000006c0


	//   ....[4]....
        /*0078*/ 	.word	0x000006f0


	//   ....[5]....
        /*007c*/ 	.word	0x00000710


	//   ....[6]....
        /*0080*/ 	.word	0x00000740


	//   ....[7]....
        /*0084*/ 	.word	0x00000760


	//   ....[8]....
        /*0088*/ 	.word	0x00000790


	//   ....[9]....
        /*008c*/ 	.word	0x000007b0


	//----- nvinfo : EIATTR_EXIT_INSTR_OFFSETS
	.align		4
.L_1395:
        /*0090*/ 	.byte	0x04, 0x1c
        /*0092*/ 	.short	(.L_1397 - .L_1396)


	//   ....[0]....
.L_1396:
        /*0094*/ 	.word	0x00000060


	//   ....[1]....
        /*0098*/ 	.word	0x00001a00


	//----- nvinfo : EIATTR_MAX_THREADS
	.align		4
.L_1397:
        /*009c*/ 	.byte	0x04, 0x05
        /*009e*/ 	.short	(.L_1399 - .L_1398)
.L_1398:
        /*00a0*/ 	.word	0x000001c0
        /*00a4*/ 	.word	0x00000001
        /*00a8*/ 	.word	0x00000001


	//----- nvinfo : EIATTR_CRS_STACK_SIZE
	.align		4
.L_1399:
        /*00ac*/ 	.byte	0x04, 0x1e
        /*00ae*/ 	.short	(.L_1401 - .L_1400)
.L_1400:
        /*00b0*/ 	.word	0x00000000
.L_1401:


//--------------------- .nv.info._Z35group_norm_nhwc_fwd_one_pass_kernelI11Fp16IOBf16WLi128ELi28ELi448EEv26Group_norm_nhwc_fwd_params --------------------------
	.section	.nv.info._Z35group_norm_nhwc_fwd_one_pass_kernelI11Fp16IOBf16WLi128ELi28ELi448EEv26Group_norm_nhwc_fwd_params,"",@"SHT_CUDA_INFO"
	.sectionflags	@""
	.align	4


	//----- nvinfo : EIATTR_CUDA_API_VERSION
	.align		4
        /*0000*/ 	.byte	0x04, 0x37
        /*0002*/ 	.short	(.L_1403 - .L_1402)
.L_1402:
        /*0004*/ 	.word	0x00000082


	//----- nvinfo : EIATTR_SW2861232_WAR
	.align		4
.L_1403:
        /*0008*/ 	.byte	0x01, 0x35
	.zero		2


	//----- nvinfo : EIATTR_PARAM_CBANK
	.align		4
        /*000c*/ 	.byte	0x04, 0x0a
        /*000e*/ 	.short	(.L_1405 - .L_1404)
	.align		4
.L_1404:
        /*0010*/ 	.word	index@(.nv.constant0._Z35group_norm_nhwc_fwd_one_pass_kernelI11Fp16IOBf16WLi128ELi28ELi448EEv26Group_norm_nhwc_fwd_params)
        /*0014*/ 	.short	0x0160
        /*0016*/ 	.short	0x00a0


	//----- nvinfo : EIATTR_CBANK_PARAM_SIZE
	.align		4
.L_1405:
        /*0018*/ 	.byte	0x03, 0x19
        /*001a*/ 	.short	0x00a0


	//----- nvinfo : EIATTR_KPARAM_INFO
	.align		4
        /*001c*/ 	.byte	0x04, 0x17
        /*001e*/ 	.short	(.L_1407 - .L_1406)
.L_1406:
        /*0020*/ 	.word	0x00000000
        /*0024*/ 	.short	0x0000
        /*0026*/ 	.short	0x0000
        /*0028*/ 	.byte	0x00, 0xf0, 0x81, 0x02


	//----- nvinfo : EIATTR_MAXREG_COUNT
	.align		4
.L_1407:
        /*002c*/ 	.byte	0x03, 0x1b
        /*002e*/ 	.short	0x0080


	//----- nvinfo : EIATTR_NUM_BARRIERS
	.align		4
        /*0030*/ 	.byte	0x02, 0x4c
        /*0032*/ 	.byte	0x01
	.zero		1


	//----- nvinfo : EIATTR_MERCURY_ISA_VERSION
	.align		4
        /*0034*/ 	.byte	0x03, 0x5f
        /*0036*/ 	.short	0x0000


	//----- nvinfo : EIATTR_COOP_GROUP_MASK_REGIDS
	.align		4
        /*0038*/ 	.byte	0x04, 0x29
        /*003a*/ 	.short	(.L_1409 - .L_1408)


	//   ....[0]....
.L_1408:
        /*003c*/ 	.word	0xffffffff


	//   ....[1]....
        /*0040*/ 	.word	0xffffffff


	//   ....[2]....
        /*0044*/ 	.word	0xffffffff


	//   ....[3]....
        /*0048*/ 	.word	0xffffffff


	//   ....[4]....
        /*004c*/ 	.word	0xffffffff


	//   ....[5]....
        /*0050*/ 	.word	0xffffffff


	//   ....[6]....
        /*0054*/ 	.word	0xffffffff


	//   ....[7]....
        /*0058*/ 	.word	0xffffffff


	//   ....[8]....
        /*005c*/ 	.word	0xffffffff


	//   ....[9]....
        /*0060*/ 	.word	0xffffffff


	//----- nvinfo : EIATTR_COOP_GROUP_INSTR_OFFSETS
	.align		4
.L_1409:
        /*0064*/ 	.byte	0x04, 0x28
        /*0066*/ 	.short	(.L_1411 - .L_1410)


	//   ....[0]....
.L_1410:
        /*0068*/ 	.word	0x00000910


	//   ....[1]....
        /*006c*/ 	.word	0x00000930


	//   ....[2]....
        /*0070*/ 	.word	0x00000950


	//   ....[3]....
        /*0074*/ 	.word	0x00000970


	//   ....[4]....
        /*0078*/ 	.word	0x000009a0


	//   ....[5]....
        /*007c*/ 	.word	0x000009c0


	//   ....[6]....
        /*0080*/ 	.word	0x000009f0


	//   ....[7]....
        /*0084*/ 	.word	0x00000a10


	//   ....[8]....
        /*0088*/ 	.word	0x00000a40


	//   ....[9]....
        /*008c*/ 	.word	0x00000a60


	//----- nvinfo : EIATTR_EXIT_INSTR_OFFSETS
	.align		4
.L_1411:
        /*0090*/ 	.byte	0x04, 0x1c
        /*0092*/ 	.short	(.L_1413 - .L_1412)


	//   ....[0]....
.L_1412:
        /*0094*/ 	.word	0x00000060


	//   ....[1]....
        /*0098*/ 	.word	0x00002130


	//----- nvinfo : EIATTR_MAX_THREADS
	.align		4
.L_1413:
        /*009c*/ 	.byte	0x04, 0x05
        /*009e*/ 	.short	(.L_1415 - .L_1414)
.L_1414:
        /*00a0*/ 	.word	0x000001c0
        /*00a4*/ 	.word	0x00000001
        /*00a8*/ 	.word	0x00000001


	//----- nvinfo : EIATTR_CRS_STACK_SIZE
	.align		4
.L_1415:
        /*00ac*/ 	.byte	0x04, 0x1e
        /*00ae*/ 	.short	(.L_1417 - .L_1416)
.L_1416:
        /*00b0*/ 	.word	0x00000000
.L_1417:


//--------------------- .nv.info._Z35group_norm_nhwc_fwd_one_pass_kernelI11Fp16IOBf16WLi256ELi28ELi448EEv26Group_norm_nhwc_fwd_params --------------------------
	.section	.nv.info._Z35group_norm_nhwc_fwd_one_pass_kernelI11Fp16IOBf16WLi256ELi28ELi448EEv26Group_norm_nhwc_fwd_params,"",@"SHT_CUDA_INFO"
	.sectionflags	@""
	.align	4


	//----- nvinfo : EIATTR_CUDA_API_VERSION
	.align		4
        /*0000*/ 	.byte	0x04, 0x37
        /*0002*/ 	.short	(.L_1419 - .L_1418)
.L_1418:
        /*0004*/ 	.word	0x00000082


	//----- nvinfo : EIATTR_SW2861232_WAR
	.align		4
.L_1419:
        /*0008*/ 	.byte	0x01, 0x35
	.zero		2


	//----- nvinfo : EIATTR_PARAM_CBANK
	.align		4
        /*000c*/ 	.byte	0x04, 0x0a
        /*000e*/ 	.short	(.L_1421 - .L_1420)
	.align		4
.L_1420:
        /*0010*/ 	.word	index@(.nv.constant0._Z35group_norm_nhwc_fwd_one_pass_kernelI11Fp16IOBf16WLi256ELi28ELi448EEv26Group_norm_nhwc_fwd_params)
        /*0014*/ 	.short	0x0160
        /*0016*/ 	.short	0x00a0


	//----- nvinfo : EIATTR_CBANK_PARAM_SIZE
	.align		4
.L_1421:
        /*0018*/ 	.byte	0x03, 0x19
        /*001a*/ 	.short	0x00a0


	//----- nvinfo : EIATTR_KPARAM_INFO
	.align		4
        /*001c*/ 	.byte	0x04, 0x17
        /*001e*/ 	.short	(.L_1423 - .L_1422)
.L_1422:
        /*0020*/ 	.word	0x00000000
        /*0024*/ 	.short	0x0000
        /*0026*/ 	.short	0x0000
        /*0028*/ 	.byte	0x00, 0xf0, 0x81, 0x02


	//----- nvinfo : EIATTR_MAXREG_COUNT
	.align		4
.L_1423:
        /*002c*/ 	.byte	0x03, 0x1b
        /*002e*/ 	.short	0x0080


	//----- nvinfo : EIATTR_NUM_BARRIERS
	.align		4
        /*0030*/ 	.byte	0x02, 0x4c
        /*0032*/ 	.byte	0x01
	.zero		1


	//----- nvinfo : EIATTR_MERCURY_ISA_VERSION
	.align		4
        /*0034*/ 	.byte	0x03, 0x5f
        /*0036*/ 	.short	0x0000


	//----- nvinfo : EIATTR_COOP_GROUP_MASK_REGIDS
	.align		4
        /*0038*/ 	.byte	0x04, 0x29
        /*003a*/ 	.short	(.L_1425 - .L_1424)


	//   ....[0]....
.L_1424:
        /*003c*/ 	.word	0xffffffff


	//   ....[1]....
        /*0040*/ 	.word	0xffffffff


	//   ....[2]....
        /*0044*/ 	.word	0xffffffff


	//   ....[3]....
        /*0048*/ 	.word	0xffffffff


	//   ....[4]....
        /*004c*/ 	.word	0xffffffff


	//   ....[5]....
        /*0050*/ 	.word	0xffffffff


	//   ....[6]....
        /*0054*/ 	.word	0xffffffff


	//   ....[7]....
        /*0058*/ 	.word	0xffffffff


	//   ....[8]....
        /*005c*/ 	.word	0xffffffff


	//   ....[9]....
        /*0060*/ 	.word	0xffffffff


	//----- nvinfo : EIATTR_COOP_GROUP_INSTR_OFFSETS
	.align		4
.L_1425:
        /*0064*/ 	.byte	0x04, 0x28
        /*0066*/ 	.short	(.L_1427 - .L_1426)


	//   ....[0]....
.L_1426:
        /*0068*/ 	.word	0x00000ed0


	//   ....[1]....
        /*006c*/ 	.word	0x00000ee0


	//   ....[2]....
        /*0070*/ 	.word	0x00000f10


	//   ....[3]....
        /*0074*/ 	.word	0x00000f20


	//   ....[4]....
        /*0078*/ 	.word	0x00000f60


	//   ....[5]....
        /*007c*/ 	.word	0x00000f70


	//   ....[6]....
        /*0080*/ 	.word	0x00000fb0


	//   ....[7]....
        /*0084*/ 	.word	0x00000fc0


	//   ....[8]....
        /*0088*/ 	.word	0x00001000


	//   ....[9]....
        /*008c*/ 	.word	0x00001010


	//----- nvinfo : EIATTR_EXIT_INSTR_OFFSETS
	.align		4
.L_1427:
        /*0090*/ 	.byte	0x04, 0x1c
        /*0092*/ 	.short	(.L_1429 - .L_1428)


	//   ....[0]....
.L_1428:
        /*0094*/ 	.word	0x00000070


	//   ....[1]....
        /*0098*/ 	.word	0x00003880


	//----- nvinfo : EIATTR_MAX_THREADS
	.align		4
.L_1429:
        /*009c*/ 	.byte	0x04, 0x05
        /*009e*/ 	.short	(.L_1431 - .L_1430)
.L_1430:
        /*00a0*/ 	.word	0x000001c0
        /*00a4*/ 	.word	0x00000001
        /*00a8*/ 	.word	0x00000001


	//----- nvinfo : EIATTR_CRS_STACK_SIZE
	.align		4
.L_1431:
        /*00ac*/ 	.byte	0x04, 0x1e
        /*00ae*/ 	.short	(.L_1433 - .L_1432)
.L_1432:
        /*00b0*/ 	.word	0x00000000
.L_1433:


//--------------------- .nv.info._Z35group_norm_nhwc_fwd_one_pass_kernelI11Fp16IOBf16WLi512ELi28ELi448EEv26Group_norm_nhwc_fwd_params --------------------------
	.section	.nv.info._Z35group_norm_nhwc_fwd_one_pass_kernelI11Fp16IOBf16WLi512ELi28ELi448EEv26Group_norm_nhwc_fwd_params,"",@"SHT_CUDA_INFO"
	.sectionflags	@""
	.align	4


	//----- nvinfo : EIATTR_CUDA_API_VERSION
	.align		4
        /*0000*/ 	.byte	0x04, 0x37
        /*0002*/ 	.short	(.L_1435 - .L_1434)
.L_1434:
        /*0004*/ 	.word	0x00000082


	//----- nvinfo : EIATTR_SW2861232_WAR
	.align		4
.L_1435:
        /*0008*/ 	.byte	0x01, 0x35
	.zero		2


	//----- nvinfo : EIATTR_PARAM_CBANK
	.align		4
        /*000c*/ 	.byte	0x04, 0x0a
        /*000e*/ 	.short	(.L_1437 - .L_1436)
	.align		4
.L_1436:
        /*0010*/ 	.word	index@(.nv.constant0._Z35group_norm_nhwc_fwd_one_pass_kernelI11Fp16IOBf16WLi512ELi28ELi448EEv26Group_norm_nhwc_fwd_params)
        /*0014*/ 	.short	0x0160
        /*0016*/ 	.short	0x00a0


	//----- nvinfo : EIATTR_CBANK_PARAM_SIZE
	.align		4
.L_1437:
        /*0018*/ 	.byte	0x03, 0x19
        /*001a*/ 	.short	0x00a0


	//----- nvinfo : EIATTR_KPARAM_INFO
	.align		4
        /*001c*/ 	.byte	0x04, 0x17
        /*001e*/ 	.short	(.L_1439 - .L_1438)
.L_1438:
        /*0020*/ 	.word	0x00000000
        /*0024*/ 	.short	0x0000
        /*0026*/ 	.short	0x0000
        /*0028*/ 	.byte	0x00, 0xf0, 0x81, 0x02


	//----- nvinfo : EIATTR_MAXREG_COUNT
	.align		4
.L_1439:
        /*002c*/ 	.byte	0x03, 0x1b
        /*002e*/ 	.short	0x0080


	//----- nvinfo : EIATTR_NUM_BARRIERS
	.align		4
        /*0030*/ 	.byte	0x02, 0x4c
        /*0032*/ 	.byte	0x01
	.zero		1


	//----- nvinfo : EIATTR_MERCURY_ISA_VERSION
	.align		4
        /*0034*/ 	.byte	0x03, 0x5f
        /*0036*/ 	.short	0x0000


	//----- nvinfo : EIATTR_COOP_GROUP_MASK_REGIDS
	.align		4
        /*0038*/ 	.byte	0x04, 0x29
        /*003a*/ 	.short	(.L_1441 - .L_1440)


	//   ....[0]....
.L_1440:
        /*003c*/ 	.word	0xffffffff


	//   ....[1]....
        /*0040*/ 	.word	0xffffffff


	//   ....[2]....
        /*0044*/ 	.word	0xffffffff


	//   ....[3]....
        /*0048*/ 	.word	0xffffffff


	//   ....[4]....
        /*004c*/ 	.word	0xffffffff


	//   ....[5]....
        /*0050*/ 	.word	0xffffffff


	//   ....[6]....
        /*0054*/ 	.word	0xffffffff


	//   ....[7]....
        /*0058*/ 	.word	0xffffffff


	//   ....[8]....
        /*005c*/ 	.word	0xffffffff


	//   ....[9]....
        /*0060*/ 	.word	0xffffffff


	//----- nvinfo : EIATTR_COOP_GROUP_INSTR_OFFSETS
	.align		4
.L_1441:
        /*0064*/ 	.byte	0x04, 0x28
        /*0066*/ 	.short	(.L_1443 - .L_1442)


	//   ....[0]....
.L_1442:
        /*0068*/ 	.word	0x00001950


	//   ....[1]....
        /*006c*/ 	.word	0x00001960


	//   ....[2]....
        /*0070*/ 	.word	0x00001990


	//   ....[3]....
        /*0074*/ 	.word	0x000019a0


	//   ....[4]....
        /*0078*/ 	.word	0x000019e0


	//   ....[5]....
        /*007c*/ 	.word	0x000019f0


	//   ....[6]....
        /*0080*/ 	.word	0x00001a30


	//   ....[7]....
        /*0084*/ 	.word	0x00001a40


	//   ....[8]....
        /*0088*/ 	.word	0x00001a80


	//   ....[9]....
        /*008c*/ 	.word	0x00001a90


	//----- nvinfo : EIATTR_EXIT_INSTR_OFFSETS
	.align		4
.L_1443:
        /*0090*/ 	.byte	0x04, 0x1c
        /*0092*/ 	.short	(.L_1445 - .L_1444)


	//   ....[0]....
.L_1444:
        /*0094*/ 	.word	0x00000060


	//   ....[1]....
        /*0098*/ 	.word	0x00004ba0


	//----- nvinfo : EIATTR_MAX_THREADS
	.align		4
.L_1445:
        /*009c*/ 	.byte	0x04, 0x05
        /*009e*/ 	.short	(.L_1447 - .L_1446)
.L_1446:
        /*00a0*/ 	.word	0x000001c0
        /*00a4*/ 	.word	0x00000001
        /*00a8*/ 	.word	0x00000001


	//----- nvinfo : EIATTR_CRS_STACK_SIZE
	.align		4
.L_1447:
        /*00ac*/ 	.byte	0x04, 0x1e
        /*00ae*/ 	.short	(.L_1449 - .L_1448)
.L_1448:
        /*00b0*/ 	.word	0x00000000
.L_1449:


//--------------------- .nv.info._Z35group_norm_nhwc_fwd_one_pass_kernelI11Fp16IOFp16WLi64ELi28ELi448EEv26Group_norm_nhwc_fwd_params --------------------------
	.section	.nv.info._Z35group_norm_nhwc_fwd_one_pass_kernelI11Fp16IOFp16WLi64ELi28ELi448EEv26Group_norm_nhwc_fwd_params,"",@"SHT_CUDA_INFO"
	.sectionflags	@""
	.align	4


	//----- nvinfo : EIATTR_CUDA_API_VERSION
	.align		4
        /*0000*/ 	.byte	0x04, 0x37
        /*0002*/ 	.short	(.L_1451 - .L_1450)
.L_1450:
        /*0004*/ 	.word	0x00000082


	//----- nvinfo : EIATTR_SW2861232_WAR
	.align		4
.L_1451:
        /*0008*/ 	.byte	0x01, 0x35
	.zero		2


	//----- nvinfo : EIATTR_PARAM_CBANK
	.align		4
        /*000c*/ 	.byte	0x04, 0x0a
        /*000e*/ 	.short	(.L_1453 - .L_1452)
	.align		4
.L_1452:
        /*0010*/ 	.word	index@(.nv.constant0._Z35group_norm_nhwc_fwd_one_pass_kernelI11Fp16IOFp16WLi64ELi28ELi448EEv26Group_norm_nhwc_fwd_params)
        /*0014*/ 	.short	0x0160
        /*0016*/ 	.short	0x00a0


	//----- nvinfo : EIATTR_CBANK_PARAM_SIZE
	.align		4
.L_1453:
        /*0018*/ 	.byte	0x03, 0x19
        /*001a*/ 	.short	0x00a0


	//----- nvinfo : EIATTR_KPARAM_INFO
	.align		4
        /*001c*/ 	.byte	0x04, 0x17
        /*001e*/ 	.short	(.L_1455 - .L_1454)
.L_1454:
        /*0020*/ 	.word	0x00000000
        /*0024*/ 	.short	0x0000
        /*0026*/ 	.short	0x0000
        /*0028*/ 	.byte	0x00, 0xf0, 0x81, 0x02


	//----- nvinfo : EIATTR_MAXREG_COUNT
	.align		4
.L_1455:
        /*002c*/ 	.byte	0x03, 0x1b
        /*002e*/ 	.short	0x0080


	//----- nvinfo : EIATTR_NUM_BARRIERS
	.align		4
        /*0030*/ 	.byte	0x02, 0x4c
        /*0032*/ 	.byte	0x01
	.zero		1


	//----- nvinfo : EIATTR_MERCURY_ISA_VERSION
	.align		4
        /*0034*/ 	.byte	0x03, 0x5f
        /*0036*/ 	.short	0x0000


	//----- nvinfo : EIATTR_COOP_GROUP_MASK_REGIDS
	.align		4
        /*0038*/ 	.byte	0x04, 0x29
        /*003a*/ 	.short	(.L_1457 - .L_1456)


	//   ....[0]....
.L_1456:
        /*003c*/ 	.word	0xffffffff


	//   ....[1]....
        /*0040*/ 	.word	0xffffffff


	//   ....[2]....
        /*0044*/ 	.word	0xffffffff


	//   ....[3]....
        /*0048*/ 	.word	0xffffffff


	//   ....[4]....
        /*004c*/ 	.word	0xffffffff


	//   ....[5]....
        /*0050*/ 	.word	0xffffffff


	//   ....[6]....
        /*0054*/ 	.word	0xffffffff


	//   ....[7]....
        /*0058*/ 	.word	0xffffffff


	//   ....[8]....
        /*005c*/ 	.word	0xffffffff


	//   ....[9]....
        /*0060*/ 	.word	0xffffffff


	//----- nvinfo : EIATTR_COOP_GROUP_INSTR_OFFSETS
	.align		4
.L_1457:
        /*0064*/ 	.byte	0x04, 0x28
        /*0066*/ 	.short	(.L_1459 - .L_1458)


	//   ....[0]....
.L_1458:
        /*0068*/ 	.word	0x00000660


	//   ....[1]....
        /*006c*/ 	.word	0x00000670


	//   ....[2]....
        /*0070*/ 	.word	0x000006a0


	//   ....[3]....
        /*0074*/ 	.word	0x000006c0


	//   ....[4]....
        /*0078*/ 	.word	0x000006f0


	//   ....[5]....
        /*007c*/ 	.word	0x00000710


	//   ....[6]....
        /*0080*/ 	.word	0x00000740


	//   ....[7]....
        /*0084*/ 	.word	0x00000760


	//   ....[8]....
        /*0088*/ 	.word	0x00000790


	//   ....[9]....
        /*008c*/ 	.word	0x000007b0


	//----- nvinfo : EIATTR_EXIT_INSTR_OFFSETS
	.align		4
.L_1459:
        /*0090*/ 	.byte	0x04, 0x1c
        /*0092*/ 	.short	(.L_1461 - .L_1460)


	//   ....[0]....
.L_1460:
        /*0094*/ 	.word	0x00000060


	//   ....[1]....
        /*0098*/ 	.word	0x00001a00


	//----- nvinfo : EIATTR_MAX_THREADS
	.align		4
.L_1461:
        /*009c*/ 	.byte	0x04, 0x05
        /*009e*/ 	.short	(.L_1463 - .L_1462)
.L_1462:
        /*00a0*/ 	.word	0x000001c0
        /*00a4*/ 	.word	0x00000001
        /*00a8*/ 	.word	0x00000001


	//----- nvinfo : EIATTR_CRS_STACK_SIZE
	.align		4
.L_1463:
        /*00ac*/ 	.byte	0x04, 0x1e
        /*00ae*/ 	.short	(.L_1465 - .L_1464)
.L_1464:
        /*00b0*/ 	.word	0x00000000
.L_1465:


//--------------------- .nv.info._Z35group_norm_nhwc_fwd_one_pass_kernelI11Fp16IOFp16WLi128ELi28ELi448EEv26Group_norm_nhwc_fwd_params --------------------------
	.section	.nv.info._Z35group_norm_nhwc_fwd_one_pass_kernelI11Fp16IOFp16WLi128ELi28ELi448EEv26Group_norm_nhwc_fwd_params,"",@"SHT_CUDA_INFO"
	.sectionflags	@""
	.align	4


	//----- nvinfo : EIATTR_CUDA_API_VERSION
	.align		4
        /*0000*/ 	.byte	0x04, 0x37
        /*0002*/ 	.short	(.L_1467 - .L_1466)
.L_1466:
        /*0004*/ 	.word	0x00000082


	//----- nvinfo : EIATTR_SW2861232_WAR
	.align		4
.L_1467:
        /*0008*/ 	.byte	0x01, 0x35
	.zero		2


	//----- nvinfo : EIATTR_PARAM_CBANK
	.align		4
        /*000c*/ 	.byte	0x04, 0x0a
        /*000e*/ 	.short	(.L_1469 - .L_1468)
	.align		4
.L_1468:
        /*0010*/ 	.word	index@(.nv.constant0._Z35group_norm_nhwc_fwd_one_pass_kernelI11Fp16IOFp16WLi128ELi28ELi448EEv26Group_norm_nhwc_fwd_params)
        /*0014*/ 	.short	0x0160
        /*0016*/ 	.short	0x00a0


	//----- nvinfo : EIATTR_CBANK_PARAM_SIZE
	.align		4
.L_1469:
        /*0018*/ 	.byte	0x03, 0x19
        /*001a*/ 	.short	0x00a0


	//----- nvinfo : EIATTR_KPARAM_INFO
	.align		4
        /*001c*/ 	.byte	0x04, 0x17
        /*001e*/ 	.short	(.L_1471 - .L_1470)
.L_1470:
        /*0020*/ 	.word	0x00000000
        /*0024*/ 	.short	0x0000
        /*0026*/ 	.short	0x0000
        /*0028*/ 	.byte	0x00, 0xf0, 0x81, 0x02


	//----- nvinfo : EIATTR_MAXREG_COUNT
	.align		4
.L_1471:
        /*002c*/ 	.byte	0x03, 0x1b
        /*002e*/ 	.short	0x0080


	//----- nvinfo : EIATTR_NUM_BARRIERS
	.align		4
        /*0030*/ 	.byte	0x02, 0x4c
        /*0032*/ 	.byte	0x01
	.zero		1


	//----- nvinfo : EIATTR_MERCURY_ISA_VERSION
	.align		4
        /*0034*/ 	.byte	0x03, 0x5f
        /*0036*/ 	.short	0x0000


	//----- nvinfo : EIATTR_COOP_GROUP_MASK_REGIDS
	.align		4
        /*0038*/ 	.byte	0x04, 0x29
        /*003a*/ 	.short	(.L_1473 - .L_1472)


	//   ....[0]....
.L_1472:
        /*003c*/ 	.word	0xffffffff


	//   ....[1]....
        /*0040*/ 	.word	0xffffffff


	//   ....[2]....
        /*0044*/ 	.word	0xffffffff


	//   ....[3]....
        /*0048*/ 	.word	0xffffffff


	//   ....[4]....
        /*004c*/ 	.word	0xffffffff


	//   ....[5]....
        /*0050*/ 	.word	0xffffffff


	//   ....[6]....
        /*0054*/ 	.word	0xffffffff


	//   ....[7]....
        /*0058*/ 	.word	0xffffffff


	//   ....[8]....
        /*005c*/ 	.word	0xffffffff


	//   ....[9]....
        /*0060*/ 	.word	0xffffffff


	//----- nvinfo : EIATTR_COOP_GROUP_INSTR_OFFSETS
	.align		4
.L_1473:
        /*0064*/ 	.byte	0x04, 0x28
        /*0066*/ 	.short	(.L_1475 - .L_1474)


	//   ....[0]....
.L_1474:
        /*0068*/ 	.word	0x00000910


	//   ....[1]....
        /*006c*/ 	.word	0x00000930


	//   ....[2]....
        /*0070*/ 	.word	0x00000950


	//   ....[3]....
        /*0074*/ 	.word	0x00000970


	//   ....[4]....
        /*0078*/ 	.word	0x000009a0


	//   ....[5]....
        /*007c*/ 	.word	0x000009c0


	//   ....[6]....
        /*0080*/ 	.word	0x000009f0


	//   ....[7]....
        /*0084*/ 	.word	0x00000a10


	//   ....[8]....
        /*0088*/ 	.word	0x00000a40


	//   ....[9]....
        /*008c*/ 	.word	0x00000a60


	//----- nvinfo : EIATTR_EXIT_INSTR_OFFSETS
	.align		4
.L_1475:
        /*0090*/ 	.byte	0x04, 0x1c
        /*0092*/ 	.short	(.L_1477 - .L_1476)


	//   ....[0]....
.L_1476:
        /*0094*/ 	.word	0x00000060


	//   ....[1]....
        /*0098*/ 	.word	0x00002130


	//----- nvinfo : EIATTR_MAX_THREADS
	.align		4
.L_1477:
        /*009c*/ 	.byte	0x04, 0x05
        /*009e*/ 	.short	(.L_1479 - .L_1478)
.L_1478:
        /*00a0*/ 	.word	0x000001c0
        /*00a4*/ 	.word	0x00000001
        /*00a8*/ 	.word	0x00000001


	//----- nvinfo : EIATTR_CRS_STACK_SIZE
	.align		4
.L_1479:
        /*00ac*/ 	.byte	0x04, 0x1e
        /*00ae*/ 	.short	(.L_1481 - .L_1480)
.L_1480:
        /*00b0*/ 	.word	0x00000000
.L_1481:


//--------------------- .nv.info._Z35group_norm_nhwc_fwd_one_pass_kernelI11Fp16IOFp16WLi256ELi28ELi448EEv26Group_norm_nhwc_fwd_params --------------------------
	.section	.nv.info._Z35group_norm_nhwc_fwd_one_pass_kernelI11Fp16IOFp16WLi256ELi28ELi448EEv26Group_norm_nhwc_fwd_params,"",@"SHT_CUDA_INFO"
	.sectionflags	@""
	.align	4


	//----- nvinfo : EIATTR_CUDA_API_VERSION
	.align		4
        /*0000*/ 	.byte	0x04, 0x37
        /*0002*/ 	.short	(.L_1483 - .L_1482)
.L_1482:
        /*0004*/ 	.word	0x00000082


	//----- nvinfo : EIATTR_SW2861232_WAR
	.align		4
.L_1483:
        /*0008*/ 	.byte	0x01, 0x35
	.zero		2


	//----- nvinfo : EIATTR_PARAM_CBANK
	.align		4
        /*000c*/ 	.byte	0x04, 0x0a
        /*000e*/ 	.short	(.L_1485 - .L_1484)
	.align		4
.L_1484:
        /*0010*/ 	.word	index@(.nv.constant0._Z35group_norm_nhwc_fwd_one_pass_kernelI11Fp16IOFp16WLi256ELi28ELi448EEv26Group_norm_nhwc_fwd_params)
        /*0014*/ 	.short	0x0160
        /*0016*/ 	.short	0x00a0


	//----- nvinfo : EIATTR_CBANK_PARAM_SIZE
	.align		4
.L_1485:
        /*0018*/ 	.byte	0x03, 0x19
        /*001a*/ 	.short	0x00a0


	//----- nvinfo : EIATTR_KPARAM_INFO
	.align		4
        /*001c*/ 	.byte	0x04, 0x17
        /*001e*/ 	.short	(.L_1487 - .L_1486)
.L_1486:
        /*0020*/ 	.word	0x00000000
        /*0024*/ 	.short	0x0000
        /*0026*/ 	.short	0x0000
        /*0028*/ 	.byte	0x00, 0xf0, 0x81, 0x02


	//----- nvinfo : EIATTR_MAXREG_COUNT
	.align		4
.L_1487:
        /*002c*/ 	.byte	0x03, 0x1b
        /*002e*/ 	.short	0x0080


	//----- nvinfo : EIATTR_NUM_BARRIERS
	.align		4
        /*0030*/ 	.byte	0x02, 0x4c
        /*0032*/ 	.byte	0x01
	.zero		1


	//----- nvinfo : EIATTR_MERCURY_ISA_VERSION
	.align		4
        /*0034*/ 	.byte	0x03, 0x5f
        /*0036*/ 	.short	0x0000


	//----- nvinfo : EIATTR_COOP_GROUP_MASK_REGIDS
	.align		4
        /*0038*/ 	.byte	0x04, 0x29
        /*003a*/ 	.short	(.L_1489 - .L_1488)


	//   ....[0]....
.L_1488:
        /*003c*/ 	.word	0xffffffff


	//   ....[1]....
        /*0040*/ 	.word	0xffffffff


	//   ....[2]....
        /*0044*/ 	.word	0xffffffff


	//   ....[3]....
        /*0048*/ 	.word	0xffffffff


	//   ....[4]....
        /*004c*/ 	.word	0xffffffff


	//   ....[5]....
        /*0050*/ 	.word	0xffffffff


	//   ....[6]....
        /*0054*/ 	.word	0xffffffff


	//   ....[7]....
        /*0058*/ 	.word	0xffffffff


	//   ....[8]....
        /*005c*/ 	.word	0xffffffff


	//   ....[9]....
        /*0060*/ 	.word	0xffffffff


	//----- nvinfo : EIATTR_COOP_GROUP_INSTR_OFFSETS
	.align		4
.L_1489:
        /*0064*/ 	.byte	0x04, 0x28
        /*0066*/ 	.short	(.L_1491 - .L_1490)


	//   ....[0]....
.L_1490:
        /*0068*/ 	.word	0x00000ed0


	//   ....[1]....
        /*006c*/ 	.word	0x00000ee0


	//   ....[2]....
        /*0070*/ 	.word	0x00000f10


	//   ....[3]....
        /*0074*/ 	.word	0x00000f20


	//   ....[4]....
        /*0078*/ 	.word	0x00000f60


	//   ....[5]....
        /*007c*/ 	.word	0x00000f70


	//   ....[6]....
        /*0080*/ 	.word	0x00000fb0


	//   ....[7]....
        /*0084*/ 	.word	0x00000fc0


	//   ....[8]....
        /*0088*/ 	.word	0x00001000


	//   ....[9]....
        /*008c*/ 	.word	0x00001010


	//----- nvinfo : EIATTR_EXIT_INSTR_OFFSETS
	.align		4
.L_1491:
        /*0090*/ 	.byte	0x04, 0x1c
        /*0092*/ 	.short	(.L_1493 - .L_1492)


	//   ....[0]....
.L_1492:
        /*0094*/ 	.word	0x00000070


	//   ....[1]....
        /*0098*/ 	.word	0x00003880


	//----- nvinfo : EIATTR_MAX_THREADS
	.align		4
.L_1493:
        /*009c*/ 	.byte	0x04, 0x05
        /*009e*/ 	.short	(.L_1495 - .L_1494)
.L_1494:
        /*00a0*/ 	.word	0x000001c0
        /*00a4*/ 	.word	0x00000001
        /*00a8*/ 	.word	0x00000001


	//----- nvinfo : EIATTR_CRS_STACK_SIZE
	.align		4
.L_1495:
        /*00ac*/ 	.byte	0x04, 0x1e
        /*00ae*/ 	.short	(.L_1497 - .L_1496)
.L_1496:
        /*00b0*/ 	.word	0x00000000
.L_1497:


//--------------------- .nv.info._Z35group_norm_nhwc_fwd_one_pass_kernelI11Fp16IOFp16WLi512ELi28ELi448EEv26Group_norm_nhwc_fwd_params --------------------------
	.section	.nv.info._Z35group_norm_nhwc_fwd_one_pass_kernelI11Fp16IOFp16WLi512ELi28ELi448EEv26Group_norm_nhwc_fwd_params,"",@"SHT_CUDA_INFO"
	.sectionflags	@""
	.align	4


	//----- nvinfo : EIATTR_CUDA_API_VERSION
	.align		4
        /*0000*/ 	.byte	0x04, 0x37
        /*0002*/ 	.short	(.L_1499 - .L_1498)
.L_1498:
        /*0004*/ 	.word	0x00000082


	//----- nvinfo : EIATTR_SW2861232_WAR
	.align		4
.L_1499:
        /*0008*/ 	.byte	0x01, 0x35
	.zero		2


	//----- nvinfo : EIATTR_PARAM_CBANK
	.align		4
        /*000c*/ 	.byte	0x04, 0x0a
        /*000e*/ 	.short	(.L_1501 - .L_1500)
	.align		4
.L_1500:
        /*0010*/ 	.word	index@(.nv.constant0._Z35group_norm_nhwc_fwd_one_pass_kernelI11Fp16IOFp16WLi512ELi28ELi448EEv26Group_norm_nhwc_fwd_params)
        /*0014*/ 	.short	0x0160
        /*0016*/ 	.short	0x00a0


	//----- nvinfo : EIATTR_CBANK_PARAM_SIZE
	.align		4
.L_1501:
        /*0018*/ 	.byte	0x03, 0x19
        /*001a*/ 	.short	0x00a0


	//----- nvinfo : EIATTR_KPARAM_INFO
	.align		4
        /*001c*/ 	.byte	0x04, 0x17
        /*001e*/ 	.short	(.L_1503 - .L_1502)
.L_1502:
        /*0020*/ 	.word	0x00000000
        /*0024*/ 	.short	0x0000
        /*0026*/ 	.short	0x0000
        /*0028*/ 	.byte	0x00, 0xf0, 0x81, 0x02


	//----- nvinfo : EIATTR_MAXREG_COUNT
	.align		4
.L_1503:
        /*002c*/ 	.byte	0x03, 0x1b
        /*002e*/ 	.short	0x0080


	//----- nvinfo : EIATTR_NUM_BARRIERS
	.align		4
        /*0030*/ 	.byte	0x02, 0x4c
        /*0032*/ 	.byte	0x01
	.zero		1


	//----- nvinfo : EIATTR_MERCURY_ISA_VERSION
	.align		4
        /*0034*/ 	.byte	0x03, 0x5f
        /*0036*/ 	.short	0x0000


	//----- nvinfo : EIATTR_COOP_GROUP_MASK_REGIDS
	.align		4
        /*0038*/ 	.byte	0x04, 0x29
        /*003a*/ 	.short	(.L_1505 - .L_1504)


	//   ....[0]....
.L_1504:
        /*003c*/ 	.word	0xffffffff


	//   ....[1]....
        /*0040*/ 	.word	0xffffffff


	//   ....[2]....
        /*0044*/ 	.word	0xffffffff


	//   ....[3]....
        /*0048*/ 	.word	0xffffffff


	//   ....[4]....
        /*004c*/ 	.word	0xffffffff


	//   ....[5]....
        /*0050*/ 	.word	0xffffffff


	//   ....[6]....
        /*0054*/ 	.word	0xffffffff


	//   ....[7]....
        /*0058*/ 	.word	0xffffffff


	//   ....[8]....
        /*005c*/ 	.word	0xffffffff


	//   ....[9]....
        /*0060*/ 	.word	0xffffffff


	//----- nvinfo : EIATTR_COOP_GROUP_INSTR_OFFSETS
	.align		4
.L_1505:
        /*0064*/ 	.byte	0x04, 0x28
        /*0066*/ 	.short	(.L_1507 - .L_1506)


	//   ....[0]....
.L_1506:
        /*0068*/ 	.word	0x00001950


	//   ....[1]....
        /*006c*/ 	.word	0x00001960


	//   ....[2]....
        /*0070*/ 	.word	0x00001990


	//   ....[3]....
        /*0074*/ 	.word	0x000019a0


	//   ....[4]....
        /*0078*/ 	.word	0x000019e0


	//   ....[5]....
        /*007c*/ 	.word	0x000019f0


	//   ....[6]....
        /*0080*/ 	.word	0x00001a30


	//   ....[7]....
        /*0084*/ 	.word	0x00001a40


	//   ....[8]....
        /*0088*/ 	.word	0x00001a80


	//   ....[9]....
        /*008c*/ 	.word	0x00001a90


	//----- nvinfo : EIATTR_EXIT_INSTR_OFFSETS
	.align		4
.L_1507:
        /*0090*/ 	.byte	0x04, 0x1c
        /*0092*/ 	.short	(.L_1509 - .L_1508)


	//   ....[0]....
.L_1508:
        /*0094*/ 	.word	0x00000060


	//   ....[1]....
        /*0098*/ 	.word	0x00004ba0


	//----- nvinfo : EIATTR_MAX_THREADS
	.align		4
.L_1509:
        /*009c*/ 	.byte	0x04, 0x05
        /*009e*/ 	.short	(.L_1511 - .L_1510)
.L_1510:
        /*00a0*/ 	.word	0x000001c0
        /*00a4*/ 	.word	0x00000001
        /*00a8*/ 	.word	0x00000001


	//----- nvinfo : EIATTR_CRS_STACK_SIZE
	.align		4
.L_1511:
        /*00ac*/ 	.byte	0x04, 0x1e
        /*00ae*/ 	.short	(.L_1513 - .L_1512)
.L_1512:
        /*00b0*/ 	.word	0x00000000
.L_1513:


//--------------------- .nv.info._Z35group_norm_nhwc_fwd_one_pass_kernelI11Fp32IOFp32WLi64ELi28ELi448EEv26Group_norm_nhwc_fwd_params --------------------------
	.section	.nv.info._Z35group_norm_nhwc_fwd_one_pass_kernelI11Fp32IOFp32WLi64ELi28ELi448EEv26Group_norm_nhwc_fwd_params,"",@"SHT_CUDA_INFO"
	.sectionflags	@""
	.align	4


	//----- nvinfo : EIATTR_CUDA_API_VERSION
	.align		4
        /*0000*/ 	.byte	0x04, 0x37
        /*0002*/ 	.short	(.L_1515 - .L_1514)
.L_1514:
        /*0004*/ 	.word	0x00000082


	//----- nvinfo : EIATTR_SW2861232_WAR
	.align		4
.L_1515:
        /*0008*/ 	.byte	0x01, 0x35
	.zero		2


	//----- nvinfo : EIATTR_PARAM_CBANK
	.align		4
        /*000c*/ 	.byte	0x04, 0x0a
        /*000e*/ 	.short	(.L_1517 - .L_1516)
	.align		4
.L_1516:
        /*0010*/ 	.word	index@(.nv.constant0._Z35group_norm_nhwc_fwd_one_pass_kernelI11Fp32IOFp32WLi64ELi28ELi448EEv26Group_norm_nhwc_fwd_params)
        /*0014*/ 	.short	0x0160
        /*0016*/ 	.short	0x00a0


	//----- nvinfo : EIATTR_CBANK_PARAM_SIZE
	.align		4
.L_1517:
        /*0018*/ 	.byte	0x03, 0x19
        /*001a*/ 	.short	0x00a0


	//----- nvinfo : EIATTR_KPARAM_INFO
	.align		4
        /*001c*/ 	.byte	0x04, 0x17
        /*001e*/ 	.short	(.L_1519 - .L_1518)
.L_1518:
        /*0020*/ 	.word	0x00000000
        /*0024*/ 	.short	0x0000
        /*0026*/ 	.short	0x0000
        /*0028*/ 	.byte	0x00, 0xf0, 0x81, 0x02


	//----- nvinfo : EIATTR_MAXREG_COUNT
	.align		4
.L_1519:
        /*002c*/ 	.byte	0x03, 0x1b
        /*002e*/ 	.short	0x0080


	//----- nvinfo : EIATTR_NUM_BARRIERS
	.align		4
        /*0030*/ 	.byte	0x02, 0x4c
        /*0032*/ 	.byte	0x01
	.zero		1


	//----- nvinfo : EIATTR_MERCURY_ISA_VERSION
	.align		4
        /*0034*/ 	.byte	0x03, 0x5f
        /*0036*/ 	.short	0x0000


	//----- nvinfo : EIATTR_COOP_GROUP_MASK_REGIDS
	.align		4
        /*0038*/ 	.byte	0x04, 0x29
        /*003a*/ 	.short	(.L_1521 - .L_1520)


	//   ....[0]....
.L_1520:
        /*003c*/ 	.word	0xffffffff


	//   ....[1]....
        /*0040*/ 	.word	0xffffffff


	//   ....[2]....
        /*0044*/ 	.word	0xffffffff


	//   ....[3]....
        /*0048*/ 	.word	0xffffffff


	//   ....[4]....
        /*004c*/ 	.word	0xffffffff


	//   ....[5]....
        /*0050*/ 	.word	0xffffffff


	//   ....[6]....
        /*0054*/ 	.word	0xffffffff


	//   ....[7]....
        /*0058*/ 	.word	0xffffffff


	//   ....[8]....
        /*005c*/ 	.word	0xffffffff


	//   ....[9]....
        /*0060*/ 	.word	0xffffffff


	//----- nvinfo : EIATTR_COOP_GROUP_INSTR_OFFSETS
	.align		4
.L_1521:
        /*0064*/ 	.byte	0x04, 0x28
        /*0066*/ 	.short	(.L_1523 - .L_1522)


	//   ....[0]....
.L_1522:
        /*0068*/ 	.word	0x00000630


	//   ....[1]....
        /*006c*/ 	.word	0x00000640


	//   ....[2]....
        /*0070*/ 	.word	0x00000670


	//   ....[3]....
        /*0074*/ 	.word	0x00000690


	//   ....[4]....
        /*0078*/ 	.word	0x000006c0


	//   ....[5]....
        /*007c*/ 	.word	0x000006e0


	//   ....[6]....
        /*0080*/ 	.word	0x00000710


	//   ....[7]....
        /*0084*/ 	.word	0x00000730


	//   ....[8]....
        /*0088*/ 	.word	0x00000760


	//   ....[9]....
        /*008c*/ 	.word	0x00000780


	//----- nvinfo : EIATTR_EXIT_INSTR_OFFSETS
	.align		4
.L_1523:
        /*0090*/ 	.byte	0x04, 0x1c
        /*0092*/ 	.short	(.L_1525 - .L_1524)


	//   ....[0]....
.L_1524:
        /*0094*/ 	.word	0x00000060


	//   ....[1]....
        /*0098*/ 	.word	0x00001940


	//----- nvinfo : EIATTR_MAX_THREADS
	.align		4
.L_1525:
        /*009c*/ 	.byte	0x04, 0x05
        /*009e*/ 	.short	(.L_1527 - .L_1526)
.L_1526:
        /*00a0*/ 	.word	0x000001c0
        /*00a4*/ 	.word	0x00000001
        /*00a8*/ 	.word	0x00000001


	//----- nvinfo : EIATTR_CRS_STACK_SIZE
	.align		4
.L_1527:
        /*00ac*/ 	.byte	0x04, 0x1e
        /*00ae*/ 	.short	(.L_1529 - .L_1528)
.L_1528:
        /*00b0*/ 	.word	0x00000000
.L_1529:


//--------------------- .nv.info._Z35group_norm_nhwc_fwd_one_pass_kernelI11Fp32IOFp32WLi128ELi28ELi448EEv26Group_norm_nhwc_fwd_params --------------------------
	.section	.nv.info._Z35group_norm_nhwc_fwd_one_pass_kernelI11Fp32IOFp32WLi128ELi28ELi448EEv26Group_norm_nhwc_fwd_params,"",@"SHT_CUDA_INFO"
	.sectionflags	@""
	.align	4


	//----- nvinfo : EIATTR_CUDA_API_VERSION
	.align		4
        /*0000*/ 	.byte	0x04, 0x37
        /*0002*/ 	.short	(.L_1531 - .L_1530)
.L_1530:
        /*0004*/ 	.word	0x00000082


	//----- nvinfo : EIATTR_SW2861232_WAR
	.align		4
.L_1531:
        /*0008*/ 	.byte	0x01, 0x35
	.zero		2


	//----- nvinfo : EIATTR_PARAM_CBANK
	.align		4
        /*000c*/ 	.byte	0x04, 0x0a
        /*000e*/ 	.short	(.L_1533 - .L_1532)
	.align		4
.L_1532:
        /*0010*/ 	.word	index@(.nv.constant0._Z35group_norm_nhwc_fwd_one_pass_kernelI11Fp32IOFp32WLi128ELi28ELi448EEv26Group_norm_nhwc_fwd_params)
        /*0014*/ 	.short	0x0160
        /*0016*/ 	.short	0x00a0


	//----- nvinfo : EIATTR_CBANK_PARAM_SIZE
	.align		4
.L_1533:
        /*0018*/ 	.byte	0x03, 0x19
        /*001a*/ 	.short	0x00a0


	//----- nvinfo : EIATTR_KPARAM_INFO
	.align		4
        /*001c*/ 	.byte	0x04, 0x17
        /*001e*/ 	.short	(.L_1535 - .L_1534)
.L_1534:
        /*0020*/ 	.word	0x00000000
        /*0024*/ 	.short	0x0000
        /*0026*/ 	.short	0x0000
        /*0028*/ 	.byte	0x00, 0xf0, 0x81, 0x02


	//----- nvinfo : EIATTR_MAXREG_COUNT
	.align		4
.L_1535:
        /*002c*/ 	.byte	0x03, 0x1b
        /*002e*/ 	.short	0x0080


	//----- nvinfo : EIATTR_NUM_BARRIERS
	.align		4
        /*0030*/ 	.byte	0x02, 0x4c
        /*0032*/ 	.byte	0x01
	.zero		1


	//----- nvinfo : EIATTR_MERCURY_ISA_VERSION
	.align		4
        /*0034*/ 	.byte	0x03, 0x5f
        /*0036*/ 	.short	0x0000


	//----- nvinfo : EIATTR_COOP_GROUP_MASK_REGIDS
	.align		4
        /*0038*/ 	.byte	0x04, 0x29
        /*003a*/ 	.short	(.L_1537 - .L_1536)


	//   ....[0]....
.L_1536:
        /*003c*/ 	.word	0xffffffff


	//   ....[1]....
        /*0040*/ 	.word	0xffffffff


	//   ....[2]....
        /*0044*/ 	.word	0xffffffff


	//   ....[3]....
        /*0048*/ 	.word	0xffffffff


	//   ....[4]....
        /*004c*/ 	.word	0xffffffff


	//   ....[5]....
        /*0050*/ 	.word	0xffffffff


	//   ....[6]....
        /*0054*/ 	.word	0xffffffff


	//   ....[7]....
        /*0058*/ 	.word	0xffffffff


	//   ....[8]....
        /*005c*/ 	.word	0xffffffff


	//   ....[9]....
        /*0060*/ 	.word	0xffffffff


	//----- nvinfo : EIATTR_COOP_GROUP_INSTR_OFFSETS
	.align		4
.L_1537:
        /*0064*/ 	.byte	0x04, 0x28
        /*0066*/ 	.short	(.L_1539 - .L_1538)


	//   ....[0]....
.L_1538:
        /*0068*/ 	.word	0x000008b0


	//   ....[1]....
        /*006c*/ 	.word	0x000008c0


	//   ....[2]....
        /*0070*/ 	.word	0x000008f0


	//   ....[3]....
        /*0074*/ 	.word	0x00000900


	//   ....[4]....
        /*0078*/ 	.word	0x00000940


	//   ....[5]....
        /*007c*/ 	.word	0x00000950


	//   ....[6]....
        /*0080*/ 	.word	0x00000990


	//   ....[7]....
        /*0084*/ 	.word	0x000009a0


	//   ....[8]....
        /*0088*/ 	.word	0x000009e0


	//   ....[9]....
        /*008c*/ 	.word	0x000009f0


	//----- nvinfo : EIATTR_EXIT_INSTR_OFFSETS
	.align		4
.L_1539:
        /*0090*/ 	.byte	0x04, 0x1c
        /*0092*/ 	.short	(.L_1541 - .L_1540)


	//   ....[0]....
.L_1540:
        /*0094*/ 	.word	0x00000060


	//   ....[1]....
        /*0098*/ 	.word	0x00001fa0


	//----- nvinfo : EIATTR_MAX_THREADS
	.align		4
.L_1541:
        /*009c*/ 	.byte	0x04, 0x05
        /*009e*/ 	.short	(.L_1543 - .L_1542)
.L_1542:
        /*00a0*/ 	.word	0x000001c0
        /*00a4*/ 	.word	0x00000001
        /*00a8*/ 	.word	0x00000001


	//----- nvinfo : EIATTR_CRS_STACK_SIZE
	.align		4
.L_1543:
        /*00ac*/ 	.byte	0x04, 0x1e
        /*00ae*/ 	.short	(.L_1545 - .L_1544)
.L_1544:
        /*00b0*/ 	.word	0x00000000
.L_1545:


//--------------------- .nv.info._Z35group_norm_nhwc_fwd_one_pass_kernelI11Fp32IOFp32WLi256ELi28ELi448EEv26Group_norm_nhwc_fwd_params --------------------------
	.section	.nv.info._Z35group_norm_nhwc_fwd_one_pass_kernelI11Fp32IOFp32WLi256ELi28ELi448EEv26Group_norm_nhwc_fwd_params,"",@"SHT_CUDA_INFO"
	.sectionflags	@""
	.align	4


	//----- nvinfo : EIATTR_CUDA_API_VERSION
	.align		4
        /*0000*/ 	.byte	0x04, 0x37
        /*0002*/ 	.short	(.L_1547 - .L_1546)
.L_1546:
        /*0004*/ 	.word	0x00000082


	//----- nvinfo : EIATTR_SW2861232_WAR
	.align		4
.L_1547:
        /*0008*/ 	.byte	0x01, 0x35
	.zero		2


	//----- nvinfo : EIATTR_PARAM_CBANK
	.align		4
        /*000c*/ 	.byte	0x04, 0x0a
        /*000e*/ 	.short	(.L_1549 - .L_1548)
	.align		4
.L_1548:
        /*0010*/ 	.word	index@(.nv.constant0._Z35group_norm_nhwc_fwd_one_pass_kernelI11Fp32IOFp32WLi256ELi28ELi448EEv26Group_norm_nhwc_fwd_params)
        /*0014*/ 	.short	0x0160
        /*0016*/ 	.short	0x00a0


	//----- nvinfo : EIATTR_CBANK_PARAM_SIZE
	.align		4
.L_1549:
        /*0018*/ 	.byte	0x03, 0x19
        /*001a*/ 	.short	0x00a0


	//----- nvinfo : EIATTR_KPARAM_INFO
	.align		4
        /*001c*/ 	.byte	0x04, 0x17
        /*001e*/ 	.short	(.L_1551 - .L_1550)
.L_1550:
        /*0020*/ 	.word	0x00000000
        /*0024*/ 	.short	0x0000
        /*0026*/ 	.short	0x0000
        /*0028*/ 	.byte	0x00, 0xf0, 0x81, 0x02


	//----- nvinfo : EIATTR_MAXREG_COUNT
	.align		4
.L_1551:
        /*002c*/ 	.byte	0x03, 0x1b
        /*002e*/ 	.short	0x0080


	//----- nvinfo : EIATTR_NUM_BARRIERS
	.align		4
        /*0030*/ 	.byte	0x02, 0x4c
        /*0032*/ 	.byte	0x01
	.zero		1


	//----- nvinfo : EIATTR_MERCURY_ISA_VERSION
	.align		4
        /*0034*/ 	.byte	0x03, 0x5f
        /*0036*/ 	.short	0x0000


	//----- nvinfo : EIATTR_COOP_GROUP_MASK_REGIDS
	.align		4
        /*0038*/ 	.byte	0x04, 0x29
        /*003a*/ 	.short	(.L_1553 - .L_1552)


	//   ....[0]....
.L_1552:
        /*003c*/ 	.word	0xffffffff


	//   ....[1]....
        /*0040*/ 	.word	0xffffffff


	//   ....[2]....
        /*0044*/ 	.word	0xffffffff


	//   ....[3]....
        /*0048*/ 	.word	0xffffffff


	//   ....[4]....
        /*004c*/ 	.word	0xffffffff


	//   ....[5]....
        /*0050*/ 	.word	0xffffffff


	//   ....[6]....
        /*0054*/ 	.word	0xffffffff


	//   ....[7]....
        /*0058*/ 	.word	0xffffffff


	//   ....[8]....
        /*005c*/ 	.word	0xffffffff


	//   ....[9]....
        /*0060*/ 	.word	0xffffffff


	//----- nvinfo : EIATTR_COOP_GROUP_INSTR_OFFSETS
	.align		4
.L_1553:
        /*0064*/ 	.byte	0x04, 0x28
        /*0066*/ 	.short	(.L_1555 - .L_1554)


	//   ....[0]....
.L_1554:
        /*0068*/ 	.word	0x00000e20


	//   ....[1]....
        /*006c*/ 	.word	0x00000e30


	//   ....[2]....
        /*0070*/ 	.word	0x00000e60


	//   ....[3]....
        /*0074*/ 	.word	0x00000e70


	//   ....[4]....
        /*0078*/ 	.word	0x00000eb0


	//   ....[5]....
        /*007c*/ 	.word	0x00000ec0


	//   ....[6]....
        /*0080*/ 	.word	0x00000f00


	//   ....[7]....
        /*0084*/ 	.word	0x00000f10


	//   ....[8]....
        /*0088*/ 	.word	0x00000f50


	//   ....[9]....
        /*008c*/ 	.word	0x00000f60


	//----- nvinfo : EIATTR_EXIT_INSTR_OFFSETS
	.align		4
.L_1555:
        /*0090*/ 	.byte	0x04, 0x1c
        /*0092*/ 	.short	(.L_1557 - .L_1556)


	//   ....[0]....
.L_1556:
        /*0094*/ 	.word	0x00000070


	//   ....[1]....
        /*0098*/ 	.word	0x00003630


	//----- nvinfo : EIATTR_MAX_THREADS
	.align		4
.L_1557:
        /*009c*/ 	.byte	0x04, 0x05
        /*009e*/ 	.short	(.L_1559 - .L_1558)
.L_1558:
        /*00a0*/ 	.word	0x000001c0
        /*00a4*/ 	.word	0x00000001
        /*00a8*/ 	.word	0x00000001


	//----- nvinfo : EIATTR_CRS_STACK_SIZE
	.align		4
.L_1559:
        /*00ac*/ 	.byte	0x04, 0x1e
        /*00ae*/ 	.short	(.L_1561 - .L_1560)
.L_1560:
        /*00b0*/ 	.word	0x00000000
.L_1561:


//--------------------- .nv.info._Z35group_norm_nhwc_fwd_one_pass_kernelI11Fp32IOFp32WLi512ELi28ELi448EEv26Group_norm_nhwc_fwd_params --------------------------
	.section	.nv.info._Z35group_norm_nhwc_fwd_one_pass_kernelI11Fp32IOFp32WLi512ELi28ELi448EEv26Group_norm_nhwc_fwd_params,"",@"SHT_CUDA_INFO"
	.sectionflags	@""
	.align	4


	//----- nvinfo : EIATTR_CUDA_API_VERSION
	.align		4
        /*0000*/ 	.byte	0x04, 0x37
        /*0002*/ 	.short	(.L_1563 - .L_1562)
.L_1562:
        /*0004*/ 	.word	0x00000082


	//----- nvinfo : EIATTR_SW2861232_WAR
	.align		4
.L_1563:
        /*0008*/ 	.byte	0x01, 0x35
	.zero		2


	//----- nvinfo : EIATTR_PARAM_CBANK
	.align		4
        /*000c*/ 	.byte	0x04, 0x0a
        /*000e*/ 	.short	(.L_1565 - .L_1564)
	.align		4
.L_1564:
        /*0010*/ 	.word	index@(.nv.constant0._Z35group_norm_nhwc_fwd_one_pass_kernelI11Fp32IOFp32WLi512ELi28ELi448EEv26Group_norm_nhwc_fwd_params)
        /*0014*/ 	.short	0x0160
        /*0016*/ 	.short	0x00a0


	//----- nvinfo : EIATTR_CBANK_PARAM_SIZE
	.align		4
.L_1565:
        /*0018*/ 	.byte	0x03, 0x19
        /*001a*/ 	.short	0x00a0


	//----- nvinfo : EIATTR_KPARAM_INFO
	.align		4
        /*001c*/ 	.byte	0x04, 0x17
        /*001e*/ 	.short	(.L_1567 - .L_1566)
.L_1566:
        /*0020*/ 	.word	0x00000000
        /*0024*/ 	.short	0x0000
        /*0026*/ 	.short	0x0000
        /*0028*/ 	.byte	0x00, 0xf0, 0x81, 0x02


	//----- nvinfo : EIATTR_MAXREG_COUNT
	.align		4
.L_1567:
        /*002c*/ 	.byte	0x03, 0x1b
        /*002e*/ 	.short	0x0080


	//----- nvinfo : EIATTR_NUM_BARRIERS
	.align		4
        /*0030*/ 	.byte	0x02, 0x4c
        /*0032*/ 	.byte	0x01
	.zero		1


	//----- nvinfo : EIATTR_MERCURY_ISA_VERSION
	.align		4
        /*0034*/ 	.byte	0x03, 0x5f
        /*0036*/ 	.short	0x0000


	//----- nvinfo : EIATTR_COOP_GROUP_MASK_REGIDS
	.align		4
        /*0038*/ 	.byte	0x04, 0x29
        /*003a*/ 	.short	(.L_1569 - .L_1568)


	//   ....[0]....
.L_1568:
        /*003c*/ 	.word	0xffffffff


	//   ....[1]....
        /*0040*/ 	.word	0xffffffff


	//   ....[2]....
        /*0044*/ 	.word	0xffffffff


	//   ....[3]....
        /*0048*/ 	.word	0xffffffff


	//   ....[4]....
        /*004c*/ 	.word	0xffffffff


	//   ....[5]....
        /*0050*/ 	.word	0xffffffff


	//   ....[6]....
        /*0054*/ 	.word	0xffffffff


	//   ....[7]....
        /*0058*/ 	.word	0xffffffff


	//   ....[8]....
        /*005c*/ 	.word	0xffffffff


	//   ....[9]....
        /*0060*/ 	.word	0xffffffff


	//----- nvinfo : EIATTR_COOP_GROUP_INSTR_OFFSETS
	.align		4
.L_1569:
        /*0064*/ 	.byte	0x04, 0x28
        /*0066*/ 	.short	(.L_1571 - .L_1570)


	//   ....[0]....
.L_1570:
        /*0068*/ 	.word	0x00001760


	//   ....[1]....
        /*006c*/ 	.word	0x00001770


	//   ....[2]....
        /*0070*/ 	.word	0x000017a0


	//   ....[3]....
        /*0074*/ 	.word	0x000017b0


	//   ....[4]....
        /*0078*/ 	.word	0x000017f0


	//   ....[5]....
        /*007c*/ 	.word	0x00001800


	//   ....[6]....
        /*0080*/ 	.word	0x00001840


	//   ....[7]....
        /*0084*/ 	.word	0x00001850


	//   ....[8]....
        /*0088*/ 	.word	0x00001890


	//   ....[9]....
        /*008c*/ 	.word	0x000018a0


	//----- nvinfo : EIATTR_EXIT_INSTR_OFFSETS
	.align		4
.L_1571:
        /*0090*/ 	.byte	0x04, 0x1c
        /*0092*/ 	.short	(.L_1573 - .L_1572)


	//   ....[0]....
.L_1572:
        /*0094*/ 	.word	0x00000060


	//   ....[1]....
        /*0098*/ 	.word	0x00004620


	//----- nvinfo : EIATTR_MAX_THREADS
	.align		4
.L_1573:
        /*009c*/ 	.byte	0x04, 0x05
        /*009e*/ 	.short	(.L_1575 - .L_1574)
.L_1574:
        /*00a0*/ 	.word	0x000001c0
        /*00a4*/ 	.word	0x00000001
        /*00a8*/ 	.word	0x00000001


	//----- nvinfo : EIATTR_CRS_STACK_SIZE
	.align		4
.L_1575:
        /*00ac*/ 	.byte	0x04, 0x1e
        /*00ae*/ 	.short	(.L_1577 - .L_1576)
.L_1576:
        /*00b0*/ 	.word	0x00000000
.L_1577:


//--------------------- .nv.info._Z35group_norm_nhwc_fwd_one_pass_kernelI11Fp32IOBf16WLi64ELi28ELi448EEv26Group_norm_nhwc_fwd_params --------------------------
	.section	.nv.info._Z35group_norm_nhwc_fwd_one_pass_kernelI11Fp32IOBf16WLi64ELi28ELi448EEv26Group_norm_nhwc_fwd_params,"",@"SHT_CUDA_INFO"
	.sectionflags	@""
	.align	4


	//----- nvinfo : EIATTR_CUDA_API_VERSION
	.align		4
        /*0000*/ 	.byte	0x04, 0x37
        /*0002*/ 	.short	(.L_1579 - .L_1578)
.L_1578:
        /*0004*/ 	.word	0x00000082


	//----- nvinfo : EIATTR_SW2861232_WAR
	.align		4
.L_1579:
        /*0008*/ 	.byte	0x01, 0x35
	.zero		2


	//----- nvinfo : EIATTR_PARAM_CBANK
	.align		4
        /*000c*/ 	.byte	0x04, 0x0a
        /*000e*/ 	.short	(.L_1581 - .L_1580)
	.align		4
.L_1580:
        /*0010*/ 	.word	index@(.nv.constant0._Z35group_norm_nhwc_fwd_one_pass_kernelI11Fp32IOBf16WLi64ELi28ELi448EEv26Group_norm_nhwc_fwd_params)
        /*0014*/ 	.short	0x0160
        /*0016*/ 	.short	0x00a0


	//----- nvinfo : EIATTR_CBANK_PARAM_SIZE
	.align		4
.L_1581:
        /*0018*/ 	.byte	0x03, 0x19
        /*001a*/ 	.short	0x00a0


	//----- nvinfo : EIATTR_KPARAM_INFO
	.align		4
        /*001c*/ 	.byte	0x04, 0x17
        /*001e*/ 	.short	(.L_1583 - .L_1582)
.L_1582:
        /*0020*/ 	.word	0x00000000
        /*0024*/ 	.short	0x0000
        /*0026*/ 	.short	0x0000
        /*0028*/ 	.byte	0x00, 0xf0, 0x81, 0x02


	//----- nvinfo : EIATTR_MAXREG_COUNT
	.align		4
.L_1583:
        /*002c*/ 	.byte	0x03, 0x1b
        /*002e*/ 	.short	0x0080


	//----- nvinfo : EIATTR_NUM_BARRIERS
	.align		4
        /*0030*/ 	.byte	0x02, 0x4c
        /*0032*/ 	.byte	0x01
	.zero		1


	//----- nvinfo : EIATTR_MERCURY_ISA_VERSION
	.align		4
        /*0034*/ 	.byte	0x03, 0x5f
        /*0036*/ 	.short	0x0000


	//----- nvinfo : EIATTR_COOP_GROUP_MASK_REGIDS
	.align		4
        /*0038*/ 	.byte	0x04, 0x29
        /*003a*/ 	.short	(.L_1585 - .L_1584)


	//   ....[0]....
.L_1584:
        /*003c*/ 	.word	0xffffffff


	//   ....[1]....
        /*0040*/ 	.word	0xffffffff


	//   ....[2]....
        /*0044*/ 	.word	0xffffffff


	//   ....[3]....
        /*0048*/ 	.word	0xffffffff


	//   ....[4]....
        /*004c*/ 	.word	0xffffffff


	//   ....[5]....
        /*0050*/ 	.word	0xffffffff


	//   ....[6]....
        /*0054*/ 	.word	0xffffffff


	//   ....[7]....
        /*0058*/ 	.word	0xffffffff


	//   ....[8]....
        /*005c*/ 	.word	0xffffffff


	//   ....[9]....
        /*0060*/ 	.word	0xffffffff


	//----- nvinfo : EIATTR_COOP_GROUP_INSTR_OFFSETS
	.align		4
.L_1585:
        /*0064*/ 	.byte	0x04, 0x28
        /*0066*/ 	.short	(.L_1587 - .L_1586)


	//   ....[0]....
.L_1586:
        /*0068*/ 	.word	0x00000630


	//   ....[1]....
        /*006c*/ 	.word	0x00000640


	//   ....[2]....
        /*0070*/ 	.word	0x00000670


	//   ....[3]....
        /*0074*/ 	.word	0x00000690


	//   ....[4]....
        /*0078*/ 	.word	0x000006c0


	//   ....[5]....
        /*007c*/ 	.word	0x000006e0


	//   ....[6]....
        /*0080*/ 	.word	0x00000710


	//   ....[7]....
        /*0084*/ 	.word	0x00000730


	//   ....[8]....
        /*0088*/ 	.word	0x00000760


	//   ....[9]....
        /*008c*/ 	.word	0x00000780


	//----- nvinfo : EIATTR_EXIT_INSTR_OFFSETS
	.align		4
.L_1587:
        /*0090*/ 	.byte	0x04, 0x1c
        /*0092*/ 	.short	(.L_1589 - .L_1588)


	//   ....[0]....
.L_1588:
        /*0094*/ 	.word	0x00000060


	//   ....[1]....
        /*0098*/ 	.word	0x00001970


	//----- nvinfo : EIATTR_MAX_THREADS
	.align		4
.L_1589:
        /*009c*/ 	.byte	0x04, 0x05
        /*009e*/ 	.short	(.L_1591 - .L_1590)
.L_1590:
        /*00a0*/ 	.word	0x000001c0
        /*00a4*/ 	.word	0x00000001
        /*00a8*/ 	.word	0x00000001


	//----- nvinfo : EIATTR_CRS_STACK_SIZE
	.align		4
.L_1591:
        /*00ac*/ 	.byte	0x04, 0x1e
        /*00ae*/ 	.short	(.L_1593 - .L_1592)
.L_1592:
        /*00b0*/ 	.word	0x00000000
.L_1593:


//--------------------- .nv.info._Z35group_norm_nhwc_fwd_one_pass_kernelI11Fp32IOBf16WLi128ELi28ELi448EEv26Group_norm_nhwc_fwd_params --------------------------
	.section	.nv.info._Z35group_norm_nhwc_fwd_one_pass_kernelI11Fp32IOBf16WLi128ELi28ELi448EEv26Group_norm_nhwc_fwd_params,"",@"SHT_CUDA_INFO"
	.sectionflags	@""
	.align	4


	//----- nvinfo : EIATTR_CUDA_API_VERSION
	.align		4
        /*0000*/ 	.byte	0x04, 0x37
        /*0002*/ 	.short	(.L_1595 - .L_1594)
.L_1594:
        /*0004*/ 	.word	0x00000082


	//----- nvinfo : EIATTR_SW2861232_WAR
	.align		4
.L_1595:
        /*0008*/ 	.byte	0x01, 0x35
	.zero		2


	//----- nvinfo : EIATTR_PARAM_CBANK
	.align		4
        /*000c*/ 	.byte	0x04, 0x0a
        /*000e*/ 	.short	(.L_1597 - .L_1596)
	.align		4
.L_1596:
        /*0010*/ 	.word	index@(.nv.constant0._Z35group_norm_nhwc_fwd_one_pass_kernelI11Fp32IOBf16WLi128ELi28ELi448EEv26Group_norm_nhwc_fwd_params)
        /*0014*/ 	.short	0x0160
        /*0016*/ 	.short	0x00a0


	//----- nvinfo : EIATTR_CBANK_PARAM_SIZE
	.align		4
.L_1597:
        /*0018*/ 	.byte	0x03, 0x19
        /*001a*/ 	.short	0x00a0


	//----- nvinfo : EIATTR_KPARAM_INFO
	.align		4
        /*001c*/ 	.byte	0x04, 0x17
        /*001e*/ 	.short	(.L_1599 - .L_1598)
.L_1598:
        /*0020*/ 	.word	0x00000000
        /*0024*/ 	.short	0x0000
        /*0026*/ 	.short	0x0000
        /*0028*/ 	.byte	0x00, 0xf0, 0x81, 0x02


	//----- nvinfo : EIATTR_MAXREG_COUNT
	.align		4
.L_1599:
        /*002c*/ 	.byte	0x03, 0x1b
        /*002e*/ 	.short	0x0080


	//----- nvinfo : EIATTR_NUM_BARRIERS
	.align		4
        /*0030*/ 	.byte	0x02, 0x4c
        /*0032*/ 	.byte	0x01
	.zero		1


	//----- nvinfo : EIATTR_MERCURY_ISA_VERSION
	.align		4
        /*0034*/ 	.byte	0x03, 0x5f
        /*0036*/ 	.short	0x0000


	//----- nvinfo : EIATTR_COOP_GROUP_MASK_REGIDS
	.align		4
        /*0038*/ 	.byte	0x04, 0x29
        /*003a*/ 	.short	(.L_1601 - .L_1600)


	//   ....[0]....
.L_1600:
        /*003c*/ 	.word	0xffffffff


	//   ....[1]....
        /*0040*/ 	.word	0xffffffff


	//   ....[2]....
        /*0044*/ 	.word	0xffffffff


	//   ....[3]....
        /*0048*/ 	.word	0xffffffff


	//   ....[4]....
        /*004c*/ 	.word	0xffffffff


	//   ....[5]....
        /*0050*/ 	.word	0xffffffff


	//   ....[6]....
        /*0054*/ 	.word	0xffffffff


	//   ....[7]....
        /*0058*/ 	.word	0xffffffff


	//   ....[8]....
        /*005c*/ 	.word	0xffffffff


	//   ....[9]....
        /*0060*/ 	.word	0xffffffff


	//----- nvinfo : EIATTR_COOP_GROUP_INSTR_OFFSETS
	.align		4
.L_1601:
        /*0064*/ 	.byte	0x04, 0x28
        /*0066*/ 	.short	(.L_1603 - .L_1602)


	//   ....[0]....
.L_1602:
        /*0068*/ 	.word	0x000008c0


	//   ....[1]....
        /*006c*/ 	.word	0x000008d0


	//   ....[2]....
        /*0070*/ 	.word	0x00000900


	//   ....[3]....
        /*0074*/ 	.word	0x00000910


	//   ....[4]....
        /*0078*/ 	.word	0x00000950


	//   ....[5]....
        /*007c*/ 	.word	0x00000960


	//   ....[6]....
        /*0080*/ 	.word	0x000009a0


	//   ....[7]....
        /*0084*/ 	.word	0x000009b0


	//   ....[8]....
        /*0088*/ 	.word	0x000009f0


	//   ....[9]....
        /*008c*/ 	.word	0x00000a00


	//----- nvinfo : EIATTR_EXIT_INSTR_OFFSETS
	.align		4
.L_1603:
        /*0090*/ 	.byte	0x04, 0x1c
        /*0092*/ 	.short	(.L_1605 - .L_1604)


	//   ....[0]....
.L_1604:
        /*0094*/ 	.word	0x00000060


	//   ....[1]....
        /*0098*/ 	.word	0x00001ff0


	//----- nvinfo : EIATTR_MAX_THREADS
	.align		4
.L_1605:
        /*009c*/ 	.byte	0x04, 0x05
        /*009e*/ 	.short	(.L_1607 - .L_1606)
.L_1606:
        /*00a0*/ 	.word	0x000001c0
        /*00a4*/ 	.word	0x00000001
        /*00a8*/ 	.word	0x00000001


	//----- nvinfo : EIATTR_CRS_STACK_SIZE
	.align		4
.L_1607:
        /*00ac*/ 	.byte	0x04, 0x1e
        /*00ae*/ 	.short	(.L_1609 - .L_1608)
.L_1608:
        /*00b0*/ 	.word	0x00000000
.L_1609:


//--------------------- .nv.info._Z35group_norm_nhwc_fwd_one_pass_kernelI11Fp32IOBf16WLi256ELi28ELi448EEv26Group_norm_nhwc_fwd_params --------------------------
	.section	.nv.info._Z35group_norm_nhwc_fwd_one_pass_kernelI11Fp32IOBf16WLi256ELi28ELi448EEv26Group_norm_nhwc_fwd_params,"",@"SHT_CUDA_INFO"
	.sectionflags	@""
	.align	4


	//----- nvinfo : EIATTR_CUDA_API_VERSION
	.align		4
        /*0000*/ 	.byte	0x04, 0x37
        /*0002*/ 	.short	(.L_1611 - .L_1610)
.L_1610:
        /*0004*/ 	.word	0x00000082


	//----- nvinfo : EIATTR_SW2861232_WAR
	.align		4
.L_1611:
        /*0008*/ 	.byte	0x01, 0x35
	.zero		2


	//----- nvinfo : EIATTR_PARAM_CBANK
	.align		4
        /*000c*/ 	.byte	0x04, 0x0a
        /*000e*/ 	.short	(.L_1613 - .L_1612)
	.align		4
.L_1612:
        /*0010*/ 	.word	index@(.nv.constant0._Z35group_norm_nhwc_fwd_one_pass_kernelI11Fp32IOBf16WLi256ELi28ELi448EEv26Group_norm_nhwc_fwd_params)
        /*0014*/ 	.short	0x0160
        /*0016*/ 	.short	0x00a0


	//----- nvinfo : EIATTR_CBANK_PARAM_SIZE
	.align		4
.L_1613:
        /*0018*/ 	.byte	0x03, 0x19
        /*001a*/ 	.short	0x00a0


	//----- nvinfo : EIATTR_KPARAM_INFO
	.align		4
        /*001c*/ 	.byte	0x04, 0x17
        /*001e*/ 	.short	(.L_1615 - .L_1614)
.L_1614:
        /*0020*/ 	.word	0x00000000
        /*0024*/ 	.short	0x0000
        /*0026*/ 	.short	0x0000
        /*0028*/ 	.byte	0x00, 0xf0, 0x81, 0x02


	//----- nvinfo : EIATTR_MAXREG_COUNT
	.align		4
.L_1615:
        /*002c*/ 	.byte	0x03, 0x1b
        /*002e*/ 	.short	0x0080


	//----- nvinfo : EIATTR_NUM_BARRIERS
	.align		4
        /*0030*/ 	.byte	0x02, 0x4c
        /*0032*/ 	.byte	0x01
	.zero		1


	//----- nvinfo : EIATTR_MERCURY_ISA_VERSION
	.align		4
        /*0034*/ 	.byte	0x03, 0x5f
        /*0036*/ 	.short	0x0000


	//----- nvinfo : EIATTR_COOP_GROUP_MASK_REGIDS
	.align		4
        /*0038*/ 	.byte	0x04, 0x29
        /*003a*/ 	.short	(.L_1617 - .L_1616)


	//   ....[0]....
.L_1616:
        /*003c*/ 	.word	0xffffffff


	//   ....[1]....
        /*0040*/ 	.word	0xffffffff


	//   ....[2]....
        /*0044*/ 	.word	0xffffffff


	//   ....[3]....
        /*0048*/ 	.word	0xffffffff


	//   ....[4]....
        /*004c*/ 	.word	0xffffffff


	//   ....[5]....
        /*0050*/ 	.word	0xffffffff


	//   ....[6]....
        /*0054*/ 	.word	0xffffffff


	//   ....[7]....
        /*0058*/ 	.word	0xffffffff


	//   ....[8]....
        /*005c*/ 	.word	0xffffffff


	//   ....[9]....
        /*0060*/ 	.word	0xffffffff


	//----- nvinfo : EIATTR_COOP_GROUP_INSTR_OFFSETS
	.align		4
.L_1617:
        /*0064*/ 	.byte	0x04, 0x28
        /*0066*/ 	.short	(.L_1619 - .L_1618)


	//   ....[0]....
.L_1618:
        /*0068*/ 	.word	0x00000e20


	//   ....[1]....
        /*006c*/ 	.word	0x00000e30


	//   ....[2]....
        /*0070*/ 	.word	0x00000e60


	//   ....[3]....
        /*0074*/ 	.word	0x00000e70


	//   ....[4]....
        /*0078*/ 	.word	0x00000eb0


	//   ....[5]....
        /*007c*/ 	.word	0x00000ec0


	//   ....[6]....
        /*0080*/ 	.word	0x00000f00


	//   ....[7]....
        /*0084*/ 	.word	0x00000f10


	//   ....[8]....
        /*0088*/ 	.word	0x00000f50


	//   ....[9]....
        /*008c*/ 	.word	0x00000f60


	//----- nvinfo : EIATTR_EXIT_INSTR_OFFSETS
	.align		4
.L_1619:
        /*0090*/ 	.byte	0x04, 0x1c
        /*0092*/ 	.short	(.L_1621 - .L_1620)


	//   ....[0]....
.L_1620:
        /*0094*/ 	.word	0x00000070


	//   ....[1]....
        /*0098*/ 	.word	0x00003690


	//----- nvinfo : EIATTR_MAX_THREADS
	.align		4
.L_1621:
        /*009c*/ 	.byte	0x04, 0x05
        /*009e*/ 	.short	(.L_1623 - .L_1622)
.L_1622:
        /*00a0*/ 	.word	0x000001c0
        /*00a4*/ 	.word	0x00000001
        /*00a8*/ 	.word	0x00000001


	//----- nvinfo : EIATTR_CRS_STACK_SIZE
	.align		4
.L_1623:
        /*00ac*/ 	.byte	0x04, 0x1e
        /*00ae*/ 	.short	(.L_1625 - .L_1624)
.L_1624:
        /*00b0*/ 	.word	0x00000000
.L_1625:


//--------------------- .nv.info._Z35group_norm_nhwc_fwd_one_pass_kernelI11Fp32IOBf16WLi512ELi28ELi448EEv26Group_norm_nhwc_fwd_params --------------------------
	.section	.nv.info._Z35group_norm_nhwc_fwd_one_pass_kernelI11Fp32IOBf16WLi512ELi28ELi448EEv26Group_norm_nhwc_fwd_params,"",@"SHT_CUDA_INFO"
	.sectionflags	@""
	.align	4


	//----- nvinfo : EIATTR_CUDA_API_VERSION
	.align		4
        /*0000*/ 	.byte	0x04, 0x37
        /*0002*/ 	.short	(.L_1627 - .L_1626)
.L_1626:
        /*0004*/ 	.word	0x00000082


	//----- nvinfo : EIATTR_SW2861232_WAR
	.align		4
.L_1627:
        /*0008*/ 	.byte	0x01, 0x35
	.zero		2


	//----- nvinfo : EIATTR_PARAM_CBANK
	.align		4
        /*000c*/ 	.byte	0x04, 0x0a
        /*000e*/ 	.short	(.L_1629 - .L_1628)
	.align		4
.L_1628:
        /*0010*/ 	.word	index@(.nv.constant0._Z35group_norm_nhwc_fwd_one_pass_kernelI11Fp32IOBf16WLi512ELi28ELi448EEv26Group_norm_nhwc_fwd_params)
        /*0014*/ 	.short	0x0160
        /*0016*/ 	.short	0x00a0


	//----- nvinfo : EIATTR_CBANK_PARAM_SIZE
	.align		4
.L_1629:
        /*0018*/ 	.byte	0x03, 0x19
        /*001a*/ 	.short	0x00a0


	//----- nvinfo : EIATTR_KPARAM_INFO
	.align		4
        /*001c*/ 	.byte	0x04, 0x17
        /*001e*/ 	.short	(.L_1631 - .L_1630)
.L_1630:
        /*0020*/ 	.word	0x00000000
        /*0024*/ 	.short	0x0000
        /*0026*/ 	.short	0x0000
        /*0028*/ 	.byte	0x00, 0xf0, 0x81, 0x02


	//----- nvinfo : EIATTR_MAXREG_COUNT
	.align		4
.L_1631:
        /*002c*/ 	.byte	0x03, 0x1b
        /*002e*/ 	.short	0x0080


	//----- nvinfo : EIATTR_NUM_BARRIERS
	.align		4
        /*0030*/ 	.byte	0x02, 0x4c
        /*0032*/ 	.byte	0x01
	.zero		1


	//----- nvinfo : EIATTR_MERCURY_ISA_VERSION
	.align		4
        /*0034*/ 	.byte	0x03, 0x5f
        /*0036*/ 	.short	0x0000


	//----- nvinfo : EIATTR_COOP_GROUP_MASK_REGIDS
	.align		4
        /*0038*/ 	.byte	0x04, 0x29
        /*003a*/ 	.short	(.L_1633 - .L_1632)


	//   ....[0]....
.L_1632:
        /*003c*/ 	.word	0xffffffff


	//   ....[1]....
        /*0040*/ 	.word	0xffffffff


	//   ....[2]....
        /*0044*/ 	.word	0xffffffff


	//   ....[3]....
        /*0048*/ 	.word	0xffffffff


	//   ....[4]....
        /*004c*/ 	.word	0xffffffff


	//   ....[5]....
        /*0050*/ 	.word	0xffffffff


	//   ....[6]....
        /*0054*/ 	.word	0xffffffff


	//   ....[7]....
        /*0058*/ 	.word	0xffffffff


	//   ....[8]....
        /*005c*/ 	.word	0xffffffff


	//   ....[9]....
        /*0060*/ 	.word	0xffffffff


	//----- nvinfo : EIATTR_COOP_GROUP_INSTR_OFFSETS
	.align		4
.L_1633:
        /*0064*/ 	.byte	0x04, 0x28
        /*0066*/ 	.short	(.L_1635 - .L_1634)


	//   ....[0]....
.L_1634:
        /*0068*/ 	.word	0x00001760


	//   ....[1]....
        /*006c*/ 	.word	0x00001770


	//   ....[2]....
        /*0070*/ 	.word	0x000017a0


	//   ....[3]....
        /*0074*/ 	.word	0x000017b0


	//   ....[4]....
        /*0078*/ 	.word	0x000017f0


	//   ....[5]....
        /*007c*/ 	.word	0x00001800


	//   ....[6]....
        /*0080*/ 	.word	0x00001840


	//   ....[7]....
        /*0084*/ 	.word	0x00001850


	//   ....[8]....
        /*0088*/ 	.word	0x00001890


	//   ....[9]....
        /*008c*/ 	.word	0x000018a0


	//----- nvinfo : EIATTR_EXIT_INSTR_OFFSETS
	.align		4
.L_1635:
        /*0090*/ 	.byte	0x04, 0x1c
        /*0092*/ 	.short	(.L_1637 - .L_1636)


	//   ....[0]....
.L_1636:
        /*0094*/ 	.word	0x00000060


	//   ....[1]....
        /*0098*/ 	.word	0x00004680


	//----- nvinfo : EIATTR_MAX_THREADS
	.align		4
.L_1637:
        /*009c*/ 	.byte	0x04, 0x05
        /*009e*/ 	.short	(.L_1639 - .L_1638)
.L_1638:
        /*00a0*/ 	.word	0x000001c0
        /*00a4*/ 	.word	0x00000001
        /*00a8*/ 	.word	0x00000001


	//----- nvinfo : EIATTR_CRS_STACK_SIZE
	.align		4
.L_1639:
        /*00ac*/ 	.byte	0x04, 0x1e
        /*00ae*/ 	.short	(.L_1641 - .L_1640)
.L_1640:
        /*00b0*/ 	.word	0x00000000
.L_1641:


//--------------------- .nv.info._Z35group_norm_nhwc_fwd_one_pass_kernelI11Fp32IOFp16WLi64ELi28ELi448EEv26Group_norm_nhwc_fwd_params --------------------------
	.section	.nv.info._Z35group_norm_nhwc_fwd_one_pass_kernelI11Fp32IOFp16WLi64ELi28ELi448EEv26Group_norm_nhwc_fwd_params,"",@"SHT_CUDA_INFO"
	.sectionflags	@""
	.align	4


	//----- nvinfo : EIATTR_CUDA_API_VERSION
	.align		4
        /*0000*/ 	.byte	0x04, 0x37
        /*0002*/ 	.short	(.L_1643 - .L_1642)
.L_1642:
        /*0004*/ 	.word	0x00000082


	//----- nvinfo : EIATTR_SW2861232_WAR
	.align		4
.L_1643:
        /*0008*/ 	.byte	0x01, 0x35
	.zero		2


	//----- nvinfo : EIATTR_PARAM_CBANK
	.align		4
        /*000c*/ 	.byte	0x04, 0x0a
        /*000e*/ 	.short	(.L_1645 - .L_1644)
	.align		4
.L_1644:
        /*0010*/ 	.word	index@(.nv.constant0._Z35group_norm_nhwc_fwd_one_pass_kernelI11Fp32IOFp16WLi64ELi28ELi448EEv26Group_norm_nhwc_fwd_params)
        /*0014*/ 	.short	0x0160
        /*0016*/ 	.short	0x00a0


	//----- nvinfo : EIATTR_CBANK_PARAM_SIZE
	.align		4
.L_1645:
        /*0018*/ 	.byte	0x03, 0x19
        /*001a*/ 	.short	0x00a0


	//----- nvinfo : EIATTR_KPARAM_INFO
	.align		4
        /*001c*/ 	.byte	0x04, 0x17
        /*001e*/ 	.short	(.L_1647 - .L_1646)
.L_1646:
        /*0020*/ 	.word	0x00000000
        /*0024*/ 	.short	0x0000
        /*0026*/ 	.short	0x0000
        /*0028*/ 	.byte	0x00, 0xf0, 0x81, 0x02


	//----- nvinfo : EIATTR_MAXREG_COUNT
	.align		4
.L_1647:
        /*002c*/ 	.byte	0x03, 0x1b
        /*002e*/ 	.short	0x0080


	//----- nvinfo : EIATTR_NUM_BARRIERS
	.align		4
        /*0030*/ 	.byte	0x02, 0x4c
        /*0032*/ 	.byte	0x01
	.zero		1


	//----- nvinfo : EIATTR_MERCURY_ISA_VERSION
	.align		4
        /*0034*/ 	.byte	0x03, 0x5f
        /*0036*/ 	.short	0x0000


	//----- nvinfo : EIATTR_COOP_GROUP_MASK_REGIDS
	.align		4
        /*0038*/ 	.byte	0x04, 0x29
        /*003a*/ 	.short	(.L_1649 - .L_1648)


	//   ....[0]....
.L_1648:
        /*003c*/ 	.word	0xffffffff


	//   ....[1]....
        /*0040*/ 	.word	0xffffffff


	//   ....[2]....
        /*0044*/ 	.word	0xffffffff


	//   ....[3]....
        /*0048*/ 	.word	0xffffffff


	//   ....[4]....
        /*004c*/ 	.word	0xffffffff


	//   ....[5]....
        /*0050*/ 	.word	0xffffffff


	//   ....[6]....
        /*0054*/ 	.word	0xffffffff


	//   ....[7]....
        /*0058*/ 	.word	0xffffffff


	//   ....[8]....
        /*005c*/ 	.word	0xffffffff


	//   ....[9]....
        /*0060*/ 	.word	0xffffffff


	//----- nvinfo : EIATTR_COOP_GROUP_INSTR_OFFSETS
	.align		4
.L_1649:
        /*0064*/ 	.byte	0x04, 0x28
        /*0066*/ 	.short	(.L_1651 - .L_1650)


	//   ....[0]....
.L_1650:
        /*0068*/ 	.word	0x00000630


	//   ....[1]....
        /*006c*/ 	.word	0x00000640


	//   ....[2]....
        /*0070*/ 	.word	0x00000670


	//   ....[3]....
        /*0074*/ 	.word	0x00000690


	//   ....[4]....
        /*0078*/ 	.word	0x000006c0


	//   ....[5]....
        /*007c*/ 	.word	0x000006e0


	//   ....[6]....
        /*0080*/ 	.word	0x00000710


	//   ....[7]....
        /*0084*/ 	.word	0x00000730


	//   ....[8]....
        /*0088*/ 	.word	0x00000760


	//   ....[9]....
        /*008c*/ 	.word	0x00000780


	//----- nvinfo : EIATTR_EXIT_INSTR_OFFSETS
	.align		4
.L_1651:
        /*0090*/ 	.byte	0x04, 0x1c
        /*0092*/ 	.short	(.L_1653 - .L_1652)


	//   ....[0]....
.L_1652:
        /*0094*/ 	.word	0x00000060


	//   ....[1]....
        /*0098*/ 	.word	0x00001970


	//----- nvinfo : EIATTR_MAX_THREADS
	.align		4
.L_1653:
        /*009c*/ 	.byte	0x04, 0x05
        /*009e*/ 	.short	(.L_1655 - .L_1654)
.L_1654:
        /*00a0*/ 	.word	0x000001c0
        /*00a4*/ 	.word	0x00000001
        /*00a8*/ 	.word	0x00000001


	//----- nvinfo : EIATTR_CRS_STACK_SIZE
	.align		4
.L_1655:
        /*00ac*/ 	.byte	0x04, 0x1e
        /*00ae*/ 	.short	(.L_1657 - .L_1656)
.L_1656:
        /*00b0*/ 	.word	0x00000000
.L_1657:


//--------------------- .nv.info._Z35group_norm_nhwc_fwd_one_pass_kernelI11Fp32IOFp16WLi128ELi28ELi448EEv26Group_norm_nhwc_fwd_params --------------------------
	.section	.nv.info._Z35group_norm_nhwc_fwd_one_pass_kernelI11Fp32IOFp16WLi128ELi28ELi448EEv26Group_norm_nhwc_fwd_params,"",@"SHT_CUDA_INFO"
	.sectionflags	@""
	.align	4


	//----- nvinfo : EIATTR_CUDA_API_VERSION
	.align		4
        /*0000*/ 	.byte	0x04, 0x37
        /*0002*/ 	.short	(.L_1659 - .L_1658)
.L_1658:
        /*0004*/ 	.word	0x00000082


	//----- nvinfo : EIATTR_SW2861232_WAR
	.align		4
.L_1659:
        /*0008*/ 	.byte	0x01, 0x35
	.zero		2


	//----- nvinfo : EIATTR_PARAM_CBANK
	.align		4
        /*000c*/ 	.byte	0x04, 0x0a
        /*000e*/ 	.short	(.L_1661 - .L_1660)
	.align		4
.L_1660:
        /*0010*/ 	.word	index@(.nv.constant0._Z35group_norm_nhwc_fwd_one_pass_kernelI11Fp32IOFp16WLi128ELi28ELi448EEv26Group_norm_nhwc_fwd_params)
        /*0014*/ 	.short	0x0160
        /*0016*/ 	.short	0x00a0


	//----- nvinfo : EIATTR_CBANK_PARAM_SIZE
	.align		4
.L_1661:
        /*0018*/ 	.byte	0x03, 0x19
        /*001a*/ 	.short	0x00a0


	//----- nvinfo : EIATTR_KPARAM_INFO
	.align		4
        /*001c*/ 	.byte	0x04, 0x17
        /*001e*/ 	.short	(.L_1663 - .L_1662)
.L_1662:
        /*0020*/ 	.word	0x00000000
        /*0024*/ 	.short	0x0000
        /*0026*/ 	.short	0x0000
        /*0028*/ 	.byte	0x00, 0xf0, 0x81, 0x02


	//----- nvinfo : EIATTR_MAXREG_COUNT
	.align		4
.L_1663:
        /*002c*/ 	.byte	0x03, 0x1b
        /*002e*/ 	.short	0x0080


	//----- nvinfo : EIATTR_NUM_BARRIERS
	.align		4
        /*0030*/ 	.byte	0x02, 0x4c
        /*0032*/ 	.byte	0x01
	.zero		1


	//----- nvinfo : EIATTR_MERCURY_ISA_VERSION
	.align		4
        /*0034*/ 	.byte	0x03, 0x5f
        /*0036*/ 	.short	0x0000


	//----- nvinfo : EIATTR_COOP_GROUP_MASK_REGIDS
	.align		4
        /*0038*/ 	.byte	0x04, 0x29
        /*003a*/ 	.short	(.L_1665 - .L_1664)


	//   ....[0]....
.L_1664:
        /*003c*/ 	.word	0xffffffff


	//   ....[1]....
        /*0040*/ 	.word	0xffffffff


	//   ....[2]....
        /*0044*/ 	.word	0xffffffff


	//   ....[3]....
        /*0048*/ 	.word	0xffffffff


	//   ....[4]....
        /*004c*/ 	.word	0xffffffff


	//   ....[5]....
        /*0050*/ 	.word	0xffffffff


	//   ....[6]....
        /*0054*/ 	.word	0xffffffff


	//   ....[7]....
        /*0058*/ 	.word	0xffffffff


	//   ....[8]....
        /*005c*/ 	.word	0xffffffff


	//   ....[9]....
        /*0060*/ 	.word	0xffffffff


	//----- nvinfo : EIATTR_COOP_GROUP_INSTR_OFFSETS
	.align		4
.L_1665:
        /*0064*/ 	.byte	0x04, 0x28
        /*0066*/ 	.short	(.L_1667 - .L_1666)


	//   ....[0]....
.L_1666:
        /*0068*/ 	.word	0x000008c0


	//   ....[1]....
        /*006c*/ 	.word	0x000008d0


	//   ....[2]....
        /*0070*/ 	.word	0x00000900


	//   ....[3]....
        /*0074*/ 	.word	0x00000910


	//   ....[4]....
        /*0078*/ 	.word	0x00000950


	//   ....[5]....
        /*007c*/ 	.word	0x00000960


	//   ....[6]....
        /*0080*/ 	.word	0x000009a0


	//   ....[7]....
        /*0084*/ 	.word	0x000009b0


	//   ....[8]....
        /*0088*/ 	.word	0x000009f0


	//   ....[9]....
        /*008c*/ 	.word	0x00000a00


	//----- nvinfo : EIATTR_EXIT_INSTR_OFFSETS
	.align		4
.L_1667:
        /*0090*/ 	.byte	0x04, 0x1c
        /*0092*/ 	.short	(.L_1669 - .L_1668)


	//   ....[0]....
.L_1668:
        /*0094*/ 	.word	0x00000060


	//   ....[1]....
        /*0098*/ 	.word	0x00001ff0


	//----- nvinfo : EIATTR_MAX_THREADS
	.align		4
.L_1669:
        /*009c*/ 	.byte	0x04, 0x05
        /*009e*/ 	.short	(.L_1671 - .L_1670)
.L_1670:
        /*00a0*/ 	.word	0x000001c0
        /*00a4*/ 	.word	0x00000001
        /*00a8*/ 	.word	0x00000001


	//----- nvinfo : EIATTR_CRS_STACK_SIZE
	.align		4
.L_1671:
        /*00ac*/ 	.byte	0x04, 0x1e
        /*00ae*/ 	.short	(.L_1673 - .L_1672)
.L_1672:
        /*00b0*/ 	.word	0x00000000
.L_1673:


//--------------------- .nv.info._Z35group_norm_nhwc_fwd_one_pass_kernelI11Fp32IOFp16WLi256ELi28ELi448EEv26Group_norm_nhwc_fwd_params --------------------------
	.section	.nv.info._Z35group_norm_nhwc_fwd_one_pass_kernelI11Fp32IOFp16WLi256ELi28ELi448EEv26Group_norm_nhwc_fwd_params,"",@"SHT_CUDA_INFO"
	.sectionflags	@""
	.align	4


	//----- nvinfo : EIATTR_CUDA_API_VERSION
	.align		4
        /*0000*/ 	.byte	0x04, 0x37
        /*0002*/ 	.short	(.L_1675 - .L_1674)
.L_1674:
        /*0004*/ 	.word	0x00000082


	//----- nvinfo : EIATTR_SW2861232_WAR
	.align		4
.L_1675:
        /*0008*/ 	.byte	0x01, 0x35
	.zero		2


	//----- nvinfo : EIATTR_PARAM_CBANK
	.align		4
        /*000c*/ 	.byte	0x04, 0x0a
        /*000e*/ 	.short	(.L_1677 - .L_1676)
	.align		4
.L_1676:
        /*0010*/ 	.word	index@(.nv.constant0._Z35group_norm_nhwc_fwd_one_pass_kernelI11Fp32IOFp16WLi256ELi28ELi448EEv26Group_norm_nhwc_fwd_params)
        /*0014*/ 	.short	0x0160
        /*0016*/ 	.short	0x00a0


	//----- nvinfo : EIATTR_CBANK_PARAM_SIZE
	.align		4
.L_1677:
        /*0018*/ 	.byte	0x03, 0x19
        /*001a*/ 	.short	0x00a0


	//----- nvinfo : EIATTR_KPARAM_INFO
	.align		4
        /*001c*/ 	.byte	0x04, 0x17
        /*001e*/ 	.short	(.L_1679 - .L_1678)
.L_1678:
        /*0020*/ 	.word	0x00000000
        /*0024*/ 	.short	0x0000
        /*0026*/ 	.short	0x0000
        /*0028*/ 	.byte	0x00, 0xf0, 0x81, 0x02


	//----- nvinfo : EIATTR_MAXREG_COUNT
	.align		4
.L_1679:
        /*002c*/ 	.byte	0x03, 0x1b
        /*002e*/ 	.short	0x0080


	//----- nvinfo : EIATTR_NUM_BARRIERS
	.align		4
        /*0030*/ 	.byte	0x02, 0x4c
        /*0032*/ 	.byte	0x01
	.zero		1


	//----- nvinfo : EIATTR_MERCURY_ISA_VERSION
	.align		4
        /*0034*/ 	.byte	0x03, 0x5f
        /*0036*/ 	.short	0x0000


	//----- nvinfo : EIATTR_COOP_GROUP_MASK_REGIDS
	.align		4
        /*0038*/ 	.byte	0x04, 0x29
        /*003a*/ 	.short	(.L_1681 - .L_1680)


	//   ....[0]....
.L_1680:
        /*003c*/ 	.word	0xffffffff


	//   ....[1]....
        /*0040*/ 	.word	0xffffffff


	//   ....[2]....
        /*0044*/ 	.word	0xffffffff


	//   ....[3]....
        /*0048*/ 	.word	0xffffffff


	//   ....[4]....
        /*004c*/ 	.word	0xffffffff


	//   ....[5]....
        /*0050*/ 	.word	0xffffffff


	//   ....[6]....
        /*0054*/ 	.word	0xffffffff


	//   ....[7]....
        /*0058*/ 	.word	0xffffffff


	//   ....[8]....
        /*005c*/ 	.word	0xffffffff


	//   ....[9]....
        /*0060*/ 	.word	0xffffffff


	//----- nvinfo : EIATTR_COOP_GROUP_INSTR_OFFSETS
	.align		4
.L_1681:
        /*0064*/ 	.byte	0x04, 0x28
        /*0066*/ 	.short	(.L_1683 - .L_1682)


	//   ....[0]....
.L_1682:
        /*0068*/ 	.word	0x00000e20


	//   ....[1]....
        /*006c*/ 	.word	0x00000e30


	//   ....[2]....
        /*0070*/ 	.word	0x00000e60


	//   ....[3]....
        /*0074*/ 	.word	0x00000e70


	//   ....[4]....
        /*0078*/ 	.word	0x00000eb0


	//   ....[5]....
        /*007c*/ 	.word	0x00000ec0


	//   ....[6]....
        /*0080*/ 	.word	0x00000f00


	//   ....[7]....
        /*0084*/ 	.word	0x00000f10


	//   ....[8]....
        /*0088*/ 	.word	0x00000f50


	//   ....[9]....
        /*008c*/ 	.word	0x00000f60


	//----- nvinfo : EIATTR_EXIT_INSTR_OFFSETS
	.align		4
.L_1683:
        /*0090*/ 	.byte	0x04, 0x1c
        /*0092*/ 	.short	(.L_1685 - .L_1684)


	//   ....[0]....
.L_1684:
        /*0094*/ 	.word	0x00000070


	//   ....[1]....
        /*0098*/ 	.word	0x00003690


	//----- nvinfo : EIATTR_MAX_THREADS
	.align		4
.L_1685:
        /*009c*/ 	.byte	0x04, 0x05
        /*009e*/ 	.short	(.L_1687 - .L_1686)
.L_1686:
        /*00a0*/ 	.word	0x000001c0
        /*00a4*/ 	.word	0x00000001
        /*00a8*/ 	.word	0x00000001


	//----- nvinfo : EIATTR_CRS_STACK_SIZE
	.align		4
.L_1687:
        /*00ac*/ 	.byte	0x04, 0x1e
        /*00ae*/ 	.short	(.L_1689 - .L_1688)
.L_1688:
        /*00b0*/ 	.word	0x00000000
.L_1689:


//--------------------- .nv.info._Z35group_norm_nhwc_fwd_one_pass_kernelI11Fp32IOFp16WLi512ELi28ELi448EEv26Group_norm_nhwc_fwd_params --------------------------
	.section	.nv.info._Z35group_norm_nhwc_fwd_one_pass_kernelI11Fp32IOFp16WLi512ELi28ELi448EEv26Group_norm_nhwc_fwd_params,"",@"SHT_CUDA_INFO"
	.sectionflags	@""
	.align	4


	//----- nvinfo : EIATTR_CUDA_API_VERSION
	.align		4
        /*0000*/ 	.byte	0x04, 0x37
        /*0002*/ 	.short	(.L_1691 - .L_1690)
.L_1690:
        /*0004*/ 	.word	0x00000082


	//----- nvinfo : EIATTR_SW2861232_WAR
	.align		4
.L_1691:
        /*0008*/ 	.byte	0x01, 0x35
	.zero		2


	//----- nvinfo : EIATTR_PARAM_CBANK
	.align		4
        /*000c*/ 	.byte	0x04, 0x0a
        /*000e*/ 	.short	(.L_1693 - .L_1692)
	.align		4
.L_1692:
        /*0010*/ 	.word	index@(.nv.constant0._Z35group_norm_nhwc_fwd_one_pass_kernelI11Fp32IOFp16WLi512ELi28ELi448EEv26Group_norm_nhwc_fwd_params)
        /*0014*/ 	.short	0x0160
        /*0016*/ 	.short	0x00a0


	//----- nvinfo : EIATTR_CBANK_PARAM_SIZE
	.align		4
.L_1693:
        /*0018*/ 	.byte	0x03, 0x19
        /*001a*/ 	.short	0x00a0


	//----- nvinfo : EIATTR_KPARAM_INFO
	.align		4
        /*001c*/ 	.byte	0x04, 0x17
        /*001e*/ 	.short	(.L_1695 - .L_1694)
.L_1694:
        /*0020*/ 	.word	0x00000000
        /*0024*/ 	.short	0x0000
        /*0026*/ 	.short	0x0000
        /*0028*/ 	.byte	0x00, 0xf0, 0x81, 0x02


	//----- nvinfo : EIATTR_MAXREG_COUNT
	.align		4
.L_1695:
        /*002c*/ 	.byte	0x03, 0x1b
        /*002e*/ 	.short	0x0080


	//----- nvinfo : EIATTR_NUM_BARRIERS
	.align		4
        /*0030*/ 	.byte	0x02, 0x4c
        /*0032*/ 	.byte	0x01
	.zero		1


	//----- nvinfo : EIATTR_MERCURY_ISA_VERSION
	.align		4
        /*0034*/ 	.byte	0x03, 0x5f
        /*0036*/ 	.short	0x0000


	//----- nvinfo : EIATTR_COOP_GROUP_MASK_REGIDS
	.align		4
        /*0038*/ 	.byte	0x04, 0x29
        /*003a*/ 	.short	(.L_1697 - .L_1696)


	//   ....[0]....
.L_1696:
        /*003c*/ 	.word	0xffffffff


	//   ....[1]....
        /*0040*/ 	.word	0xffffffff


	//   ....[2]....
        /*0044*/ 	.word	0xffffffff


	//   ....[3]....
        /*0048*/ 	.word	0xffffffff


	//   ....[4]....
        /*004c*/ 	.word	0xffffffff


	//   ....[5]....
        /*0050*/ 	.word	0xffffffff


	//   ....[6]....
        /*0054*/ 	.word	0xffffffff


	//   ....[7]....
        /*0058*/ 	.word	0xffffffff


	//   ....[8]....
        /*005c*/ 	.word	0xffffffff


	//   ....[9]....
        /*0060*/ 	.word	0xffffffff


	//----- nvinfo : EIATTR_COOP_GROUP_INSTR_OFFSETS
	.align		4
.L_1697:
        /*0064*/ 	.byte	0x04, 0x28
        /*0066*/ 	.short	(.L_1699 - .L_1698)


	//   ....[0]....
.L_1698:
        /*0068*/ 	.word	0x00001760


	//   ....[1]....
        /*006c*/ 	.word	0x00001770


	//   ....[2]....
        /*0070*/ 	.word	0x000017a0


	//   ....[3]....
        /*0074*/ 	.word	0x000017b0


	//   ....[4]....
        /*0078*/ 	.word	0x000017f0


	//   ....[5]....
        /*007c*/ 	.word	0x00001800


	//   ....[6]....
        /*0080*/ 	.word	0x00001840


	//   ....[7]....
        /*0084*/ 	.word	0x00001850


	//   ....[8]....
        /*0088*/ 	.word	0x00001890


	//   ....[9]....
        /*008c*/ 	.word	0x000018a0


	//----- nvinfo : EIATTR_EXIT_INSTR_OFFSETS
	.align		4
.L_1699:
        /*0090*/ 	.byte	0x04, 0x1c
        /*0092*/ 	.short	(.L_1701 - .L_1700)


	//   ....[0]....
.L_1700:
        /*0094*/ 	.word	0x00000060


	//   ....[1]....
        /*0098*/ 	.word	0x00004680


	//----- nvinfo : EIATTR_MAX_THREADS
	.align		4
.L_1701:
        /*009c*/ 	.byte	0x04, 0x05
        /*009e*/ 	.short	(.L_1703 - .L_1702)
.L_1702:
        /*00a0*/ 	.word	0x000001c0
        /*00a4*/ 	.word	0x00000001
        /*00a8*/ 	.word	0x00000001


	//----- nvinfo : EIATTR_CRS_STACK_SIZE
	.align		4
.L_1703:
        /*00ac*/ 	.byte	0x04, 0x1e
        /*00ae*/ 	.short	(.L_1705 - .L_1704)
.L_1704:
        /*00b0*/ 	.word	0x00000000
.L_1705:


//--------------------- .nv.callgraph             --------------------------
	.section	.nv.callgraph,"",@"SHT_CUDA_CALLGRAPH"
	.align	4
	.sectionentsize	8
	.align		4
        /*0000*/ 	.word	0x00000000
	.align		4
        /*0004*/ 	.word	0xffffffff
	.align		4
        /*0008*/ 	.word	0x00000000
	.align		4
        /*000c*/ 	.word	0xfffffffe
	.align		4
        /*0010*/ 	.word	0x00000000
	.align		4
        /*0014*/ 	.word	0xfffffffd
	.align		4
        /*0018*/ 	.word	0x00000000
	.align		4
        /*001c*/ 	.word	0xfffffffc


//--------------------- .nv.rel.action            --------------------------
	.section	.nv.rel.action,"",@"SHT_CUDA_RELOCINFO"
	.align	8
	.sectionentsize	8
        /*0000*/ 	.byte	0x73, 0x00, 0x00, 0x00, 0x00, 0x00, 0x00, 0x00, 0x00, 0x00, 0x00, 0x11, 0x25, 0x00, 0x05, 0x36


//--------------------- .nv.constant4             --------------------------
	.section	.nv.constant4,"a",@progbits
	.align	8
	.align		8
.nv.constant4:
        /*0000*/ 	.dword	_ZN61_INTERNAL_4326794b_30_group_norm_nhwc_one_pass_28_cu_ee9af4cc4cuda3std3__45__cpo5beginE
	.align		8
        /*0008*/ 	.dword	_ZN61_INTERNAL_4326794b_30_group_norm_nhwc_one_pass_28_cu_ee9af4cc4cuda3std3__45__cpo3endE
	.align		8
        /*0010*/ 	.dword	_ZN61_INTERNAL_4326794b_30_group_norm_nhwc_one_pass_28_cu_ee9af4cc4cuda3std3__45__cpo6cbeginE
	.align		8
        /*0018*/ 	.dword	_ZN61_INTERNAL_4326794b_30_group_norm_nhwc_one_pass_28_cu_ee9af4cc4cuda3std3__45__cpo4cendE
	.align		8
        /*0020*/ 	.dword	_ZN61_INTERNAL_4326794b_30_group_norm_nhwc_one_pass_28_cu_ee9af4cc4cuda3std3__45__cpo6rbeginE
	.align		8
        /*0028*/ 	.dword	_ZN61_INTERNAL_4326794b_30_group_norm_nhwc_one_pass_28_cu_ee9af4cc4cuda3std3__45__cpo4rendE
	.align		8
        /*0030*/ 	.dword	_ZN61_INTERNAL_4326794b_30_group_norm_nhwc_one_pass_28_cu_ee9af4cc4cuda3std3__45__cpo7crbeginE
	.align		8
        /*0038*/ 	.dword	_ZN61_INTERNAL_4326794b_30_group_norm_nhwc_one_pass_28_cu_ee9af4cc4cuda3std3__45__cpo5crendE
	.align		8
        /*0040*/ 	.dword	_ZN61_INTERNAL_4326794b_30_group_norm_nhwc_one_pass_28_cu_ee9af4cc4cuda3std3__463_GLOBAL__N__4326794b_30_group_norm_nhwc_one_pass_28_cu_ee9af4cc6ignoreE
	.align		8
        /*0048*/ 	.dword	_ZN61_INTERNAL_4326794b_30_group_norm_nhwc_one_pass_28_cu_ee9af4cc4cuda3std3__419piecewise_constructE
	.align		8
        /*0050*/ 	.dword	_ZN61_INTERNAL_4326794b_30_group_norm_nhwc_one_pass_28_cu_ee9af4cc4cuda3std3__48in_placeE
	.align		8
        /*0058*/ 	.dword	_ZN61_INTERNAL_4326794b_30_group_norm_nhwc_one_pass_28_cu_ee9af4cc4cuda3std3__420unreachable_sentinelE
	.align		8
        /*0060*/ 	.dword	_ZN61_INTERNAL_4326794b_30_group_norm_nhwc_one_pass_28_cu_ee9af4cc4cuda3std3__47nulloptE
	.align		8
        /*0068*/ 	.dword	_ZN61_INTERNAL_4326794b_30_group_norm_nhwc_one_pass_28_cu_ee9af4cc4cuda3std3__48unexpectE
	.align		8
        /*0070*/ 	.dword	_ZN61_INTERNAL_4326794b_30_group_norm_nhwc_one_pass_28_cu_ee9af4cc4cuda3std6ranges3__45__cpo4swapE
	.align		8
        /*0078*/ 	.dword	_ZN61_INTERNAL_4326794b_30_group_norm_nhwc_one_pass_28_cu_ee9af4cc4cuda3std6ranges3__45__cpo9iter_moveE
	.align		8
        /*0080*/ 	.dword	_ZN61_INTERNAL_4326794b_30_group_norm_nhwc_one_pass_28_cu_ee9af4cc4cuda3std6ranges3__45__cpo5beginE
	.align		8
        /*0088*/ 	.dword	_ZN61_INTERNAL_4326794b_30_group_norm_nhwc_one_pass_28_cu_ee9af4cc4cuda3std6ranges3__45__cpo3endE
	.align		8
        /*0090*/ 	.dword	_ZN61_INTERNAL_4326794b_30_group_norm_nhwc_one_pass_28_cu_ee9af4cc4cuda3std6ranges3__45__cpo6cbeginE
	.align		8
        /*0098*/ 	.dword	_ZN61_INTERNAL_4326794b_30_group_norm_nhwc_one_pass_28_cu_ee9af4cc4cuda3std6ranges3__45__cpo4cendE
	.align		8
        /*00a0*/ 	.dword	_ZN61_INTERNAL_4326794b_30_group_norm_nhwc_one_pass_28_cu_ee9af4cc4cuda3std6ranges3__45__cpo7advanceE
	.align		8
        /*00a8*/ 	.dword	_ZN61_INTERNAL_4326794b_30_group_norm_nhwc_one_pass_28_cu_ee9af4cc4cuda3std6ranges3__45__cpo9iter_swapE
	.align		8
        /*00b0*/ 	.dword	_ZN61_INTERNAL_4326794b_30_group_norm_nhwc_one_pass_28_cu_ee9af4cc4cuda3std6ranges3__45__cpo4nextE
	.align		8
        /*00b8*/ 	.dword	_ZN61_INTERNAL_4326794b_30_group_norm_nhwc_one_pass_28_cu_ee9af4cc4cuda3std6ranges3__45__cpo4prevE
	.align		8
        /*00c0*/ 	.dword	_ZN61_INTERNAL_4326794b_30_group_norm_nhwc_one_pass_28_cu_ee9af4cc4cuda3std6ranges3__45__cpo4dataE
	.align		8
        /*00c8*/ 	.dword	_ZN61_INTERNAL_4326794b_30_group_norm_nhwc_one_pass_28_cu_ee9af4cc4cuda3std6ranges3__45__cpo5cdataE
	.align		8
        /*00d0*/ 	.dword	_ZN61_INTERNAL_4326794b_30_group_norm_nhwc_one_pass_28_cu_ee9af4cc4cuda3std6ranges3__45__cpo4sizeE
	.align		8
        /*00d8*/ 	.dword	_ZN61_INTERNAL_4326794b_30_group_norm_nhwc_one_pass_28_cu_ee9af4cc4cuda3std6ranges3__45__cpo5ssizeE
	.align		8
        /*00e0*/ 	.dword	_ZN61_INTERNAL_4326794b_30_group_norm_nhwc_one_pass_28_cu_ee9af4cc4cuda3std6ranges3__45__cpo8distanceE
	.align		8
        /*00e8*/ 	.dword	_ZN61_INTERNAL_4326794b_30_group_norm_nhwc_one_pass_28_cu_ee9af4cc6thrust23THRUST_300001_SM_800_NS6system6detail10sequential3seqE
	.align		8
        /*00f0*/ 	.dword	_ZN61_INTERNAL_4326794b_30_group_norm_nhwc_one_pass_28_cu_ee9af4cc6thrust23THRUST_300001_SM_800_NS12placeholders2_1E
	.align		8
        /*00f8*/ 	.dword	_ZN61_INTERNAL_4326794b_30_group_norm_nhwc_one_pass_28_cu_ee9af4cc6thrust23THRUST_300001_SM_800_NS12placeholders2_2E
	.align		8
        /*0100*/ 	.dword	_ZN61_INTERNAL_4326794b_30_group_norm_nhwc_one_pass_28_cu_ee9af4cc6thrust23THRUST_300001_SM_800_NS12placeholders2_3E
	.align		8
        /*0108*/ 	.dword	_ZN61_INTERNAL_4326794b_30_group_norm_nhwc_one_pass_28_cu_ee9af4cc6thrust23THRUST_300001_SM_800_NS12placeholders2_4E
	.align		8
        /*0110*/ 	.dword	_ZN61_INTERNAL_4326794b_30_group_norm_nhwc_one_pass_28_cu_ee9af4cc6thrust23THRUST_300001_SM_800_NS12placeholders2_5E
	.align		8
        /*0118*/ 	.dword	_ZN61_INTERNAL_4326794b_30_group_norm_nhwc_one_pass_28_cu_ee9af4cc6thrust23THRUST_300001_SM_800_NS12placeholders2_6E
	.align		8
        /*0120*/ 	.dword	_ZN61_INTERNAL_4326794b_30_group_norm_nhwc_one_pass_28_cu_ee9af4cc6thrust23THRUST_300001_SM_800_NS12placeholders2_7E
	.align		8
        /*0128*/ 	.dword	_ZN61_INTERNAL_4326794b_30_group_norm_nhwc_one_pass_28_cu_ee9af4cc6thrust23THRUST_300001_SM_800_NS12placeholders2_8E
	.align		8
        /*0130*/ 	.dword	_ZN61_INTERNAL_4326794b_30_group_norm_nhwc_one_pass_28_cu_ee9af4cc6thrust23THRUST_300001_SM_800_NS12placeholders2_9E
	.align		8
        /*0138*/ 	.dword	_ZN61_INTERNAL_4326794b_30_group_norm_nhwc_one_pass_28_cu_ee9af4cc6thrust23THRUST_300001_SM_800_NS12placeholders3_10E


//--------------------- .nv.constant0._ZN3cub17CUB_300001_SM_8006detail11EmptyKernelIvEEvv --------------------------
	.section	.nv.constant0._ZN3cub17CUB_300001_SM_8006detail11EmptyKernelIvEEvv,"a",@progbits
	.sectionflags	@""
	.align	4
.nv.constant0._ZN3cub17CUB_300001_SM_8006detail11EmptyKernelIvEEvv:
	.zero		352


//--------------------- .nv.constant0._Z35group_norm_nhwc_bwd_one_pass_kernelI11Bf16IOFp32WLi64ELi28ELi448EEv26Group_norm_nhwc_bwd_params --------------------------
	.section	.nv.constant0._Z35group_norm_nhwc_bwd_one_pass_kernelI11Bf16IOFp32WLi64ELi28ELi448EEv26Group_norm_nhwc_bwd_params,"a",@progbits
	.sectionflags	@""
	.align	4
.nv.constant0._Z35group_norm_nhwc_bwd_one_pass_kernelI11Bf16IOFp32WLi64ELi28ELi448EEv26Group_norm_nhwc_bwd_params:
	.zero		536


//--------------------- .nv.constant0._Z35group_norm_nhwc_bwd_one_pass_kernelI11Bf16IOFp32WLi128ELi28ELi448EEv26Group_norm_nhwc_bwd_params --------------------------
	.section	.nv.constant0._Z35group_norm_nhwc_bwd_one_pass_kernelI11Bf16IOFp32WLi128ELi28ELi448EEv26Group_norm_nhwc_bwd_params,"a",@progbits
	.sectionflags	@""
	.align	4
.nv.constant0._Z35group_norm_nhwc_bwd_one_pass_kernelI11Bf16IOFp32WLi128ELi28ELi448EEv26Group_norm_nhwc_bwd_params:
	.zero		536


//--------------------- .nv.constant0._Z35group_norm_nhwc_bwd_one_pass_kernelI11Bf16IOFp32WLi256ELi28ELi448EEv26Group_norm_nhwc_bwd_params --------------------------
	.section	.nv.constant0._Z35group_norm_nhwc_bwd_one_pass_kernelI11Bf16IOFp32WLi256ELi28ELi448EEv26Group_norm_nhwc_bwd_params,"a",@progbits
	.sectionflags	@""
	.align	4
.nv.constant0._Z35group_norm_nhwc_bwd_one_pass_kernelI11Bf16IOFp32WLi256ELi28ELi448EEv26Group_norm_nhwc_bwd_params:
	.zero		536


//--------------------- .nv.constant0._Z35group_norm_nhwc_bwd_one_pass_kernelI11Bf16IOFp32WLi512ELi28ELi448EEv26Group_norm_nhwc_bwd_params --------------------------
	.section	.nv.constant0._Z35group_norm_nhwc_bwd_one_pass_kernelI11Bf16IOFp32WLi512ELi28ELi448EEv26Group_norm_nhwc_bwd_params,"a",@progbits
	.sectionflags	@""
	.align	4
.nv.constant0._Z35group_norm_nhwc_bwd_one_pass_kernelI11Bf16IOFp32WLi512ELi28ELi448EEv26Group_norm_nhwc_bwd_params:
	.zero		536


//--------------------- .nv.constant0._Z35group_norm_nhwc_bwd_one_pass_kernelI11Bf16IOBf16WLi64ELi28ELi448EEv26Group_norm_nhwc_bwd_params --------------------------
	.section	.nv.constant0._Z35group_norm_nhwc_bwd_one_pass_kernelI11Bf16IOBf16WLi64ELi28ELi448EEv26Group_norm_nhwc_bwd_params,"a",@progbits
	.sectionflags	@""
	.align	4
.nv.constant0._Z35group_norm_nhwc_bwd_one_pass_kernelI11Bf16IOBf16WLi64ELi28ELi448EEv26Group_norm_nhwc_bwd_params:
	.zero		536


//--------------------- .nv.constant0._Z35group_norm_nhwc_bwd_one_pass_kernelI11Bf16IOBf16WLi128ELi28ELi448EEv26Group_norm_nhwc_bwd_params --------------------------
	.section	.nv.constant0._Z35group_norm_nhwc_bwd_one_pass_kernelI11Bf16IOBf16WLi128ELi28ELi448EEv26Group_norm_nhwc_bwd_params,"a",@progbits
	.sectionflags	@""
	.align	4
.nv.constant0._Z35group_norm_nhwc_bwd_one_pass_kernelI11Bf16IOBf16WLi128ELi28ELi448EEv26Group_norm_nhwc_bwd_params:
	.zero		536


//--------------------- .nv.constant0._Z35group_norm_nhwc_bwd_one_pass_kernelI11Bf16IOBf16WLi256ELi28ELi448EEv26Group_norm_nhwc_bwd_params --------------------------
	.section	.nv.constant0._Z35group_norm_nhwc_bwd_one_pass_kernelI11Bf16IOBf16WLi256ELi28ELi448EEv26Group_norm_nhwc_bwd_params,"a",@progbits
	.sectionflags	@""
	.align	4
.nv.constant0._Z35group_norm_nhwc_bwd_one_pass_kernelI11Bf16IOBf16WLi256ELi28ELi448EEv26Group_norm_nhwc_bwd_params:
	.zero		536


//--------------------- .nv.constant0._Z35group_norm_nhwc_bwd_one_pass_kernelI11Bf16IOBf16WLi512ELi28ELi448EEv26Group_norm_nhwc_bwd_params --------------------------
	.section	.nv.constant0._Z35group_norm_nhwc_bwd_one_pass_kernelI11Bf16IOBf16WLi512ELi28ELi448EEv26Group_norm_nhwc_bwd_params,"a",@progbits
	.sectionflags	@""
	.align	4
.nv.constant0._Z35group_norm_nhwc_bwd_one_pass_kernelI11Bf16IOBf16WLi512ELi28ELi448EEv26Group_norm_nhwc_bwd_params:
	.zero		536


//--------------------- .nv.constant0._Z35group_norm_nhwc_bwd_one_pass_kernelI11Bf16IOFp16WLi64ELi28ELi448EEv26Group_norm_nhwc_bwd_params --------------------------
	.section	.nv.constant0._Z35group_norm_nhwc_bwd_one_pass_kernelI11Bf16IOFp16WLi64ELi28ELi448EEv26Group_norm_nhwc_bwd_params,"a",@progbits
	.sectionflags	@""
	.align	4
.nv.constant0._Z35group_norm_nhwc_bwd_one_pass_kernelI11Bf16IOFp16WLi64ELi28ELi448EEv26Group_norm_nhwc_bwd_params:
	.zero		536


//--------------------- .nv.constant0._Z35group_norm_nhwc_bwd_one_pass_kernelI11Bf16IOFp16WLi128ELi28ELi448EEv26Group_norm_nhwc_bwd_params --------------------------
	.section	.nv.constant0._Z35group_norm_nhwc_bwd_one_pass_kernelI11Bf16IOFp16WLi128ELi28ELi448EEv26Group_norm_nhwc_bwd_params,"a",@progbits
	.sectionflags	@""
	.align	4
.nv.constant0._Z35group_norm_nhwc_bwd_one_pass_kernelI11Bf16IOFp16WLi128ELi28ELi448EEv26Group_norm_nhwc_bwd_params:
	.zero		536


//--------------------- .nv.constant0._Z35group_norm_nhwc_bwd_one_pass_kernelI11Bf16IOFp16WLi256ELi28ELi448EEv26Group_norm_nhwc_bwd_params --------------------------
	.section	.nv.constant0._Z35group_norm_nhwc_bwd_one_pass_kernelI11Bf16IOFp16WLi256ELi28ELi448EEv26Group_norm_nhwc_bwd_params,"a",@progbits
	.sectionflags	@""
	.align	4
.nv.constant0._Z35group_norm_nhwc_bwd_one_pass_kernelI11Bf16IOFp16WLi256ELi28ELi448EEv26Group_norm_nhwc_bwd_params:
	.zero		536


//--------------------- .nv.constant0._Z35group_norm_nhwc_bwd_one_pass_kernelI11Bf16IOFp16WLi512ELi28ELi448EEv26Group_norm_nhwc_bwd_params --------------------------
	.section	.nv.constant0._Z35group_norm_nhwc_bwd_one_pass_kernelI11Bf16IOFp16WLi512ELi28ELi448EEv26Group_norm_nhwc_bwd_params,"a",@progbits
	.sectionflags	@""
	.align	4
.nv.constant0._Z35group_norm_nhwc_bwd_one_pass_kernelI11Bf16IOFp16WLi512ELi28ELi448EEv26Group_norm_nhwc_bwd_params:
	.zero		536


//--------------------- .nv.constant0._Z35group_norm_nhwc_bwd_one_pass_kernelI11Fp16IOFp32WLi64ELi28ELi448EEv26Group_norm_nhwc_bwd_params --------------------------
	.section	.nv.constant0._Z35group_norm_nhwc_bwd_one_pass_kernelI11Fp16IOFp32WLi64ELi28ELi448EEv26Group_norm_nhwc_bwd_params,"a",@progbits
	.sectionflags	@""
	.align	4
.nv.constant0._Z35group_norm_nhwc_bwd_one_pass_kernelI11Fp16IOFp32WLi64ELi28ELi448EEv26Group_norm_nhwc_bwd_params:
	.zero		536


//--------------------- .nv.constant0._Z35group_norm_nhwc_bwd_one_pass_kernelI11Fp16IOFp32WLi128ELi28ELi448EEv26Group_norm_nhwc_bwd_params --------------------------
	.section	.nv.constant0._Z35group_norm_nhwc_bwd_one_pass_kernelI11Fp16IOFp32WLi128ELi28ELi448EEv26Group_norm_nhwc_bwd_params,"a",@progbits
	.sectionflags	@""
	.align	4
.nv.constant0._Z35group_norm_nhwc_bwd_one_pass_kernelI11Fp16IOFp32WLi128ELi28ELi448EEv26Group_norm_nhwc_bwd_params:
	.zero		536


//--------------------- .nv.constant0._Z35group_norm_nhwc_bwd_one_pass_kernelI11Fp16IOFp32WLi256ELi28ELi448EEv26Group_norm_nhwc_bwd_params --------------------------
	.section	.nv.constant0._Z35group_norm_nhwc_bwd_one_pass_kernelI11Fp16IOFp32WLi256ELi28ELi448EEv26Group_norm_nhwc_bwd_params,"a",@progbits
	.sectionflags	@""
	.align	4
.nv.constant0._Z35group_norm_nhwc_bwd_one_pass_kernelI11Fp16IOFp32WLi256ELi28ELi448EEv26Group_norm_nhwc_bwd_params:
	.zero		536


//--------------------- .nv.constant0._Z35group_norm_nhwc_bwd_one_pass_kernelI11Fp16IOFp32WLi512ELi28ELi448EEv26Group_norm_nhwc_bwd_params --------------------------
	.section	.nv.constant0._Z35group_norm_nhwc_bwd_one_pass_kernelI11Fp16IOFp32WLi512ELi28ELi448EEv26Group_norm_nhwc_bwd_params,"a",@progbits
	.sectionflags	@""
	.align	4
.nv.constant0._Z35group_norm_nhwc_bwd_one_pass_kernelI11Fp16IOFp32WLi512ELi28ELi448EEv26Group_norm_nhwc_bwd_params:
	.zero		536


//--------------------- .nv.constant0._Z35group_norm_nhwc_bwd_one_pass_kernelI11Fp16IOBf16WLi64ELi28ELi448EEv26Group_norm_nhwc_bwd_params --------------------------
	.section	.nv.constant0._Z35group_norm_nhwc_bwd_one_pass_kernelI11Fp16IOBf16WLi64ELi28ELi448EEv26Group_norm_nhwc_bwd_params,"a",@progbits
	.sectionflags	@""
	.align	4
.nv.constant0._Z35group_norm_nhwc_bwd_one_pass_kernelI11Fp16IOBf16WLi64ELi28ELi448EEv26Group_norm_nhwc_bwd_params:
	.zero		536


//--------------------- .nv.constant0._Z35group_norm_nhwc_bwd_one_pass_kernelI11Fp16IOBf16WLi128ELi28ELi448EEv26Group_norm_nhwc_bwd_params --------------------------
	.section	.nv.constant0._Z35group_norm_nhwc_bwd_one_pass_kernelI11Fp16IOBf16WLi128ELi28ELi448EEv26Group_norm_nhwc_bwd_params,"a",@progbits
	.sectionflags	@""
	.align	4
.nv.constant0._Z35group_norm_nhwc_bwd_one_pass_kernelI11Fp16IOBf16WLi128ELi28ELi448EEv26Group_norm_nhwc_bwd_params:
	.zero		536


//--------------------- .nv.constant0._Z35group_norm_nhwc_bwd_one_pass_kernelI11Fp16IOBf16WLi256ELi28ELi448EEv26Group_norm_nhwc_bwd_params --------------------------
	.section	.nv.constant0._Z35group_norm_nhwc_bwd_one_pass_kernelI11Fp16IOBf16WLi256ELi28ELi448EEv26Group_norm_nhwc_bwd_params,"a",@progbits
	.sectionflags	@""
	.align	4
.nv.constant0._Z35group_norm_nhwc_bwd_one_pass_kernelI11Fp16IOBf16WLi256ELi28ELi448EEv26Group_norm_nhwc_bwd_params:
	.zero		536


//--------------------- .nv.constant0._Z35group_norm_nhwc_bwd_one_pass_kernelI11Fp16IOBf16WLi512ELi28ELi448EEv26Group_norm_nhwc_bwd_params --------------------------
	.section	.nv.constant0._Z35group_norm_nhwc_bwd_one_pass_kernelI11Fp16IOBf16WLi512ELi28ELi448EEv26Group_norm_nhwc_bwd_params,"a",@progbits
	.sectionflags	@""
	.align	4
.nv.constant0._Z35group_norm_nhwc_bwd_one_pass_kernelI11Fp16IOBf16WLi512ELi28ELi448EEv26Group_norm_nhwc_bwd_params:
	.zero		536


//--------------------- .nv.constant0._Z35group_norm_nhwc_bwd_one_pass_kernelI11Fp16IOFp16WLi64ELi28ELi448EEv26Group_norm_nhwc_bwd_params --------------------------
	.section	.nv.constant0._Z35group_norm_nhwc_bwd_one_pass_kernelI11Fp16IOFp16WLi64ELi28ELi448EEv26Group_norm_nhwc_bwd_params,"a",@progbits
	.sectionflags	@""
	.align	4
.nv.constant0._Z35group_norm_nhwc_bwd_one_pass_kernelI11Fp16IOFp16WLi64ELi28ELi448EEv26Group_norm_nhwc_bwd_params:
	.zero		536


//--------------------- .nv.constant0._Z35group_norm_nhwc_bwd_one_pass_kernelI11Fp16IOFp16WLi128ELi28ELi448EEv26Group_norm_nhwc_bwd_params --------------------------
	.section	.nv.constant0._Z35group_norm_nhwc_bwd_one_pass_kernelI11Fp16IOFp16WLi128ELi28ELi448EEv26Group_norm_nhwc_bwd_params,"a",@progbits
	.sectionflags	@""
	.align	4
.nv.constant0._Z35group_norm_nhwc_bwd_one_pass_kernelI11Fp16IOFp16WLi128ELi28ELi448EEv26Group_norm_nhwc_bwd_params:
	.zero		536


//--------------------- .nv.constant0._Z35group_norm_nhwc_bwd_one_pass_kernelI11Fp16IOFp16WLi256ELi28ELi448EEv26Group_norm_nhwc_bwd_params --------------------------
	.section	.nv.constant0._Z35group_norm_nhwc_bwd_one_pass_kernelI11Fp16IOFp16WLi256ELi28ELi448EEv26Group_norm_nhwc_bwd_params,"a",@progbits
	.sectionflags	@""
	.align	4
.nv.constant0._Z35group_norm_nhwc_bwd_one_pass_kernelI11Fp16IOFp16WLi256ELi28ELi448EEv26Group_norm_nhwc_bwd_params:
	.zero		536


//--------------------- .nv.constant0._Z35group_norm_nhwc_bwd_one_pass_kernelI11Fp16IOFp16WLi512ELi28ELi448EEv26Group_norm_nhwc_bwd_params --------------------------
	.section	.nv.constant0._Z35group_norm_nhwc_bwd_one_pass_kernelI11Fp16IOFp16WLi512ELi28ELi448EEv26Group_norm_nhwc_bwd_params,"a",@progbits
	.sectionflags	@""
	.align	4
.nv.constant0._Z35group_norm_nhwc_bwd_one_pass_kernelI11Fp16IOFp16WLi512ELi28ELi448EEv26Group_norm_nhwc_bwd_params:
	.zero		536


//--------------------- .nv.constant0._Z35group_norm_nhwc_bwd_one_pass_kernelI11Fp32IOFp32WLi64ELi28ELi448EEv26Group_norm_nhwc_bwd_params --------------------------
	.section	.nv.constant0._Z35group_norm_nhwc_bwd_one_pass_kernelI11Fp32IOFp32WLi64ELi28ELi448EEv26Group_norm_nhwc_bwd_params,"a",@progbits
	.sectionflags	@""
	.align	4
.nv.constant0._Z35group_norm_nhwc_bwd_one_pass_kernelI11Fp32IOFp32WLi64ELi28ELi448EEv26Group_norm_nhwc_bwd_params:
	.zero		536


//--------------------- .nv.constant0._Z35group_norm_nhwc_bwd_one_pass_kernelI11Fp32IOFp32WLi128ELi28ELi448EEv26Group_norm_nhwc_bwd_params --------------------------
	.section	.nv.constant0._Z35group_norm_nhwc_bwd_one_pass_kernelI11Fp32IOFp32WLi128ELi28ELi448EEv26Group_norm_nhwc_bwd_params,"a",@progbits
	.sectionflags	@""
	.align	4
.nv.constant0._Z35group_norm_nhwc_bwd_one_pass_kernelI11Fp32IOFp32WLi128ELi28ELi448EEv26Group_norm_nhwc_bwd_params:
	.zero		536


//--------------------- .nv.constant0._Z35group_norm_nhwc_bwd_one_pass_kernelI11Fp32IOFp32WLi256ELi28ELi448EEv26Group_norm_nhwc_bwd_params --------------------------
	.section	.nv.constant0._Z35group_norm_nhwc_bwd_one_pass_kernelI11Fp32IOFp32WLi256ELi28ELi448EEv26Group_norm_nhwc_bwd_params,"a",@progbits
	.sectionflags	@""
	.align	4
.nv.constant0._Z35group_norm_nhwc_bwd_one_pass_kernelI11Fp32IOFp32WLi256ELi28ELi448EEv26Group_norm_nhwc_bwd_params:
	.zero		536


//--------------------- .nv.constant0._Z35group_norm_nhwc_bwd_one_pass_kernelI11Fp32IOFp32WLi512ELi28ELi448EEv26Group_norm_nhwc_bwd_params --------------------------
	.section	.nv.constant0._Z35group_norm_nhwc_bwd_one_pass_kernelI11Fp32IOFp32WLi512ELi28ELi448EEv26Group_norm_nhwc_bwd_params,"a",@progbits
	.sectionflags	@""
	.align	4
.nv.constant0._Z35group_norm_nhwc_bwd_one_pass_kernelI11Fp32IOFp32WLi512ELi28ELi448EEv26Group_norm_nhwc_bwd_params:
	.zero		536


//--------------------- .nv.constant0._Z35group_norm_nhwc_bwd_one_pass_kernelI11Fp32IOBf16WLi64ELi28ELi448EEv26Group_norm_nhwc_bwd_params --------------------------
	.section	.nv.constant0._Z35group_norm_nhwc_bwd_one_pass_kernelI11Fp32IOBf16WLi64ELi28ELi448EEv26Group_norm_nhwc_bwd_params,"a",@progbits
	.sectionflags	@""
	.align	4
.nv.constant0._Z35group_norm_nhwc_bwd_one_pass_kernelI11Fp32IOBf16WLi64ELi28ELi448EEv26Group_norm_nhwc_bwd_params:
	.zero		536


//--------------------- .nv.constant0._Z35group_norm_nhwc_bwd_one_pass_kernelI11Fp32IOBf16WLi128ELi28ELi448EEv26Group_norm_nhwc_bwd_params --------------------------
	.section	.nv.constant0._Z35group_norm_nhwc_bwd_one_pass_kernelI11Fp32IOBf16WLi128ELi28ELi448EEv26Group_norm_nhwc_bwd_params,"a",@progbits
	.sectionflags	@""
	.align	4
.nv.constant0._Z35group_norm_nhwc_bwd_one_pass_kernelI11Fp32IOBf16WLi128ELi28ELi448EEv26Group_norm_nhwc_bwd_params:
	.zero		536


//--------------------- .nv.constant0._Z35group_norm_nhwc_bwd_one_pass_kernelI11Fp32IOBf16WLi256ELi28ELi448EEv26Group_norm_nhwc_bwd_params --------------------------
	.section	.nv.constant0._Z35group_norm_nhwc_bwd_one_pass_kernelI11Fp32IOBf16WLi256ELi28ELi448EEv26Group_norm_nhwc_bwd_params,"a",@progbits
	.sectionflags	@""
	.align	4
.nv.constant0._Z35group_norm_nhwc_bwd_one_pass_kernelI11Fp32IOBf16WLi256ELi28ELi448EEv26Group_norm_nhwc_bwd_params:
	.zero		536


//--------------------- .nv.constant0._Z35group_norm_nhwc_bwd_one_pass_kernelI11Fp32IOBf16WLi512ELi28ELi448EEv26Group_norm_nhwc_bwd_params --------------------------
	.section	.nv.constant0._Z35group_norm_nhwc_bwd_one_pass_kernelI11Fp32IOBf16WLi512ELi28ELi448EEv26Group_norm_nhwc_bwd_params,"a",@progbits
	.sectionflags	@""
	.align	4
.nv.constant0._Z35group_norm_nhwc_bwd_one_pass_kernelI11Fp32IOBf16WLi512ELi28ELi448EEv26Group_norm_nhwc_bwd_params:
	.zero		536


//--------------------- .nv.constant0._Z35group_norm_nhwc_bwd_one_pass_kernelI11Fp32IOFp16WLi64ELi28ELi448EEv26Group_norm_nhwc_bwd_params --------------------------
	.section	.nv.constant0._Z35group_norm_nhwc_bwd_one_pass_kernelI11Fp32IOFp16WLi64ELi28ELi448EEv26Group_norm_nhwc_bwd_params,"a",@progbits
	.sectionflags	@""
	.align	4
.nv.constant0._Z35group_norm_nhwc_bwd_one_pass_kernelI11Fp32IOFp16WLi64ELi28ELi448EEv26Group_norm_nhwc_bwd_params:
	.zero		536


//--------------------- .nv.constant0._Z35group_norm_nhwc_bwd_one_pass_kernelI11Fp32IOFp16WLi128ELi28ELi448EEv26Group_norm_nhwc_bwd_params --------------------------
	.section	.nv.constant0._Z35group_norm_nhwc_bwd_one_pass_kernelI11Fp32IOFp16WLi128ELi28ELi448EEv26Group_norm_nhwc_bwd_params,"a",@progbits
	.sectionflags	@""
	.align	4
.nv.constant0._Z35group_norm_nhwc_bwd_one_pass_kernelI11Fp32IOFp16WLi128ELi28ELi448EEv26Group_norm_nhwc_bwd_params:
	.zero		536


//--------------------- .nv.constant0._Z35group_norm_nhwc_bwd_one_pass_kernelI11Fp32IOFp16WLi256ELi28ELi448EEv26Group_norm_nhwc_bwd_params --------------------------
	.section	.nv.constant0._Z35group_norm_nhwc_bwd_one_pass_kernelI11Fp32IOFp16WLi256ELi28ELi448EEv26Group_norm_nhwc_bwd_params,"a",@progbits
	.sectionflags	@""
	.align	4
.nv.constant0._Z35group_norm_nhwc_bwd_one_pass_kernelI11Fp32IOFp16WLi256ELi28ELi448EEv26Group_norm_nhwc_bwd_params:
	.zero		536


//--------------------- .nv.constant0._Z35group_norm_nhwc_bwd_one_pass_kernelI11Fp32IOFp16WLi512ELi28ELi448EEv26Group_norm_nhwc_bwd_params --------------------------
	.section	.nv.constant0._Z35group_norm_nhwc_bwd_one_pass_kernelI11Fp32IOFp16WLi512ELi28ELi448EEv26Group_norm_nhwc_bwd_params,"a",@progbits
	.sectionflags	@""
	.align	4
.nv.constant0._Z35group_norm_nhwc_bwd_one_pass_kernelI11Fp32IOFp16WLi512ELi28ELi448EEv26Group_norm_nhwc_bwd_params:
	.zero		536


//--------------------- .nv.constant0._Z35group_norm_nhwc_fwd_one_pass_kernelI11Bf16IOFp32WLi64ELi28ELi448EEv26Group_norm_nhwc_fwd_params --------------------------
	.section	.nv.constant0._Z35group_norm_nhwc_fwd_one_pass_kernelI11Bf16IOFp32WLi64ELi28ELi448EEv26Group_norm_nhwc_fwd_params,"a",@progbits
	.sectionflags	@""
	.align	4
.nv.constant0._Z35group_norm_nhwc_fwd_one_pass_kernelI11Bf16IOFp32WLi64ELi28ELi448EEv26Group_norm_nhwc_fwd_params:
	.zero		512


//--------------------- .nv.constant0._Z35group_norm_nhwc_fwd_one_pass_kernelI11Bf16IOFp32WLi128ELi28ELi448EEv26Group_norm_nhwc_fwd_params --------------------------
	.section	.nv.constant0._Z35group_norm_nhwc_fwd_one_pass_kernelI11Bf16IOFp32WLi128ELi28ELi448EEv26Group_norm_nhwc_fwd_params,"a",@progbits
	.sectionflags	@""
	.align	4
.nv.constant0._Z35group_norm_nhwc_fwd_one_pass_kernelI11Bf16IOFp32WLi128ELi28ELi448EEv26Group_norm_nhwc_fwd_params:
	.zero		512


//--------------------- .nv.constant0._Z35group_norm_nhwc_fwd_one_pass_kernelI11Bf16IOFp32WLi256ELi28ELi448EEv26Group_norm_nhwc_fwd_params --------------------------
	.section	.nv.constant0._Z35group_norm_nhwc_fwd_one_pass_kernelI11Bf16IOFp32WLi256ELi28ELi448EEv26Group_norm_nhwc_fwd_params,"a",@progbits
	.sectionflags	@""
	.align	4
.nv.constant0._Z35group_norm_nhwc_fwd_one_pass_kernelI11Bf16IOFp32WLi256ELi28ELi448EEv26Group_norm_nhwc_fwd_params:
	.zero		512


//--------------------- .nv.constant0._Z35group_norm_nhwc_fwd_one_pass_kernelI11Bf16IOFp32WLi512ELi28ELi448EEv26Group_norm_nhwc_fwd_params --------------------------
	.section	.nv.constant0._Z35group_norm_nhwc_fwd_one_pass_kernelI11Bf16IOFp32WLi512ELi28ELi448EEv26Group_norm_nhwc_fwd_params,"a",@progbits
	.sectionflags	@""
	.align	4
.nv.constant0._Z35group_norm_nhwc_fwd_one_pass_kernelI11Bf16IOFp32WLi512ELi28ELi448EEv26Group_norm_nhwc_fwd_params:
	.zero		512


//--------------------- .nv.constant0._Z35group_norm_nhwc_fwd_one_pass_kernelI11Bf16IOBf16WLi64ELi28ELi448EEv26Group_norm_nhwc_fwd_params --------------------------
	.section	.nv.constant0._Z35group_norm_nhwc_fwd_one_pass_kernelI11Bf16IOBf16WLi64ELi28ELi448EEv26Group_norm_nhwc_fwd_params,"a",@progbits
	.sectionflags	@""
	.align	4
.nv.constant0._Z35group_norm_nhwc_fwd_one_pass_kernelI11Bf16IOBf16WLi64ELi28ELi448EEv26Group_norm_nhwc_fwd_params:
	.zero		512


//--------------------- .nv.constant0._Z35group_norm_nhwc_fwd_one_pass_kernelI11Bf16IOBf16WLi128ELi28ELi448EEv26Group_norm_nhwc_fwd_params --------------------------
	.section	.nv.constant0._Z35group_norm_nhwc_fwd_one_pass_kernelI11Bf16IOBf16WLi128ELi28ELi448EEv26Group_norm_nhwc_fwd_params,"a",@progbits
	.sectionflags	@""
	.align	4
.nv.constant0._Z35group_norm_nhwc_fwd_one_pass_kernelI11Bf16IOBf16WLi128ELi28ELi448EEv26Group_norm_nhwc_fwd_params:
	.zero		512


//--------------------- .nv.constant0._Z35group_norm_nhwc_fwd_one_pass_kernelI11Bf16IOBf16WLi256ELi28ELi448EEv26Group_norm_nhwc_fwd_params --------------------------
	.section	.nv.constant0._Z35group_norm_nhwc_fwd_one_pass_kernelI11Bf16IOBf16WLi256ELi28ELi448EEv26Group_norm_nhwc_fwd_params,"a",@progbits
	.sectionflags	@""
	.align	4
.nv.constant0._Z35group_norm_nhwc_fwd_one_pass_kernelI11Bf16IOBf16WLi256ELi28ELi448EEv26Group_norm_nhwc_fwd_params:
	.zero		512


//--------------------- .nv.constant0._Z35group_norm_nhwc_fwd_one_pass_kernelI11Bf16IOBf16WLi512ELi28ELi448EEv26Group_norm_nhwc_fwd_params --------------------------
	.section	.nv.constant0._Z35group_norm_nhwc_fwd_one_pass_kernelI11Bf16IOBf16WLi512ELi28ELi448EEv26Group_norm_nhwc_fwd_params,"a",@progbits
	.sectionflags	@""
	.align	4
.nv.constant0._Z35group_norm_nhwc_fwd_one_pass_kernelI11Bf16IOBf16WLi512ELi28ELi448EEv26Group_norm_nhwc_fwd_params:
	.zero		512


//--------------------- .nv.constant0._Z35group_norm_nhwc_fwd_one_pass_kernelI11Bf16IOFp16WLi64ELi28ELi448EEv26Group_norm_nhwc_fwd_params --------------------------
	.section	.nv.constant0._Z35group_norm_nhwc_fwd_one_pass_kernelI11Bf16IOFp16WLi64ELi28ELi448EEv26Group_norm_nhwc_fwd_params,"a",@progbits
	.sectionflags	@""
	.align	4
.nv.constant0._Z35group_norm_nhwc_fwd_one_pass_kernelI11Bf16IOFp16WLi64ELi28ELi448EEv26Group_norm_nhwc_fwd_params:
	.zero		512


//--------------------- .nv.constant0._Z35group_norm_nhwc_fwd_one_pass_kernelI11Bf16IOFp16WLi128ELi28ELi448EEv26Group_norm_nhwc_fwd_params --------------------------
	.section	.nv.constant0._Z35group_norm_nhwc_fwd_one_pass_kernelI11Bf16IOFp16WLi128ELi28ELi448EEv26Group_norm_nhwc_fwd_params,"a",@progbits
	.sectionflags	@""
	.align	4
.nv.constant0._Z35group_norm_nhwc_fwd_one_pass_kernelI11Bf16IOFp16WLi128ELi28ELi448EEv26Group_norm_nhwc_fwd_params:
	.zero		512


//--------------------- .nv.constant0._Z35group_norm_nhwc_fwd_one_pass_kernelI11Bf16IOFp16WLi256ELi28ELi448EEv26Group_norm_nhwc_fwd_params --------------------------
	.section	.nv.constant0._Z35group_norm_nhwc_fwd_one_pass_kernelI11Bf16IOFp16WLi256ELi28ELi448EEv26Group_norm_nhwc_fwd_params,"a",@progbits
	.sectionflags	@""
	.align	4
.nv.constant0._Z35group_norm_nhwc_fwd_one_pass_kernelI11Bf16IOFp16WLi256ELi28ELi448EEv26Group_norm_nhwc_fwd_params:
	.zero		512


//--------------------- .nv.constant0._Z35group_norm_nhwc_fwd_one_pass_kernelI11Bf16IOFp16WLi512ELi28ELi448EEv26Group_norm_nhwc_fwd_params --------------------------
	.section	.nv.constant0._Z35group_norm_nhwc_fwd_one_pass_kernelI11Bf16IOFp16WLi512ELi28ELi448EEv26Group_norm_nhwc_fwd_params,"a",@progbits
	.sectionflags	@""
	.align	4
.nv.constant0._Z35group_norm_nhwc_fwd_one_pass_kernelI11Bf16IOFp16WLi512ELi28ELi448EEv26Group_norm_nhwc_fwd_params:
	.zero		512


//--------------------- .nv.constant0._Z35group_norm_nhwc_fwd_one_pass_kernelI11Fp16IOFp32WLi64ELi28ELi448EEv26Group_norm_nhwc_fwd_params --------------------------
	.section	.nv.constant0._Z35group_norm_nhwc_fwd_one_pass_kernelI11Fp16IOFp32WLi64ELi28ELi448EEv26Group_norm_nhwc_fwd_params,"a",@progbits
	.sectionflags	@""
	.align	4
.nv.constant0._Z35group_norm_nhwc_fwd_one_pass_kernelI11Fp16IOFp32WLi64ELi28ELi448EEv26Group_norm_nhwc_fwd_params:
	.zero		512


//--------------------- .nv.constant0._Z35group_norm_nhwc_fwd_one_pass_kernelI11Fp16IOFp32WLi128ELi28ELi448EEv26Group_norm_nhwc_fwd_params --------------------------
	.section	.nv.constant0._Z35group_norm_nhwc_fwd_one_pass_kernelI11Fp16IOFp32WLi128ELi28ELi448EEv26Group_norm_nhwc_fwd_params,"a",@progbits
	.sectionflags	@""
	.align	4
.nv.constant0._Z35group_norm_nhwc_fwd_one_pass_kernelI11Fp16IOFp32WLi128ELi28ELi448EEv26Group_norm_nhwc_fwd_params:
	.zero		512


//--------------------- .nv.constant0._Z35group_norm_nhwc_fwd_one_pass_kernelI11Fp16IOFp32WLi256ELi28ELi448EEv26Group_norm_nhwc_fwd_params --------------------------
	.section	.nv.constant0._Z35group_norm_nhwc_fwd_one_pass_kernelI11Fp16IOFp32WLi256ELi28ELi448EEv26Group_norm_nhwc_fwd_params,"a",@progbits
	.sectionflags	@""
	.align	4
.nv.constant0._Z35group_norm_nhwc_fwd_one_pass_kernelI11Fp16IOFp32WLi256ELi28ELi448EEv26Group_norm_nhwc_fwd_params:
	.zero		512


//--------------------- .nv.constant0._Z35group_norm_nhwc_fwd_one_pass_kernelI11Fp16IOFp32WLi512ELi28ELi448EEv26Group_norm_nhwc_fwd_params --------------------------
	.section	.nv.constant0._Z35group_norm_nhwc_fwd_one_pass_kernelI11Fp16IOFp32WLi512ELi28ELi448EEv26Group_norm_nhwc_fwd_params,"a",@progbits
	.sectionflags	@""
	.align	4
.nv.constant0._Z35group_norm_nhwc_fwd_one_pass_kernelI11Fp16IOFp32WLi512ELi28ELi448EEv26Group_norm_nhwc_fwd_params:
	.zero		512


//--------------------- .nv.constant0._Z35group_norm_nhwc_fwd_one_pass_kernelI11Fp16IOBf16WLi64ELi28ELi448EEv26Group_norm_nhwc_fwd_params --------------------------
	.section	.nv.constant0._Z35group_norm_nhwc_fwd_one_pass_kernelI11Fp16IOBf16WLi64ELi28ELi448EEv26Group_norm_nhwc_fwd_params,"a",@progbits
	.sectionflags	@""
	.align	4
.nv.constant0._Z35group_norm_nhwc_fwd_one_pass_kernelI11Fp16IOBf16WLi64ELi28ELi448EEv26Group_norm_nhwc_fwd_params:
	.zero		512


//--------------------- .nv.constant0._Z35group_norm_nhwc_fwd_one_pass_kernelI11Fp16IOBf16WLi128ELi28ELi448EEv26Group_norm_nhwc_fwd_params --------------------------
	.section	.nv.constant0._Z35group_norm_nhwc_fwd_one_pass_kernelI11Fp16IOBf16WLi128ELi28ELi448EEv26Group_norm_nhwc_fwd_params,"a",@progbits
	.sectionflags	@""
	.align	4
.nv.constant0._Z35group_norm_nhwc_fwd_one_pass_kernelI11Fp16IOBf16WLi128ELi28ELi448EEv26Group_norm_nhwc_fwd_params:
	.zero		512


//--------------------- .nv.constant0._Z35group_norm_nhwc_fwd_one_pass_kernelI11Fp16IOBf16WLi256ELi28ELi448EEv26Group_norm_nhwc_fwd_params --------------------------
	.section	.nv.constant0._Z35group_norm_nhwc_fwd_one_pass_kernelI11Fp16IOBf16WLi256ELi28ELi448EEv26Group_norm_nhwc_fwd_params,"a",@progbits
	.sectionflags	@""
	.align	4
.nv.constant0._Z35group_norm_nhwc_fwd_one_pass_kernelI11Fp16IOBf16WLi256ELi28ELi448EEv26Group_norm_nhwc_fwd_params:
	.zero		512


//--------------------- .nv.constant0._Z35group_norm_nhwc_fwd_one_pass_kernelI11Fp16IOBf16WLi512ELi28ELi448EEv26Group_norm_nhwc_fwd_params --------------------------
	.section	.nv.constant0._Z35group_norm_nhwc_fwd_one_pass_kernelI11Fp16IOBf16WLi512ELi28ELi448EEv26Group_norm_nhwc_fwd_params,"a",@progbits
	.sectionflags	@""
	.align	4
.nv.constant0._Z35group_norm_nhwc_fwd_one_pass_kernelI11Fp16IOBf16WLi512ELi28ELi448EEv26Group_norm_nhwc_fwd_params:
	.zero		512


//--------------------- .nv.constant0._Z35group_norm_nhwc_fwd_one_pass_kernelI11Fp16IOFp16WLi64ELi28ELi448EEv26Group_norm_nhwc_fwd_params --------------------------
	.section	.nv.constant0._Z35group_norm_nhwc_fwd_one_pass_kernelI11Fp16IOFp16WLi64ELi28ELi448EEv26Group_norm_nhwc_fwd_params,"a",@progbits
	.sectionflags	@""
	.align	4
.nv.constant0._Z35group_norm_nhwc_fwd_one_pass_kernelI11Fp16IOFp16WLi64ELi28ELi448EEv26Group_norm_nhwc_fwd_params:
	.zero		512


//--------------------- .nv.constant0._Z35group_norm_nhwc_fwd_one_pass_kernelI11Fp16IOFp16WLi128ELi28ELi448EEv26Group_norm_nhwc_fwd_params --------------------------
	.section	.nv.constant0._Z35group_norm_nhwc_fwd_one_pass_kernelI11Fp16IOFp16WLi128ELi28ELi448EEv26Group_norm_nhwc_fwd_params,"a",@progbits
	.sectionflags	@""
	.align	4
.nv.constant0._Z35group_norm_nhwc_fwd_one_pass_kernelI11Fp16IOFp16WLi128ELi28ELi448EEv26Group_norm_nhwc_fwd_params:
	.zero		512


//--------------------- .nv.constant0._Z35group_norm_nhwc_fwd_one_pass_kernelI11Fp16IOFp16WLi256ELi28ELi448EEv26Group_norm_nhwc_fwd_params --------------------------
	.section	.nv.constant0._Z35group_norm_nhwc_fwd_one_pass_kernelI11Fp16IOFp16WLi256ELi28ELi448EEv26Group_norm_nhwc_fwd_params,"a",@progbits
	.sectionflags	@""
	.align	4
.nv.constant0._Z35group_norm_nhwc_fwd_one_pass_kernelI11Fp16IOFp16WLi256ELi28ELi448EEv26Group_norm_nhwc_fwd_params:
	.zero		512


//--------------------- .nv.constant0._Z35group_norm_nhwc_fwd_one_pass_kernelI11Fp16IOFp16WLi512ELi28ELi448EEv26Group_norm_nhwc_fwd_params --------------------------
	.section	.nv.constant0._Z35group_norm_nhwc_fwd_one_pass_kernelI11Fp16IOFp16WLi512ELi28ELi448EEv26Group_norm_nhwc_fwd_params,"a",@progbits
	.sectionflags	@""
	.align	4
.nv.constant0._Z35group_norm_nhwc_fwd_one_pass_kernelI11Fp16IOFp16WLi512ELi28ELi448EEv26Group_norm_nhwc_fwd_params:
	.zero		512


//--------------------- .nv.constant0._Z35group_norm_nhwc_fwd_one_pass_kernelI11Fp32IOFp32WLi64ELi28ELi448EEv26Group_norm_nhwc_fwd_params --------------------------
	.section	.nv.constant0._Z35group_norm_nhwc_fwd_one_pass_kernelI11Fp32IOFp32WLi64ELi28ELi448EEv26Group_norm_nhwc_fwd_params,"a",@progbits
	.sectionflags	@""
	.align	4
.nv.constant0._Z35group_norm_nhwc_fwd_one_pass_kernelI11Fp32IOFp32WLi64ELi28ELi448EEv26Group_norm_nhwc_fwd_params:
	.zero		512


//--------------------- .nv.constant0._Z35group_norm_nhwc_fwd_one_pass_kernelI11Fp32IOFp32WLi128ELi28ELi448EEv26Group_norm_nhwc_fwd_params --------------------------
	.section	.nv.constant0._Z35group_norm_nhwc_fwd_one_pass_kernelI11Fp32IOFp32WLi128ELi28ELi448EEv26Group_norm_nhwc_fwd_params,"a",@progbits
	.sectionflags	@""
	.align	4
.nv.constant0._Z35group_norm_nhwc_fwd_one_pass_kernelI11Fp32IOFp32WLi128ELi28ELi448EEv26Group_norm_nhwc_fwd_params:
	.zero		512


//--------------------- .nv.constant0._Z35group_norm_nhwc_fwd_one_pass_kernelI11Fp32IOFp32WLi256ELi28ELi448EEv26Group_norm_nhwc_fwd_params --------------------------
	.section	.nv.constant0._Z35group_norm_nhwc_fwd_one_pass_kernelI11Fp32IOFp32WLi256ELi28ELi448EEv26Group_norm_nhwc_fwd_params,"a",@progbits
	.sectionflags	@""
	.align	4
.nv.constant0._Z35group_norm_nhwc_fwd_one_pass_kernelI11Fp32IOFp32WLi256ELi28ELi448EEv26Group_norm_nhwc_fwd_params:
	.zero		512


//--------------------- .nv.constant0._Z35group_norm_nhwc_fwd_one_pass_kernelI11Fp32IOFp32WLi512ELi28ELi448EEv26Group_norm_nhwc_fwd_params --------------------------
	.section	.nv.constant0._Z35group_norm_nhwc_fwd_one_pass_kernelI11Fp32IOFp32WLi512ELi28ELi448EEv26Group_norm_nhwc_fwd_params,"a",@progbits
	.sectionflags	@""
	.align	4
.nv.constant0._Z35group_norm_nhwc_fwd_one_pass_kernelI11Fp32IOFp32WLi512ELi28ELi448EEv26Group_norm_nhwc_fwd_params:
	.zero		512


//--------------------- .nv.constant0._Z35group_norm_nhwc_fwd_one_pass_kernelI11Fp32IOBf16WLi64ELi28ELi448EEv26Group_norm_nhwc_fwd_params --------------------------
	.section	.nv.constant0._Z35group_norm_nhwc_fwd_one_pass_kernelI11Fp32IOBf16WLi64ELi28ELi448EEv26Group_norm_nhwc_fwd_params,"a",@progbits
	.sectionflags	@""
	.align	4
.nv.constant0._Z35group_norm_nhwc_fwd_one_pass_kernelI11Fp32IOBf16WLi64ELi28ELi448EEv26Group_norm_nhwc_fwd_params:
	.zero		512


//--------------------- .nv.constant0._Z35group_norm_nhwc_fwd_one_pass_kernelI11Fp32IOBf16WLi128ELi28ELi448EEv26Group_norm_nhwc_fwd_params --------------------------
	.section	.nv.constant0._Z35group_norm_nhwc_fwd_one_pass_kernelI11Fp32IOBf16WLi128ELi28ELi448EEv26Group_norm_nhwc_fwd_params,"a",@progbits
	.sectionflags	@""
	.align	4
.nv.constant0._Z35group_norm_nhwc_fwd_one_pass_kernelI11Fp32IOBf16WLi128ELi28ELi448EEv26Group_norm_nhwc_fwd_params:
	.zero		512


//--------------------- .nv.constant0._Z35group_norm_nhwc_fwd_one_pass_kernelI11Fp32IOBf16WLi256ELi28ELi448EEv26Group_norm_nhwc_fwd_params --------------------------
	.section	.nv.constant0._Z35group_norm_nhwc_fwd_one_pass_kernelI11Fp32IOBf16WLi256ELi28ELi448EEv26Group_norm_nhwc_fwd_params,"a",@progbits
	.sectionflags	@""
	.align	4
.nv.constant0._Z35group_norm_nhwc_fwd_one_pass_kernelI11Fp32IOBf16WLi256ELi28ELi448EEv26Group_norm_nhwc_fwd_params:
	.zero		512


//--------------------- .nv.constant0._Z35group_norm_nhwc_fwd_one_pass_kernelI11Fp32IOBf16WLi512ELi28ELi448EEv26Group_norm_nhwc_fwd_params --------------------------
	.section	.nv.constant0._Z35group_norm_nhwc_fwd_one_pass_kernelI11Fp32IOBf16WLi512ELi28ELi448EEv26Group_norm_nhwc_fwd_params,"a",@progbits
	.sectionflags	@""
	.align	4
.nv.constant0._Z35group_norm_nhwc_fwd_one_pass_kernelI11Fp32IOBf16WLi512ELi28ELi448EEv26Group_norm_nhwc_fwd_params:
	.zero		512


//--------------------- .nv.constant0._Z35group_norm_nhwc_fwd_one_pass_kernelI11Fp32IOFp16WLi64ELi28ELi448EEv26Group_norm_nhwc_fwd_params --------------------------
	.section	.nv.constant0._Z35group_norm_nhwc_fwd_one_pass_kernelI11Fp32IOFp16WLi64ELi28ELi448EEv26Group_norm_nhwc_fwd_params,"a",@progbits
	.sectionflags	@""
	.align	4
.nv.constant0._Z35group_norm_nhwc_fwd_one_pass_kernelI11Fp32IOFp16WLi64ELi28ELi448EEv26Group_norm_nhwc_fwd_params:
	.zero		512


//--------------------- .nv.constant0._Z35group_norm_nhwc_fwd_one_pass_kernelI11Fp32IOFp16WLi128ELi28ELi448EEv26Group_norm_nhwc_fwd_params --------------------------
	.section	.nv.constant0._Z35group_norm_nhwc_fwd_one_pass_kernelI11Fp32IOFp16WLi128ELi28ELi448EEv26Group_norm_nhwc_fwd_params,"a",@progbits
	.sectionflags	@""
	.align	4
.nv.constant0._Z35group_norm_nhwc_fwd_one_pass_kernelI11Fp32IOFp16WLi128ELi28ELi448EEv26Group_norm_nhwc_fwd_params:
	.zero		512


//--------------------- .nv.constant0._Z35group_norm_nhwc_fwd_one_pass_kernelI11Fp32IOFp16WLi256ELi28ELi448EEv26Group_norm_nhwc_fwd_params --------------------------
	.section	.nv.constant0._Z35group_norm_nhwc_fwd_one_pass_kernelI11Fp32IOFp16WLi256ELi28ELi448EEv26Group_norm_nhwc_fwd_params,"a",@progbits
	.sectionflags	@""
	.align	4
.nv.constant0._Z35group_norm_nhwc_fwd_one_pass_kernelI11Fp32IOFp16WLi256ELi28ELi448EEv26Group_norm_nhwc_fwd_params:
	.zero		512


//--------------------- .nv.constant0._Z35group_norm_nhwc_fwd_one_pass_kernelI11Fp32IOFp16WLi512ELi28ELi448EEv26Group_norm_nhwc_fwd_params --------------------------
	.section	.nv.constant0._Z35group_norm_nhwc_fwd_one_pass_kernelI11Fp32IOFp16WLi512ELi28ELi448EEv26Group_norm_nhwc_fwd_params,"a",@progbits
	.sectionflags	@""
	.align	4
.nv.constant0._Z35group_norm_nhwc_fwd_one_pass_kernelI11Fp32IOFp16WLi512ELi28ELi448EEv26Group_norm_nhwc_fwd_params:
	.zero		512


//--------------------- .text._ZN3cub17CUB_300001_SM_8006detail11EmptyKernelIvEEvv --------------------------
	.section	.text._ZN3cub17CUB_300001_SM_8006detail11EmptyKernelIvEEvv,"ax",@progbits
	.sectioninfo	@"SHI_REGISTERS=4"
	.align	128
        .global         _ZN3cub17CUB_300001_SM_8006detail11EmptyKernelIvEEvv
        .type           _ZN3cub17CUB_300001_SM_8006detail11EmptyKernelIvEEvv,@function
        .size           _ZN3cub17CUB_300001_SM_8006detail11EmptyKernelIvEEvv,(.L_x_3286 - _ZN3cub17CUB_300001_SM_8006detail11EmptyKernelIvEEvv)
        .other          _ZN3cub17CUB_300001_SM_8006detail11EmptyKernelIvEEvv,@"STO_CUDA_ENTRY STV_DEFAULT"
_ZN3cub17CUB_300001_SM_8006detail11EmptyKernelIvEEvv:
.text._ZN3cub17CUB_300001_SM_8006detail11EmptyKernelIvEEvv:
[----:B------:R-:W-:Y:S02]  /*0000*/  MOV R1, c[0x0][0x28] ;  /* 0x00000a0000017a02 */ /* 0x000fe40000000f00 */
[----:B------:R-:W-:Y:S05]  /*0010*/  EXIT ;  /* 0x000000000000794d */ /* 0x000fea0003800000 */
.L_x_0:
[----:B------:R-:W-:-:S00]  /*0020*/  BRA `(.L_x_0) ;  /* 0xfffffff000007947 */ /* 0x000fc0000383ffff */
[----:B------:R-:W-:-:S00]  /*0030*/  NOP ;  /* 0x0000000000007918 */ /* 0x000fc00000000000 */
        /* <DEDUP_REMOVED lines=12> */
.L_x_3286:


//--------------------- .text._Z35group_norm_nhwc_bwd_one_pass_kernelI11Bf16IOFp32WLi64ELi28ELi448EEv26Group_norm_nhwc_bwd_params --------------------------
	.section	.text._Z35group_norm_nhwc_bwd_one_pass_kernelI11Bf16IOFp32WLi64ELi28ELi448EEv26Group_norm_nhwc_bwd_params,"ax",@progbits
	.sectioninfo	@"SHI_REGISTERS=40"
	.align	128
        .global         _Z35group_norm_nhwc_bwd_one_pass_kernelI11Bf16IOFp32WLi64ELi28ELi448EEv26Group_norm_nhwc_bwd_params
        .type           _Z35group_norm_nhwc_bwd_one_pass_kernelI11Bf16IOFp32WLi64ELi28ELi448EEv26Group_norm_nhwc_bwd_params,@function
        .size           _Z35group_norm_nhwc_bwd_one_pass_kernelI11Bf16IOFp32WLi64ELi28ELi448EEv26Group_norm_nhwc_bwd_params,(.L_x_3287 - _Z35group_norm_nhwc_bwd_one_pass_kernelI11Bf16IOFp32WLi64ELi28ELi448EEv26Group_norm_nhwc_bwd_params)
        .other          _Z35group_norm_nhwc_bwd_one_pass_kernelI11Bf16IOFp32WLi64ELi28ELi448EEv26Group_norm_nhwc_bwd_params,@"STO_CUDA_ENTRY STV_DEFAULT"
_Z35group_norm_nhwc_bwd_one_pass_kernelI11Bf16IOFp32WLi64ELi28ELi448EEv26Group_norm_nhwc_bwd_params:
.text._Z35group_norm_nhwc_bwd_one_pass_kernelI11Bf16IOFp32WLi64ELi28ELi448EEv26Group_norm_nhwc_bwd_params:
[----:B------:R-:W-:Y:S02]  /*0000*/  MOV R1, c[0x0][0x28] ;  /* 0x00000a0000017a02 */ /* 0x000fe40000000f00 */
[----:B------:R-:W0:Y:S01]  /*0010*/  S2UR UR7, SR_CTAID.Y ;  /* 0x00000000000779c3 */ /* 0x000e220000002600 */
[----:B------:R-:W-:Y:S01]  /*0020*/  ULDC UR6, c[0x0][0x1f0] ;  /* 0x00007c0000067ab9 */ /* 0x000fe20000000800 */
[----:B------:R-:W1:Y:S01]  /*0030*/  S2R R0, SR_TID.X ;  /* 0x0000000000007919 */ /* 0x000e620000002100 */
[----:B------:R-:W-:Y:S02]  /*0040*/  ULDC UR4, c[0x0][0x1c0] ;  /* 0x0000700000047ab9 */ /* 0x000fe40000000800 */
[----:B------:R-:W-:Y:S02]  /*0050*/  UIMAD UR6, UR6, UR4, URZ ;  /* 0x00000004060672a4 */ /* 0x000fe4000f8e023f */
[----:B------:R-:W-:Y:S02]  /*0060*/  ULDC.64 UR14, c[0x0][0x118] ;  /* 0x00004600000e7ab9 */ /* 0x000fe40000000a00 */
[----:B0-----:R-:W-:-:S06]  /*0070*/  UISETP.GE.AND UP0, UPT, UR7, UR6, UPT ;  /* 0x000000060700728c */ /* 0x001fcc000bf06270 */
[----:B------:R-:W-:-:S13]  /*0080*/  PLOP3.LUT P0, PT, PT, PT, UP0, 0x80, 0x0 ;  /* 0x000000000000781c */ /* 0x000fda0003f0f008 */
[----:B------:R-:W-:Y:S05]  /*0090*/  @P0 BRA `(.L_x_1) ;  /* 0x000035f000000947 */ /* 0x000fea0003800000 */
[----:B-1----:R-:W0:Y:S01]  /*00a0*/  S2R R33, SR_CTAID.X ;  /* 0x0000000000217919 */ /* 0x002e220000002500 */
[--C-:B------:R-:W-:Y:S01]  /*00b0*/  SHF.R.U32.HI R2, RZ, 0x1, R0.reuse ;  /* 0x00000001ff027819 */ /* 0x100fe20000011600 */
[----:B------:R-:W-:Y:S01]  /*00c0*/  UMOV UR8, 0x3 ;  /* 0x0000000300087882 */ /* 0x000fe20000000000 */
[----:B------:R-:W-:Y:S01]  /*00d0*/  SHF.R.S32.HI R5, RZ, 0x1f, R0 ;  /* 0x0000001fff057819 */ /* 0x000fe20000011400 */
[----:B------:R-:W-:Y:S01]  /*00e0*/  ULDC.64 UR12, c[0x0][0x1d8] ;  /* 0x00007600000c7ab9 */ /* 0x000fe20000000a00 */
[----:B------:R-:W-:Y:S01]  /*00f0*/  HFMA2.MMA R30, -RZ, RZ, 0, 0 ;  /* 0x00000000ff1e7435 */ /* 0x000fe200000001ff */
[----:B------:R-:W-:Y:S01]  /*0100*/  IMAD.WIDE.U32 R2, R2, -0x6db6db6d, RZ ;  /* 0x9249249302027825 */ /* 0x000fe200078e00ff */
[----:B------:R-:W-:Y:S01]  /*0110*/  UIMAD.WIDE.U32 UR4, UR8, UR12, URZ ;  /* 0x0000000c080472a5 */ /* 0x000fe2000f8e003f */
[----:B------:R-:W-:Y:S01]  /*0120*/  LEA.HI R5, R5, R0, RZ, 0x5 ;  /* 0x0000000005057211 */ /* 0x000fe200078f28ff */
[----:B------:R-:W-:Y:S02]  /*0130*/  UIMAD UR8, UR8, UR13, URZ ;  /* 0x0000000d080872a4 */ /* 0x000fe4000f8e023f */
[----:B------:R-:W-:Y:S01]  /*0140*/  SHF.R.U32.HI R2, RZ, 0x2, R3 ;  /* 0x00000002ff027819 */ /* 0x000fe20000011603 */
[----:B------:R-:W-:Y:S01]  /*0150*/  ULEA.HI UR11, UP0, UR13, UR12, URZ, 0x1 ;  /* 0x0000000c0d0b7291 */ /* 0x000fe2000f81083f */
[----:B------:R-:W-:Y:S01]  /*0160*/  SHF.R.S32.HI R36, RZ, 0x5, R5 ;  /* 0x00000005ff247819 */ /* 0x000fe20000011405 */
[----:B------:R-:W-:-:S02]  /*0170*/  UIADD3 UR8, UR5, UR8, URZ ;  /* 0x0000000805087290 */ /* 0x000fc4000fffe03f */
[----:B------:R-:W-:Y:S01]  /*0180*/  UIADD3.X UR9, URZ, UR13, URZ, UP0, !UPT ;  /* 0x0000000d3f097290 */ /* 0x000fe200087fe43f */
[----:B------:R-:W-:Y:S01]  /*0190*/  IMAD R32, R2, -0xe, R0 ;  /* 0xfffffff202207824 */ /* 0x000fe200078e0200 */
[----:B------:R-:W-:Y:S02]  /*01a0*/  ULEA.HI UR10, UP0, UR8, UR4, URZ, 0x1 ;  /* 0x00000004080a7291 */ /* 0x000fe4000f81083f */
[----:B------:R-:W-:Y:S02]  /*01b0*/  USHF.R.S64 UR11, UR11, 0x1, UR9 ;  /* 0x000000010b0b7899 */ /* 0x000fe40008001009 */
[----:B------:R-:W-:Y:S01]  /*01c0*/  UIADD3.X UR8, URZ, UR8, URZ, UP0, !UPT ;  /* 0x000000083f087290 */ /* 0x000fe200087fe43f */
[----:B------:R-:W-:Y:S01]  /*01d0*/  SHF.L.U32 R32, R32, 0x1, RZ ;  /* 0x0000000120207819 */ /* 0x000fe200000006ff */
[----:B0-----:R-:W-:Y:S01]  /*01e0*/  IMAD R3, R33, c[0x0][0x1fc], R2 ;  /* 0x00007f0021037a24 */ /* 0x001fe200078e0202 */
[----:B------:R-:W-:Y:S02]  /*01f0*/  USHF.R.S32.HI UR9, URZ, 0x1, UR9 ;  /* 0x000000013f097899 */ /* 0x000fe40008011409 */
[----:B------:R-:W-:-:S02]  /*0200*/  USHF.R.S64 UR10, UR10, 0x1, UR8 ;  /* 0x000000010a0a7899 */ /* 0x000fc40008001008 */
[C---:B------:R-:W-:Y:S01]  /*0210*/  ISETP.GE.U32.AND P1, PT, R3.reuse, c[0x0][0x1e0], PT ;  /* 0x0000780003007a0c */ /* 0x040fe20003f26070 */
[----:B------:R-:W-:Y:S01]  /*0220*/  USHF.R.S32.HI UR8, URZ, 0x1, UR8 ;  /* 0x000000013f087899 */ /* 0x000fe20008011408 */
[----:B------:R-:W-:Y:S01]  /*0230*/  SHF.R.S32.HI R37, RZ, 0x1f, R3 ;  /* 0x0000001fff257819 */ /* 0x000fe20000011403 */
[----:B------:R-:W-:Y:S01]  /*0240*/  USHF.L.U64.HI UR9, UR11, 0x2, UR9 ;  /* 0x000000020b097899 */ /* 0x000fe20008010209 */
[----:B------:R-:W-:Y:S01]  /*0250*/  IADD3 R34, R3, 0x20, RZ ;  /* 0x0000002003227810 */ /* 0x000fe20007ffe0ff */
[----:B------:R-:W-:Y:S01]  /*0260*/  USHF.L.U64.HI UR8, UR10, 0x2, UR8 ;  /* 0x000000020a087899 */ /* 0x000fe20008010208 */
[----:B------:R-:W-:Y:S01]  /*0270*/  ISETP.GE.AND.EX P1, PT, R37, c[0x0][0x1e4], PT, P1 ;  /* 0x0000790025007a0c */ /* 0x000fe20003f26310 */
[----:B------:R-:W-:-:S03]  /*0280*/  ULDC.U8 UR16, c[0x0][0x1f4] ;  /* 0x00007d0000107ab9 */ /* 0x000fc60000000000 */
[----:B------:R-:W-:Y:S02]  /*0290*/  ISETP.LT.U32.AND P1, PT, R0, 0x1c0, !P1 ;  /* 0x000001c00000780c */ /* 0x000fe40004f21070 */
.L_x_28:
[----:B------:R-:W-:Y:S01]  /*02a0*/  IABS R9, c[0x0][0x1f0] ;  /* 0x00007c0000097a13 */ /* 0x000fe20000000000 */
[----:B------:R-:W-:Y:S02]  /*02b0*/  UMOV UR12, 0x8 ;  /* 0x00000008000c7882 */ /* 0x000fe40000000000 */
[----:B------:R-:W-:Y:S01]  /*02c0*/  ULDC.64 UR4, c[0x0][0x198] ;  /* 0x0000660000047ab9 */ /* 0x000fe20000000a00 */
[----:B0-----:R-:W0:Y:S01]  /*02d0*/  I2F.RP R2, R9 ;  /* 0x0000000900027306 */ /* 0x001e220000209400 */
[----:B------:R-:W-:-:S07]  /*02e0*/  UIMAD.WIDE UR4, UR7, UR12, UR4 ;  /* 0x0000000c070472a5 */ /* 0x000fce000f8e0204 */
[----:B0-----:R-:W0:Y:S02]  /*02f0*/  MUFU.RCP R2, R2 ;  /* 0x0000000200027308 */ /* 0x001e240000001000 */
[----:B0-----:R-:W-:Y:S02]  /*0300*/  IADD3 R4, R2, 0xffffffe, RZ ;  /* 0x0ffffffe02047810 */ /* 0x001fe40007ffe0ff */
[----:B------:R-:W-:-:S04]  /*0310*/  IABS R2, UR7 ;  /* 0x0000000700027c13 */ /* 0x000fc80008000000 */
[----:B------:R0:W1:Y:S02]  /*0320*/  F2I.FTZ.U32.TRUNC.NTZ R5, R4 ;  /* 0x0000000400057305 */ /* 0x000064000021f000 */
[----:B0-----:R-:W-:Y:S02]  /*0330*/  MOV R4, RZ ;  /* 0x000000ff00047202 */ /* 0x001fe40000000f00 */
[----:B-1----:R-:W-:-:S05]  /*0340*/  IADD3 R6, RZ, -R5, RZ ;  /* 0x80000005ff067210 */ /* 0x002fca0007ffe0ff */
[----:B------:R-:W-:Y:S01]  /*0350*/  IMAD R7, R6, R9, RZ ;  /* 0x0000000906077224 */ /* 0x000fe200078e02ff */
[----:B------:R-:W-:-:S03]  /*0360*/  MOV R6, UR4 ;  /* 0x0000000400067c02 */ /* 0x000fc60008000f00 */
[----:B------:R-:W-:Y:S01]  /*0370*/  IMAD.HI.U32 R5, R5, R7, R4 ;  /* 0x0000000705057227 */ /* 0x000fe200078e0004 */
[----:B------:R-:W-:-:S05]  /*0380*/  MOV R7, UR5 ;  /* 0x0000000500077c02 */ /* 0x000fca0008000f00 */
[----:B------:R-:W-:Y:S01]  /*0390*/  IMAD.HI.U32 R5, R5, R2, RZ ;  /* 0x0000000205057227 */ /* 0x000fe200078e00ff */
[----:B------:R-:W2:Y:S04]  /*03a0*/  LDG.E.64 R6, [R6.64] ;  /* 0x0000000e06067981 */ /* 0x000ea8000c1e1b00 */
[----:B------:R-:W-:-:S05]  /*03b0*/  IADD3 R4, -R5, RZ, RZ ;  /* 0x000000ff05047210 */ /* 0x000fca0007ffe1ff */
[----:B------:R-:W-:-:S05]  /*03c0*/  IMAD R2, R9, R4, R2 ;  /* 0x0000000409027224 */ /* 0x000fca00078e0202 */
[----:B------:R-:W-:Y:S01]  /*03d0*/  ISETP.GT.U32.AND P0, PT, R9, R2, PT ;  /* 0x000000020900720c */ /* 0x000fe20003f04070 */
[----:B------:R-:W-:Y:S01]  /*03e0*/  ULDC UR4, c[0x0][0x1f0] ;  /* 0x00007c0000047ab9 */ /* 0x000fe20000000800 */
[----:B------:R-:W-:Y:S01]  /*03f0*/  ISETP.LE.AND P4, PT, RZ, UR7, PT ;  /* 0x00000007ff007c0c */ /* 0x000fe2000bf83270 */
[----:B------:R-:W-:-:S10]  /*0400*/  ULOP3.LUT UR4, UR7, UR4, URZ, 0x3c, !UPT ;  /* 0x0000000407047292 */ /* 0x000fd4000f8e3c3f */
[----:B------:R-:W-:-:S04]  /*0410*/  @!P0 IADD3 R2, R2, -R9, RZ ;  /* 0x8000000902028210 */ /* 0x000fc80007ffe0ff */
[CC--:B------:R-:W-:Y:S02]  /*0420*/  ISETP.GE.U32.AND P2, PT, R2.reuse, R9.reuse, PT ;  /* 0x000000090200720c */ /* 0x0c0fe40003f46070 */
[-C--:B------:R-:W-:Y:S02]  /*0430*/  ISETP.GT.U32.AND P3, PT, R9, R2.reuse, PT ;  /* 0x000000020900720c */ /* 0x080fe40003f64070 */
[----:B------:R-:W-:Y:S02]  /*0440*/  IADD3 R9, R2, -R9, RZ ;  /* 0x8000000902097210 */ /* 0x000fe40007ffe0ff */
[----:B------:R-:W-:Y:S02]  /*0450*/  ISETP.LE.AND P5, PT, RZ, UR4, PT ;  /* 0x00000004ff007c0c */ /* 0x000fe4000bfa3270 */
[----:B------:R-:W-:Y:S02]  /*0460*/  SEL R2, R9, R2, !P3 ;  /* 0x0000000209027207 */ /* 0x000fe40005800000 */
[----:B------:R-:W-:-:S02]  /*0470*/  @!P0 IADD3 R5, R5, 0x1, RZ ;  /* 0x0000000105058810 */ /* 0x000fc40007ffe0ff */
[----:B------:R-:W-:Y:S02]  /*0480*/  ISETP.NE.AND P0, PT, RZ, c[0x0][0x1f0], PT ;  /* 0x00007c00ff007a0c */ /* 0x000fe40003f05270 */
[----:B------:R-:W-:Y:S02]  /*0490*/  LOP3.LUT R9, RZ, c[0x0][0x1f0], RZ, 0x33, !PT ;  /* 0x00007c00ff097a12 */ /* 0x000fe400078e33ff */
[----:B------:R-:W-:Y:S02]  /*04a0*/  @!P4 IADD3 R2, -R2, RZ, RZ ;  /* 0x000000ff0202c210 */ /* 0x000fe40007ffe1ff */
[----:B------:R-:W-:Y:S02]  /*04b0*/  @P2 IADD3 R5, R5, 0x1, RZ ;  /* 0x0000000105052810 */ /* 0x000fe40007ffe0ff */
[----:B------:R-:W-:Y:S02]  /*04c0*/  SEL R31, R9, R2, !P0 ;  /* 0x00000002091f7207 */ /* 0x000fe40004000000 */
[----:B------:R-:W-:-:S02]  /*04d0*/  @!P5 IADD3 R5, -R5, RZ, RZ ;  /* 0x000000ff0505d210 */ /* 0x000fc40007ffe1ff */
[----:B------:R-:W-:Y:S01]  /*04e0*/  SHF.R.S32.HI R35, RZ, 0x1f, R34 ;  /* 0x0000001fff237819 */ /* 0x000fe20000011422 */
[----:B------:R-:W-:Y:S01]  /*04f0*/  IMAD R15, R31, 0x1c, RZ ;  /* 0x0000001c1f0f7824 */ /* 0x000fe200078e02ff */
[----:B------:R-:W-:Y:S02]  /*0500*/  SEL R5, R9, R5, !P0 ;  /* 0x0000000509057207 */ /* 0x000fe40004000000 */
[----:B------:R-:W-:Y:S02]  /*0510*/  ISETP.GE.U32.AND P0, PT, R34, c[0x0][0x1e0], PT ;  /* 0x0000780022007a0c */ /* 0x000fe40003f06070 */
[----:B------:R-:W-:Y:S02]  /*0520*/  SHF.R.S32.HI R4, RZ, 0x1f, R32 ;  /* 0x0000001fff047819 */ /* 0x000fe40000011420 */
[----:B------:R-:W-:Y:S02]  /*0530*/  IADD3 R24, P2, R32, R15, RZ ;  /* 0x0000000f20187210 */ /* 0x000fe40007f5e0ff */
[----:B------:R-:W-:-:S02]  /*0540*/  SHF.R.S32.HI R2, RZ, 0x1f, R5 ;  /* 0x0000001fff027819 */ /* 0x000fc40000011405 */
[----:B------:R-:W-:Y:S02]  /*0550*/  ISETP.GE.AND.EX P0, PT, R35, c[0x0][0x1e4], PT, P0 ;  /* 0x0000790023007a0c */ /* 0x000fe40003f06300 */
[----:B------:R-:W-:Y:S01]  /*0560*/  LEA.HI.X.SX32 R25, R15, R4, 0x1, P2 ;  /* 0x000000040f197211 */ /* 0x000fe200010f0eff */
[----:B------:R-:W-:Y:S01]  /*0570*/  IMAD R2, R2, c[0x0][0x1e8], RZ ;  /* 0x00007a0002027a24 */ /* 0x000fe200078e02ff */
[----:B------:R-:W-:-:S03]  /*0580*/  ISETP.GT.U32.OR P0, PT, R0, 0x1bf, P0 ;  /* 0x000001bf0000780c */ /* 0x000fc60000704470 */
[C---:B------:R-:W-:Y:S02]  /*0590*/  IMAD R9, R5.reuse, c[0x0][0x1ec], R2 ;  /* 0x00007b0005097a24 */ /* 0x040fe400078e0202 */
[----:B------:R-:W-:-:S04]  /*05a0*/  IMAD.WIDE.U32 R24, R5, c[0x0][0x1e8], R24 ;  /* 0x00007a0005187a25 */ /* 0x000fc800078e0018 */
[----:B------:R-:W-:Y:S01]  /*05b0*/  @P1 IMAD R2, R37, c[0x0][0x1d8], RZ ;  /* 0x0000760025021a24 */ /* 0x000fe200078e02ff */
[----:B------:R-:W-:Y:S02]  /*05c0*/  IADD3 R5, R25, R9, RZ ;  /* 0x0000000919057210 */ /* 0x000fe40007ffe0ff */
[-C--:B------:R-:W-:Y:S01]  /*05d0*/  @P1 MOV R4, R24.reuse ;  /* 0x0000001800041202 */ /* 0x080fe20000000f00 */
[----:B------:R-:W-:Y:S02]  /*05e0*/  @!P0 IMAD R9, R35, c[0x0][0x1d8], RZ ;  /* 0x0000760023098a24 */ /* 0x000fe400078e02ff */
[C---:B------:R-:W-:Y:S02]  /*05f0*/  @P1 IMAD R13, R3.reuse, c[0x0][0x1dc], R2 ;  /* 0x00007700030d1a24 */ /* 0x040fe400078e0202 */
[----:B------:R-:W-:Y:S01]  /*0600*/  @P1 IMAD.WIDE.U32 R10, R3, c[0x0][0x1d8], R4 ;  /* 0x00007600030a1a25 */ /* 0x000fe200078e0004 */
[----:B------:R-:W-:-:S03]  /*0610*/  @!P0 MOV R8, R24 ;  /* 0x0000001800088202 */ /* 0x000fc60000000f00 */
[----:B------:R-:W-:Y:S01]  /*0620*/  @!P0 IMAD R17, R34, c[0x0][0x1dc], R9 ;  /* 0x0000770022118a24 */ /* 0x000fe200078e0209 */
[----:B------:R-:W-:Y:S02]  /*0630*/  @!P0 MOV R9, R5 ;  /* 0x0000000500098202 */ /* 0x000fe40000000f00 */
[----:B------:R-:W-:Y:S02]  /*0640*/  @P1 IADD3 R13, R11, R13, RZ ;  /* 0x0000000d0b0d1210 */ /* 0x000fe40007ffe0ff */
[----:B------:R-:W-:Y:S01]  /*0650*/  @P1 SHF.L.U32 R11, R10, 0x1, RZ ;  /* 0x000000010a0b1819 */ /* 0x000fe200000006ff */
[----:B------:R-:W-:Y:S01]  /*0660*/  @!P0 IMAD.WIDE.U32 R8, R34, c[0x0][0x1d8], R8 ;  /* 0x0000760022088a25 */ /* 0x000fe200078e0008 */
[----:B------:R-:W-:Y:S02]  /*0670*/  @P1 SHF.L.U64.HI R13, R10, 0x1, R13 ;  /* 0x000000010a0d1819 */ /* 0x000fe4000001020d */
[----:B------:R-:W-:Y:S01]  /*0680*/  @P1 IADD3 R16, P2, R11, c[0x0][0x180], RZ ;  /* 0x000060000b101a10 */ /* 0x000fe20007f5e0ff */
[----:B------:R-:W-:Y:S01]  /*0690*/  CS2R R26, SRZ ;  /* 0x00000000001a7805 */ /* 0x000fe2000001ff00 */
[----:B------:R-:W-:-:S02]  /*06a0*/  @!P0 IADD3 R9, R9, R17, RZ ;  /* 0x0000001109098210 */ /* 0x000fc40007ffe0ff */
[----:B------:R-:W-:-:S05]  /*06b0*/  @P1 IADD3.X R17, R13, c[0x0][0x184], RZ, P2, !PT ;  /* 0x000061000d111a10 */ /* 0x000fca00017fe4ff */
[----:B------:R0:W5:Y:S01]  /*06c0*/  @P1 LDG.E R26, [R16.64] ;  /* 0x0000000e101a1981 */ /* 0x000162000c1e1900 */
[C---:B------:R-:W-:Y:S02]  /*06d0*/  @!P0 SHF.L.U32 R12, R8.reuse, 0x1, RZ ;  /* 0x00000001080c8819 */ /* 0x040fe400000006ff */
[----:B------:R-:W-:Y:S02]  /*06e0*/  @!P0 SHF.L.U64.HI R2, R8, 0x1, R9 ;  /* 0x0000000108028819 */ /* 0x000fe40000010209 */
[----:B------:R-:W-:Y:S02]  /*06f0*/  @P1 IADD3 R8, P2, R11, c[0x0][0x178], RZ ;  /* 0x00005e000b081a10 */ /* 0x000fe40007f5e0ff */
[C---:B------:R-:W-:Y:S02]  /*0700*/  @!P0 IADD3 R10, P3, R12.reuse, c[0x0][0x180], RZ ;  /* 0x000060000c0a8a10 */ /* 0x040fe40007f7e0ff */
[----:B------:R-:W-:Y:S02]  /*0710*/  @!P0 IADD3 R12, P4, R12, c[0x0][0x178], RZ ;  /* 0x00005e000c0c8a10 */ /* 0x000fe40007f9e0ff */
[----:B------:R-:W-:-:S02]  /*0720*/  @P1 IADD3.X R9, R13, c[0x0][0x17c], RZ, P2, !PT ;  /* 0x00005f000d091a10 */ /* 0x000fc400017fe4ff */
[C---:B------:R-:W-:Y:S02]  /*0730*/  @!P0 IADD3.X R11, R2.reuse, c[0x0][0x184], RZ, P3, !PT ;  /* 0x00006100020b8a10 */ /* 0x040fe40001ffe4ff */
[----:B------:R-:W-:Y:S01]  /*0740*/  @!P0 IADD3.X R13, R2, c[0x0][0x17c], RZ, P4, !PT ;  /* 0x00005f00020d8a10 */ /* 0x000fe200027fe4ff */
[----:B------:R-:W-:Y:S02]  /*0750*/  CS2R R28, SRZ ;  /* 0x00000000001c7805 */ /* 0x000fe4000001ff00 */
[----:B------:R0:W5:Y:S04]  /*0760*/  @!P0 LDG.E R27, [R10.64] ;  /* 0x0000000e0a1b8981 */ /* 0x000168000c1e1900 */
[----:B------:R0:W5:Y:S01]  /*0770*/  @!P0 LDG.E R28, [R12.64] ;  /* 0x0000000e0c1c8981 */ /* 0x000162000c1e1900 */
[----:B------:R-:W-:Y:S01]  /*0780*/  UMOV UR12, 0x3f800000 ;  /* 0x3f800000000c7882 */ /* 0x000fe20000000000 */
[----:B------:R-:W-:Y:S02]  /*0790*/  BSSY B0, `(.L_x_2) ;  /* 0x0000019000007945 */ /* 0x000fe40003800000 */
[----:B------:R1:W5:Y:S02]  /*07a0*/  @P1 LDG.E R29, [R8.64] ;  /* 0x0000000e081d1981 */ /* 0x000364000c1e1900 */
[----:B-1----:R-:W-:Y:S01]  /*07b0*/  CS2R R8, SRZ ;  /* 0x0000000000087805 */ /* 0x002fe2000001ff00 */
[----:B--2---:R-:W1:Y:S02]  /*07c0*/  R2UR UR17, R6 ;  /* 0x00000000061173c2 */ /* 0x004e6400000e0000 */
[----:B-1----:R-:W-:-:S05]  /*07d0*/  MOV R2, UR17 ;  /* 0x0000001100027c02 */ /* 0x002fca0008000f00 */
[----:B------:R-:W-:-:S05]  /*07e0*/  FFMA.FTZ R7, -R2, UR17, R7 ;  /* 0x0000001102077c23 */ /* 0x000fca0008010107 */
[----:B------:R-:W-:-:S13]  /*07f0*/  FSETP.GTU.FTZ.AND P0, PT, R7, RZ, PT ;  /* 0x000000ff0700720b */ /* 0x000fda0003f1c000 */
[----:B------:R-:W-:Y:S01]  /*0800*/  VOTEU.ANY UP0, P0 ;  /* 0x00000000003f7886 */ /* 0x000fe20000000100 */
[----:B------:R-:W-:-:S13]  /*0810*/  PLOP3.LUT P0, PT, PT, PT, UP0, 0x80, 0x0 ;  /* 0x000000000000781c */ /* 0x000fda0003f0f008 */
[----:B------:R-:W-:-:S06]  /*0820*/  @P0 FADD.FTZ R2, R7, c[0x0][0x1a0] ;  /* 0x0000680007020621 */ /* 0x000fcc0000010000 */
[----:B------:R-:W1:Y:S02]  /*0830*/  @P0 MUFU.RSQ R2, R2 ;  /* 0x0000000200020308 */ /* 0x000e640000001400 */
[----:B-1----:R-:W1:Y:S01]  /*0840*/  @P0 R2UR UR4, R2 ;  /* 0x00000000020403c2 */ /* 0x002e6200000e0000 */
[----:B------:R-:W-:Y:S01]  /*0850*/  ISETP.GT.U32.AND P0, PT, R0, 0x1bf, PT ;  /* 0x000001bf0000780c */ /* 0x000fe20003f04070 */
[----:B------:R-:W-:Y:S01]  /*0860*/  CS2R R6, SRZ ;  /* 0x0000000000067805 */ /* 0x000fe2000001ff00 */
[----:B-1----:R-:W-:-:S11]  /*0870*/  @UP0 UMOV UR12, UR4 ;  /* 0x00000004000c0c82 */ /* 0x002fd60008000000 */
[----:B------:R-:W-:Y:S05]  /*0880*/  @P0 BRA `(.L_x_3) ;  /* 0x0000009000000947 */ /* 0x000fea0003800000 */
[----:B0-----:R-:W-:Y:S01]  /*0890*/  ISETP.NE.AND P0, PT, RZ, UR16, PT ;  /* 0x00000010ff007c0c */ /* 0x001fe2000bf05270 */
[----:B------:R-:W-:Y:S01]  /*08a0*/  HFMA2.MMA R6, -RZ, RZ, 0, 2.384185791015625e-07 ;  /* 0x00000004ff067435 */ /* 0x000fe200000001ff */
[----:B------:R-:W-:-:S04]  /*08b0*/  IADD3 R15, R32, R15, RZ ;  /* 0x0000000f200f7210 */ /* 0x000fc80007ffe0ff */
[----:B------:R-:W-:-:S05]  /*08c0*/  SHF.R.S32.HI R2, RZ, 0x1f, R15 ;  /* 0x0000001fff027819 */ /* 0x000fca000001140f */
[C---:B------:R-:W-:Y:S02]  /*08d0*/  IMAD.WIDE R6, R15.reuse, R6, c[0x0][0x188] ;  /* 0x000062000f067625 */ /* 0x040fe400078e0206 */
[----:B------:R-:W-:-:S04]  /*08e0*/  @P0 LEA R10, P2, R15, c[0x0][0x190], 0x2 ;  /* 0x000064000f0a0a11 */ /* 0x000fc800078410ff */
[----:B------:R-:W-:Y:S01]  /*08f0*/  @P0 LEA.HI.X R11, R15, c[0x0][0x194], R2, 0x2, P2 ;  /* 0x000065000f0b0a11 */ /* 0x000fe200010f1402 */
[----:B------:R-:W5:Y:S04]  /*0900*/  LDG.E.64 R6, [R6.64] ;  /* 0x0000000e06067981 */ /* 0x000f68000c1e1b00 */
[----:B------:R0:W5:Y:S04]  /*0910*/  @P0 LDG.E.64 R8, [R10.64] ;  /* 0x0000000e0a080981 */ /* 0x000168000c1e1b00 */
.L_x_3:
[----:B0-----:R-:W-:Y:S05]  /*0920*/  BSYNC B0 ;  /* 0x0000000000007941 */ /* 0x001fea0003800000 */
.L_x_2:
[----:B------:R-:W-:Y:S02]  /*0930*/  ISETP.NE.AND P2, PT, RZ, UR16, PT ;  /* 0x00000010ff007c0c */ /* 0x000fe4000bf45270 */
[--C-:B-----5:R-:W-:Y:S02]  /*0940*/  PRMT R2, RZ, 0x5410, R26.reuse ;  /* 0x00005410ff027816 */ /* 0x120fe4000000001a */
[----:B------:R-:W-:Y:S02]  /*0950*/  PRMT R10, RZ, 0x7610, R26 ;  /* 0x00007610ff0a7816 */ /* 0x000fe4000000001a */
[----:B------:R-:W-:Y:S01]  /*0960*/  PRMT R13, RZ, 0x5410, R29 ;  /* 0x00005410ff0d7816 */ /* 0x000fe2000000001d */
[----:B------:R-:W-:-:S02]  /*0970*/  FADD.FTZ R2, R2, -UR17 ;  /* 0x8000001102027e21 */ /* 0x000fc40008010000 */
[----:B------:R-:W-:Y:S01]  /*0980*/  FADD.FTZ R11, R10, -UR17 ;  /* 0x800000110a0b7e21 */ /* 0x000fe20008010000 */
[----:B------:R-:W-:Y:S01]  /*0990*/  PRMT R10, RZ, 0x7610, R29 ;  /* 0x00007610ff0a7816 */ /* 0x000fe2000000001d */
[----:B------:R-:W-:Y:S02]  /*09a0*/  FMUL.FTZ R15, R2, UR12 ;  /* 0x0000000c020f7c20 */ /* 0x000fe40008410000 */
[----:B------:R-:W-:Y:S01]  /*09b0*/  FMUL.FTZ R2, R11, UR12 ;  /* 0x0000000c0b027c20 */ /* 0x000fe20008410000 */
[----:B------:R-:W-:Y:S05]  /*09c0*/  @!P2 BRA `(.L_x_4) ;  /* 0x000001200000a947 */ /* 0x000fea0003800000 */
[----:B------:R-:W-:Y:S02]  /*09d0*/  FFMA.FTZ R12, R15, R6, R8 ;  /* 0x000000060f0c7223 */ /* 0x000fe40000010008 */
[----:B------:R-:W-:Y:S02]  /*09e0*/  FFMA.FTZ R11, R2, R7, R9 ;  /* 0x00000007020b7223 */ /* 0x000fe40000010009 */
[----:B------:R-:W-:Y:S02]  /*09f0*/  FMUL.FTZ R14, R12, -1.4426950216293334961 ;  /* 0xbfb8aa3b0c0e7820 */ /* 0x000fe40000410000 */
[----:B------:R-:W-:-:S04]  /*0a00*/  FMUL.FTZ R17, R11, -1.4426950216293334961 ;  /* 0xbfb8aa3b0b117820 */ /* 0x000fc80000410000 */
[----:B------:R-:W0:Y:S08]  /*0a10*/  MUFU.EX2 R14, R14 ;  /* 0x0000000e000e7308 */ /* 0x000e300000000800 */
[----:B------:R-:W1:Y:S01]  /*0a20*/  MUFU.EX2 R17, R17 ;  /* 0x0000001100117308 */ /* 0x000e620000000800 */
[----:B0-----:R-:W-:-:S07]  /*0a30*/  FADD.FTZ R16, R14, 1 ;  /* 0x3f8000000e107421 */ /* 0x001fce0000010000 */
[----:B------:R-:W0:Y:S01]  /*0a40*/  MUFU.RCP R16, R16 ;  /* 0x0000001000107308 */ /* 0x000e220000001000 */
[----:B-1----:R-:W-:-:S07]  /*0a50*/  FADD.FTZ R18, R17, 1 ;  /* 0x3f80000011127421 */ /* 0x002fce0000010000 */
[----:B------:R-:W1:Y:S01]  /*0a60*/  MUFU.RCP R19, R18 ;  /* 0x0000001200137308 */ /* 0x000e620000001000 */
[----:B0-----:R-:W-:Y:S02]  /*0a70*/  FADD.FTZ R21, -R16, 1 ;  /* 0x3f80000010157421 */ /* 0x001fe40000010100 */
[----:B------:R-:W-:Y:S02]  /*0a80*/  FMUL.FTZ R13, R13, R16 ;  /* 0x000000100d0d7220 */ /* 0x000fe40000410000 */
[----:B------:R-:W-:Y:S02]  /*0a90*/  FFMA.FTZ R12, R12, R21, 1 ;  /* 0x3f8000000c0c7423 */ /* 0x000fe40000010015 */
[----:B-1----:R-:W-:Y:S02]  /*0aa0*/  FADD.FTZ R20, -R19, 1 ;  /* 0x3f80000013147421 */ /* 0x002fe40000010100 */
[----:B------:R-:W-:Y:S02]  /*0ab0*/  FMUL.FTZ R10, R10, R19 ;  /* 0x000000130a0a7220 */ /* 0x000fe40000410000 */
[----:B------:R-:W-:-:S02]  /*0ac0*/  FFMA.FTZ R11, R11, R20, 1 ;  /* 0x3f8000000b0b7423 */ /* 0x000fc40000010014 */
[----:B------:R-:W-:Y:S02]  /*0ad0*/  FMUL.FTZ R13, R13, R12 ;  /* 0x0000000c0d0d7220 */ /* 0x000fe40000410000 */
[----:B------:R-:W-:Y:S02]  /*0ae0*/  FMUL.FTZ R10, R10, R11 ;  /* 0x0000000b0a0a7220 */ /* 0x000fe40000410000 */
.L_x_4:
[----:B------:R-:W-:Y:S01]  /*0af0*/  FMUL.FTZ R12, R13, R6 ;  /* 0x000000060d0c7220 */ /* 0x000fe20000410000 */
[--C-:B------:R-:W-:Y:S01]  /*0b00*/  PRMT R16, RZ, 0x5410, R27.reuse ;  /* 0x00005410ff107816 */ /* 0x100fe2000000001b */
[----:B------:R-:W-:Y:S01]  /*0b10*/  FMUL.FTZ R14, R10, R7 ;  /* 0x000000070a0e7220 */ /* 0x000fe20000410000 */
[----:B------:R-:W-:Y:S01]  /*0b20*/  PRMT R18, RZ, 0x7610, R27 ;  /* 0x00007610ff127816 */ /* 0x000fe2000000001b */
[----:B------:R-:W-:Y:S02]  /*0b30*/  FFMA.FTZ R11, R15, R12, RZ ;  /* 0x0000000c0f0b7223 */ /* 0x000fe400000100ff */
[----:B------:R-:W-:Y:S02]  /*0b40*/  FADD.FTZ R17, RZ, R12 ;  /* 0x0000000cff117221 */ /* 0x000fe40000010000 */
[----:B------:R-:W-:-:S02]  /*0b50*/  FADD.FTZ R16, R16, -UR17 ;  /* 0x8000001110107e21 */ /* 0x000fc40008010000 */
[----:B------:R-:W-:Y:S02]  /*0b60*/  FADD.FTZ R18, R18, -UR17 ;  /* 0x8000001112127e21 */ /* 0x000fe40008010000 */
[----:B------:R-:W-:Y:S02]  /*0b70*/  FFMA.FTZ R12, R2, R14, R11 ;  /* 0x0000000e020c7223 */ /* 0x000fe4000001000b */
[----:B------:R-:W-:Y:S01]  /*0b80*/  FADD.FTZ R11, R14, R17 ;  /* 0x000000110e0b7221 */ /* 0x000fe20000010000 */
[--C-:B------:R-:W-:Y:S01]  /*0b90*/  PRMT R17, RZ, 0x5410, R28.reuse ;  /* 0x00005410ff117816 */ /* 0x100fe2000000001c */
[----:B------:R-:W-:Y:S01]  /*0ba0*/  FMUL.FTZ R19, R16, UR12 ;  /* 0x0000000c10137c20 */ /* 0x000fe20008410000 */
[----:B------:R-:W-:Y:S01]  /*0bb0*/  PRMT R16, RZ, 0x7610, R28 ;  /* 0x00007610ff107816 */ /* 0x000fe2000000001c */
[----:B------:R-:W-:Y:S01]  /*0bc0*/  FMUL.FTZ R14, R18, UR12 ;  /* 0x0000000c120e7c20 */ /* 0x000fe20008410000 */
[----:B------:R-:W-:Y:S05]  /*0bd0*/  @!P2 BRA `(.L_x_5) ;  /* 0x000001200000a947 */ /* 0x000fea0003800000 */
[----:B------:R-:W-:-:S04]  /*0be0*/  FFMA.FTZ R18, R19, R6, R8 ;  /* 0x0000000613127223 */ /* 0x000fc80000010008 */
[----:B------:R-:W-:-:S06]  /*0bf0*/  FMUL.FTZ R20, R18, -1.4426950216293334961 ;  /* 0xbfb8aa3b12147820 */ /* 0x000fcc0000410000 */
[----:B------:R-:W0:Y:S02]  /*0c00*/  MUFU.EX2 R20, R20 ;  /* 0x0000001400147308 */ /* 0x000e240000000800 */
[----:B0-----:R-:W-:-:S06]  /*0c10*/  FADD.FTZ R21, R20, 1 ;  /* 0x3f80000014157421 */ /* 0x001fcc0000010000 */
[----:B------:R-:W0:Y:S02]  /*0c20*/  MUFU.RCP R22, R21 ;  /* 0x0000001500167308 */ /* 0x000e240000001000 */
[----:B0-----:R-:W-:Y:S02]  /*0c30*/  FADD.FTZ R23, -R22, 1 ;  /* 0x3f80000016177421 */ /* 0x001fe40000010100 */
[----:B------:R-:W-:Y:S02]  /*0c40*/  FMUL.FTZ R17, R17, R22 ;  /* 0x0000001611117220 */ /* 0x000fe40000410000 */
[----:B------:R-:W-:-:S04]  /*0c50*/  FFMA.FTZ R18, R18, R23, 1 ;  /* 0x3f80000012127423 */ /* 0x000fc80000010017 */
[----:B------:R-:W-:Y:S02]  /*0c60*/  FMUL.FTZ R17, R17, R18 ;  /* 0x0000001211117220 */ /* 0x000fe40000410000 */
        /* <DEDUP_REMOVED lines=9> */
.L_x_5:
[----:B------:R-:W-:Y:S01]  /*0d00*/  FMUL.FTZ R18, R17, R6 ;  /* 0x0000000611127220 */ /* 0x000fe20000410000 */
[----:B------:R-:W0:Y:S01]  /*0d10*/  S2R R22, SR_LANEID ;  /* 0x0000000000167919 */ /* 0x000e220000000000 */
[----:B------:R-:W-:Y:S01]  /*0d20*/  ISETP.NE.AND P3, PT, R0, RZ, PT ;  /* 0x000000ff0000720c */ /* 0x000fe20003f65270 */
[----:B------:R-:W-:Y:S01]  /*0d30*/  ULDC UR5, c[0x0][0xc] ;  /* 0x0000030000057ab9 */ /* 0x000fe20000000800 */
[----:B------:R-:W-:Y:S01]  /*0d40*/  FFMA.FTZ R21, R19, R18, R12 ;  /* 0x0000001213157223 */ /* 0x000fe2000001000c */
[----:B------:R-:W-:Y:S01]  /*0d50*/  BSSY B0, `(.L_x_6) ;  /* 0x000004f000007945 */ /* 0x000fe20003800000 */
[----:B------:R-:W-:Y:S02]  /*0d60*/  FADD.FTZ R12, R11, R18 ;  /* 0x000000120b0c7221 */ /* 0x000fe40000010000 */
[----:B------:R-:W-:-:S04]  /*0d70*/  FMUL.FTZ R11, R16, R7 ;  /* 0x00000007100b7220 */ /* 0x000fc80000410000 */
[----:B------:R-:W-:Y:S02]  /*0d80*/  FFMA.FTZ R18, R14, R11, R21 ;  /* 0x0000000b0e127223 */ /* 0x000fe40000010015 */
[----:B------:R-:W-:-:S03]  /*0d90*/  FADD.FTZ R11, R11, R12 ;  /* 0x0000000c0b0b7221 */ /* 0x000fc60000010000 */
[----:B------:R-:W1:Y:S04]  /*0da0*/  SHFL.DOWN PT, R21, R18, 0x1, 0x1f ;  /* 0x08201f0012157f89 */ /* 0x000e6800000e0000 */
[----:B------:R-:W2:Y:S01]  /*0db0*/  SHFL.DOWN PT, R12, R11, 0x1, 0x1f ;  /* 0x08201f000b0c7f89 */ /* 0x000ea200000e0000 */
[C---:B0-----:R-:W-:Y:S02]  /*0dc0*/  ISETP.GT.AND P0, PT, R22.reuse, 0x1e, PT ;  /* 0x0000001e1600780c */ /* 0x041fe40003f04270 */
[----:B------:R-:W-:-:S11]  /*0dd0*/  ISETP.NE.AND P4, PT, R22, RZ, PT ;  /* 0x000000ff1600720c */ /* 0x000fd60003f85270 */
[----:B-1----:R-:W-:Y:S02]  /*0de0*/  @!P0 FADD.FTZ R18, R18, R21 ;  /* 0x0000001512128221 */ /* 0x002fe40000010000 */
[----:B--2---:R-:W-:-:S03]  /*0df0*/  @!P0 FADD.FTZ R11, R11, R12 ;  /* 0x0000000c0b0b8221 */ /* 0x004fc60000010000 */
[----:B------:R-:W0:Y:S01]  /*0e00*/  SHFL.DOWN PT, R21, R18, 0x2, 0x1f ;  /* 0x08401f0012157f89 */ /* 0x000e2200000e0000 */
[----:B------:R-:W-:-:S03]  /*0e10*/  ISETP.GT.AND P0, PT, R22, 0x1d, PT ;  /* 0x0000001d1600780c */ /* 0x000fc60003f04270 */
[----:B------:R-:W1:Y:S10]  /*0e20*/  SHFL.DOWN PT, R12, R11, 0x2, 0x1f ;  /* 0x08401f000b0c7f89 */ /* 0x000e7400000e0000 */
[----:B0-----:R-:W-:-:S02]  /*0e30*/  @!P0 FADD.FTZ R18, R18, R21 ;  /* 0x0000001512128221 */ /* 0x001fc40000010000 */
[----:B-1----:R-:W-:-:S03]  /*0e40*/  @!P0 FADD.FTZ R11, R11, R12 ;  /* 0x0000000c0b0b8221 */ /* 0x002fc60000010000 */
        /* <DEDUP_REMOVED lines=11> */
[----:B------:R-:W-:Y:S01]  /*0f00*/  ISETP.GT.AND P0, PT, R22, 0xf, PT ;  /* 0x0000000f1600780c */ /* 0x000fe20003f04270 */
[----:B------:R-:W-:Y:S02]  /*0f10*/  FFMA.FTZ R12, R15, R13, RZ ;  /* 0x0000000d0f0c7223 */ /* 0x000fe400000100ff */
[----:B------:R-:W1:Y:S01]  /*0f20*/  SHFL.DOWN PT, R20, R11, 0x10, 0x1f ;  /* 0x0a001f000b147f89 */ /* 0x000e6200000e0000 */
[----:B------:R-:W-:Y:S02]  /*0f30*/  FADD.FTZ R15, RZ, R10 ;  /* 0x0000000aff0f7221 */ /* 0x000fe40000010000 */
[----:B------:R-:W-:Y:S02]  /*0f40*/  FFMA.FTZ R12, R19, R17, R12 ;  /* 0x00000011130c7223 */ /* 0x000fe4000001000c */
[----:B------:R-:W-:Y:S02]  /*0f50*/  FFMA.FTZ R19, R2, R10, RZ ;  /* 0x0000000a02137223 */ /* 0x000fe400000100ff */
[----:B------:R-:W-:-:S02]  /*0f60*/  FADD.FTZ R2, RZ, R13 ;  /* 0x0000000dff027221 */ /* 0x000fc40000010000 */
[----:B------:R-:W-:Y:S02]  /*0f70*/  FFMA.FTZ R13, R14, R16, R19 ;  /* 0x000000100e0d7223 */ /* 0x000fe40000010013 */
[----:B------:R-:W-:Y:S01]  /*0f80*/  FADD.FTZ R14, R2, R17 ;  /* 0x00000011020e7221 */ /* 0x000fe20000010000 */
[----:B------:R-:W-:Y:S01]  /*0f90*/  SHF.L.U32 R2, R0, 0x4, RZ ;  /* 0x0000000400027819 */ /* 0x000fe200000006ff */
[----:B------:R-:W-:-:S05]  /*0fa0*/  FADD.FTZ R15, R15, R16 ;  /* 0x000000100f0f7221 */ /* 0x000fca0000010000 */
[----:B------:R2:W-:Y:S01]  /*0fb0*/  STS.128 [R0.X16+0x90], R12 ;  /* 0x0000900c00007388 */ /* 0x0005e2000000cc00 */
[----:B0-----:R-:W-:Y:S02]  /*0fc0*/  @!P0 FADD.FTZ R18, R18, R21 ;  /* 0x0000001512128221 */ /* 0x001fe40000010000 */
[----:B-1----:R-:W-:-:S03]  /*0fd0*/  @!P0 FADD.FTZ R11, R11, R20 ;  /* 0x000000140b0b8221 */ /* 0x002fc60000010000 */
[----:B------:R-:W-:Y:S02]  /*0fe0*/  MOV R10, R18 ;  /* 0x00000012000a7202 */ /* 0x000fe40000000f00 */
[----:B------:R-:W-:-:S03]  /*0ff0*/  ISETP.GT.U32.AND P0, PT, R0, 0xd, PT ;  /* 0x0000000d0000780c */ /* 0x000fc60003f04070 */
[----:B------:R2:W-:Y:S04]  /*1000*/  @!P4 STS.64 [R36.X8+0x10], R10 ;  /* 0x0000100a2400c388 */ /* 0x0005e80000008a00 */
[----:B------:R-:W-:Y:S06]  /*1010*/  BAR.SYNC.DEFER_BLOCKING 0x0 ;  /* 0x0000000000007b1d */ /* 0x000fec0000010000 */
[----:B------:R-:W-:Y:S05]  /*1020*/  @P3 BRA `(.L_x_7) ;  /* 0x0000021000003947 */ /* 0x000fea0003800000 */
[----:B------:R-:W0:Y:S04]  /*1030*/  LDS.64 R20, [0x18] ;  /* 0x00001800ff147984 */ /* 0x000e280000000a00 */
[----:B------:R-:W1:Y:S01]  /*1040*/  LDS.128 R16, [0x20] ;  /* 0x00002000ff107984 */ /* 0x000e620000000c00 */
[----:B0-----:R-:W-:-:S02]  /*1050*/  FADD.FTZ R23, R10, R20 ;  /* 0x000000140a177221 */ /* 0x001fc40000010000 */
[----:B--2---:R-:W-:Y:S02]  /*1060*/  FADD.FTZ R10, R11, R21 ;  /* 0x000000150b0a7221 */ /* 0x004fe40000010000 */
[----:B-1----:R-:W-:Y:S02]  /*1070*/  FADD.FTZ R23, R23, R16 ;  /* 0x0000001017177221 */ /* 0x002fe40000010000 */
[----:B------:R-:W-:Y:S02]  /*1080*/  FADD.FTZ R10, R10, R17 ;  /* 0x000000110a0a7221 */ /* 0x000fe40000010000 */
[----:B------:R-:W-:Y:S02]  /*1090*/  FADD.FTZ R11, R23, R18 ;  /* 0x00000012170b7221 */ /* 0x000fe40000010000 */
[----:B------:R-:W0:Y:S01]  /*10a0*/  LDS.128 R20, [0x30] ;  /* 0x00003000ff147984 */ /* 0x000e220000000c00 */
[----:B------:R-:W-:-:S03]  /*10b0*/  FADD.FTZ R10, R10, R19 ;  /* 0x000000130a0a7221 */ /* 0x000fc60000010000 */
[----:B------:R-:W1:Y:S01]  /*10c0*/  LDS.128 R16, [0x40] ;  /* 0x00004000ff107984 */ /* 0x000e620000000c00 */
[----:B0-----:R-:W-:Y:S02]  /*10d0*/  FADD.FTZ R11, R11, R20 ;  /* 0x000000140b0b7221 */ /* 0x001fe40000010000 */
[----:B------:R-:W-:Y:S02]  /*10e0*/  FADD.FTZ R10, R10, R21 ;  /* 0x000000150a0a7221 */ /* 0x000fe40000010000 */
[----:B------:R-:W-:Y:S02]  /*10f0*/  FADD.FTZ R11, R11, R22 ;  /* 0x000000160b0b7221 */ /* 0x000fe40000010000 */
[----:B------:R-:W-:Y:S02]  /*1100*/  FADD.FTZ R10, R10, R23 ;  /* 0x000000170a0a7221 */ /* 0x000fe40000010000 */
[----:B------:R-:W0:Y:S01]  /*1110*/  LDS.128 R20, [0x50] ;  /* 0x00005000ff147984 */ /* 0x000e220000000c00 */
[----:B-1----:R-:W-:-:S02]  /*1120*/  FADD.FTZ R11, R11, R16 ;  /* 0x000000100b0b7221 */ /* 0x002fc40000010000 */
[----:B------:R-:W-:Y:S02]  /*1130*/  FADD.FTZ R10, R10, R17 ;  /* 0x000000110a0a7221 */ /* 0x000fe40000010000 */
[----:B------:R-:W-:Y:S02]  /*1140*/  FADD.FTZ R11, R11, R18 ;  /* 0x000000120b0b7221 */ /* 0x000fe40000010000 */
[----:B------:R-:W-:Y:S02]  /*1150*/  FADD.FTZ R10, R10, R19 ;  /* 0x000000130a0a7221 */ /* 0x000fe40000010000 */
[----:B------:R-:W1:Y:S01]  /*1160*/  LDS.128 R16, [0x60] ;  /* 0x00006000ff107984 */ /* 0x000e620000000c00 */
[----:B0-----:R-:W-:Y:S02]  /*1170*/  FADD.FTZ R11, R11, R20 ;  /* 0x000000140b0b7221 */ /* 0x001fe40000010000 */
[----:B------:R-:W-:Y:S02]  /*1180*/  FADD.FTZ R10, R10, R21 ;  /* 0x000000150a0a7221 */ /* 0x000fe40000010000 */
[----:B------:R-:W-:-:S02]  /*1190*/  FADD.FTZ R11, R11, R22 ;  /* 0x000000160b0b7221 */ /* 0x000fc40000010000 */
[----:B------:R-:W-:Y:S02]  /*11a0*/  FADD.FTZ R10, R10, R23 ;  /* 0x000000170a0a7221 */ /* 0x000fe40000010000 */
[----:B------:R-:W0:Y:S01]  /*11b0*/  LDS.128 R20, [0x70] ;  /* 0x00007000ff147984 */ /* 0x000e220000000c00 */
[----:B-1----:R-:W-:Y:S02]  /*11c0*/  FADD.FTZ R11, R11, R16 ;  /* 0x000000100b0b7221 */ /* 0x002fe40000010000 */
[----:B------:R-:W-:Y:S02]  /*11d0*/  FADD.FTZ R10, R10, R17 ;  /* 0x000000110a0a7221 */ /* 0x000fe40000010000 */
[----:B------:R-:W-:Y:S02]  /*11e0*/  FADD.FTZ R11, R11, R18 ;  /* 0x000000120b0b7221 */ /* 0x000fe40000010000 */
[----:B------:R-:W-:Y:S02]  /*11f0*/  FADD.FTZ R10, R10, R19 ;  /* 0x000000130a0a7221 */ /* 0x000fe40000010000 */
[----:B0-----:R-:W-:-:S02]  /*1200*/  FADD.FTZ R11, R11, R20 ;  /* 0x000000140b0b7221 */ /* 0x001fc40000010000 */
[----:B------:R-:W-:Y:S02]  /*1210*/  FADD.FTZ R16, R10, R21 ;  /* 0x000000150a107221 */ /* 0x000fe40000010000 */
[----:B------:R-:W-:Y:S02]  /*1220*/  FADD.FTZ R10, R11, R22 ;  /* 0x000000160b0a7221 */ /* 0x000fe40000010000 */
[----:B------:R-:W-:Y:S02]  /*1230*/  FADD.FTZ R11, R16, R23 ;  /* 0x00000017100b7221 */ /* 0x000fe40000010000 */
.L_x_7:
[----:B------:R-:W-:Y:S05]  /*1240*/  BSYNC B0 ;  /* 0x0000000000007941 */ /* 0x000fea0003800000 */
.L_x_6:
[----:B------:R-:W-:Y:S06]  /*1250*/  BAR.SYNC.DEFER_BLOCKING 0x0 ;  /* 0x0000000000007b1d */ /* 0x000fec0000010000 */
[----:B------:R-:W-:Y:S01]  /*1260*/  BSSY B0, `(.L_x_8) ;  /* 0x000009d000007945 */ /* 0x000fe20003800000 */
[----:B------:R-:W-:Y:S05]  /*1270*/  @P0 BRA `(.L_x_9) ;  /* 0x000009b000000947 */ /* 0x000fea0003800000 */
[----:B------:R-:W0:Y:S04]  /*1280*/  LDS.128 R16, [R2+0x170] ;  /* 0x0001700002107984 */ /* 0x000e280000000c00 */
[----:B------:R-:W1:Y:S01]  /*1290*/  LDS.128 R20, [R2+0x250] ;  /* 0x0002500002147984 */ /* 0x000e620000000c00 */
[----:B0-----:R-:W-:-:S02]  /*12a0*/  FADD.FTZ R16, R12, R16 ;  /* 0x000000100c107221 */ /* 0x001fc40000010000 */
[----:B------:R-:W-:Y:S02]  /*12b0*/  FADD.FTZ R17, R13, R17 ;  /* 0x000000110d117221 */ /* 0x000fe40000010000 */
[----:B------:R-:W-:Y:S02]  /*12c0*/  FADD.FTZ R18, R14, R18 ;  /* 0x000000120e127221 */ /* 0x000fe40000010000 */
[----:B------:R-:W-:Y:S02]  /*12d0*/  FADD.FTZ R19, R15, R19 ;  /* 0x000000130f137221 */ /* 0x000fe40000010000 */
[----:B--2---:R-:W0:Y:S01]  /*12e0*/  LDS.128 R12, [R2+0x330] ;  /* 0x00033000020c7984 */ /* 0x004e220000000c00 */
[----:B-1----:R-:W-:Y:S02]  /*12f0*/  FADD.FTZ R16, R16, R20 ;  /* 0x0000001410107221 */ /* 0x002fe40000010000 */
[----:B------:R-:W-:Y:S02]  /*1300*/  FADD.FTZ R17, R17, R21 ;  /* 0x0000001511117221 */ /* 0x000fe40000010000 */
[----:B------:R-:W-:-:S02]  /*1310*/  FADD.FTZ R18, R18, R22 ;  /* 0x0000001612127221 */ /* 0x000fc40000010000 */
[----:B------:R-:W-:Y:S02]  /*1320*/  FADD.FTZ R23, R19, R23 ;  /* 0x0000001713177221 */ /* 0x000fe40000010000 */
[----:B0-----:R-:W-:Y:S02]  /*1330*/  FADD.FTZ R12, R16, R12 ;  /* 0x0000000c100c7221 */ /* 0x001fe40000010000 */
[----:B------:R-:W-:Y:S02]  /*1340*/  FADD.FTZ R13, R17, R13 ;  /* 0x0000000d110d7221 */ /* 0x000fe40000010000 */
[----:B------:R-:W-:Y:S02]  /*1350*/  FADD.FTZ R14, R18, R14 ;  /* 0x0000000e120e7221 */ /* 0x000fe40000010000 */
[----:B------:R-:W0:Y:S01]  /*1360*/  LDS.128 R16, [R2+0x410] ;  /* 0x0004100002107984 */ /* 0x000e220000000c00 */
[----:B------:R-:W-:Y:S02]  /*1370*/  FADD.FTZ R23, R23, R15 ;  /* 0x0000000f17177221 */ /* 0x000fe40000010000 */
[----:B0-----:R-:W-:-:S02]  /*1380*/  FADD.FTZ R16, R12, R16 ;  /* 0x000000100c107221 */ /* 0x001fc40000010000 */
[----:B------:R-:W-:Y:S02]  /*1390*/  FADD.FTZ R17, R13, R17 ;  /* 0x000000110d117221 */ /* 0x000fe40000010000 */
[----:B------:R-:W-:Y:S02]  /*13a0*/  FADD.FTZ R18, R14, R18 ;  /* 0x000000120e127221 */ /* 0x000fe40000010000 */
[----:B------:R-:W0:Y:S01]  /*13b0*/  LDS.128 R12, [R2+0x4f0] ;  /* 0x0004f000020c7984 */ /* 0x000e220000000c00 */
[----:B------:R-:W-:Y:S02]  /*13c0*/  FADD.FTZ R23, R23, R19 ;  /* 0x0000001317177221 */ /* 0x000fe40000010000 */
[----:B0-----:R-:W-:Y:S02]  /*13d0*/  FADD.FTZ R12, R16, R12 ;  /* 0x0000000c100c7221 */ /* 0x001fe40000010000 */
[----:B------:R-:W-:Y:S02]  /*13e0*/  FADD.FTZ R13, R17, R13 ;  /* 0x0000000d110d7221 */ /* 0x000fe40000010000 */
[----:B------:R-:W-:-:S02]  /*13f0*/  FADD.FTZ R14, R18, R14 ;  /* 0x0000000e120e7221 */ /* 0x000fc40000010000 */
[----:B------:R-:W0:Y:S01]  /*1400*/  LDS.128 R16, [R2+0x5d0] ;  /* 0x0005d00002107984 */ /* 0x000e220000000c00 */
[----:B------:R-:W-:Y:S02]  /*1410*/  FADD.FTZ R23, R23, R15 ;  /* 0x0000000f17177221 */ /* 0x000fe40000010000 */
[----:B0-----:R-:W-:Y:S02]  /*1420*/  FADD.FTZ R16, R12, R16 ;  /* 0x000000100c107221 */ /* 0x001fe40000010000 */
[----:B------:R-:W-:Y:S02]  /*1430*/  FADD.FTZ R17, R13, R17 ;  /* 0x000000110d117221 */ /* 0x000fe40000010000 */
[----:B------:R-:W-:Y:S02]  /*1440*/  FADD.FTZ R18, R14, R18 ;  /* 0x000000120e127221 */ /* 0x000fe40000010000 */
[----:B------:R-:W0:Y:S01]  /*1450*/  LDS.128 R12, [R2+0x6b0] ;  /* 0x0006b000020c7984 */ /* 0x000e220000000c00 */
[----:B------:R-:W-:-:S02]  /*1460*/  FADD.FTZ R23, R23, R19 ;  /* 0x0000001317177221 */ /* 0x000fc40000010000 */
[----:B0-----:R-:W-:Y:S02]  /*1470*/  FADD.FTZ R12, R16, R12 ;  /* 0x0000000c100c7221 */ /* 0x001fe40000010000 */
[----:B------:R-:W-:Y:S02]  /*1480*/  FADD.FTZ R13, R17, R13 ;  /* 0x0000000d110d7221 */ /* 0x000fe40000010000 */
[----:B------:R-:W-:Y:S02]  /*1490*/  FADD.FTZ R14, R18, R14 ;  /* 0x0000000e120e7221 */ /* 0x000fe40000010000 */
[----:B------:R-:W0:Y:S01]  /*14a0*/  LDS.128 R16, [R2+0x790] ;  /* 0x0007900002107984 */ /* 0x000e220000000c00 */
[----:B------:R-:W-:Y:S02]  /*14b0*/  FADD.FTZ R23, R23, R15 ;  /* 0x0000000f17177221 */ /* 0x000fe40000010000 */
[----:B0-----:R-:W-:Y:S02]  /*14c0*/  FADD.FTZ R16, R12, R16 ;  /* 0x000000100c107221 */ /* 0x001fe40000010000 */
[----:B------:R-:W-:-:S02]  /*14d0*/  FADD.FTZ R17, R13, R17 ;  /* 0x000000110d117221 */ /* 0x000fc40000010000 */
[----:B------:R-:W-:Y:S02]  /*14e0*/  FADD.FTZ R18, R14, R18 ;  /* 0x000000120e127221 */ /* 0x000fe40000010000 */
        /* <DEDUP_REMOVED lines=109> */
[----:B------:R-:W0:Y:S01]  /*1bc0*/  LDS.128 R12, [R2+0x1bb0] ;  /* 0x001bb000020c7984 */ /* 0x000e220000000c00 */
[----:B------:R-:W-:-:S02]  /*1bd0*/  FADD.FTZ R17, R20, R18 ;  /* 0x0000001214117221 */ /* 0x000fc40000010000 */
[----:B------:R-:W-:Y:S02]  /*1be0*/  FADD.FTZ R18, R23, R19 ;  /* 0x0000001317127221 */ /* 0x000fe40000010000 */
[----:B0-----:R-:W-:Y:S02]  /*1bf0*/  FADD.FTZ R12, R21, R12 ;  /* 0x0000000c150c7221 */ /* 0x001fe40000010000 */
[----:B------:R-:W-:Y:S02]  /*1c00*/  FADD.FTZ R13, R16, R13 ;  /* 0x0000000d100d7221 */ /* 0x000fe40000010000 */
[----:B------:R-:W-:Y:S02]  /*1c10*/  FADD.FTZ R14, R17, R14 ;  /* 0x0000000e110e7221 */ /* 0x000fe40000010000 */
[----:B------:R-:W-:Y:S02]  /*1c20*/  FADD.FTZ R15, R18, R15 ;  /* 0x0000000f120f7221 */ /* 0x000fe40000010000 */
.L_x_9:
[----:B------:R-:W-:Y:S05]  /*1c30*/  BSYNC B0 ;  /* 0x0000000000007941 */ /* 0x000fea0003800000 */
.L_x_8:
[----:B------:R-:W-:Y:S01]  /*1c40*/  BSSY B0, `(.L_x_10) ;  /* 0x0000013000007945 */ /* 0x000fe20003800000 */
[----:B------:R-:W-:Y:S01]  /*1c50*/  HFMA2.MMA R20, -RZ, RZ, 0, 2.384185791015625e-07 ;  /* 0x00000004ff147435 */ /* 0x000fe200000001ff */
[----:B------:R-:W-:Y:S05]  /*1c60*/  @P0 BRA `(.L_x_11) ;  /* 0x0000010000000947 */ /* 0x000fea0003800000 */
[----:B------:R-:W-:Y:S01]  /*1c70*/  IMAD R17, R31, 0xe, R0 ;  /* 0x0000000e1f117824 */ /* 0x000fe200078e0200 */
[----:B------:R-:W-:-:S03]  /*1c80*/  MOV R19, UR11 ;  /* 0x0000000b00137c02 */ /* 0x000fc60008000f00 */
[----:B------:R-:W-:Y:S01]  /*1c90*/  IMAD.WIDE R16, R17, R20, c[0x0][0x1b8] ;  /* 0x00006e0011107625 */ /* 0x000fe200078e0214 */
[----:B------:R-:W-:-:S04]  /*1ca0*/  MOV R21, c[0x0][0x1d8] ;  /* 0x0000760000157a02 */ /* 0x000fc80000000f00 */
[----:B------:R-:W-:Y:S01]  /*1cb0*/  LEA R18, P0, R19, R16, 0x2 ;  /* 0x0000001013127211 */ /* 0x000fe200078010ff */
[----:B------:R0:W-:Y:S01]  /*1cc0*/  RED.E.ADD.F32.FTZ.RN.STRONG.GPU [R16.64], R12 ;  /* 0x0000000c1000798e */ /* 0x0001e2000c10e78e */
[----:B------:R-:W-:Y:S02]  /*1cd0*/  MOV R23, UR10 ;  /* 0x0000000a00177c02 */ /* 0x000fe40008000f00 */
[----:B------:R-:W-:Y:S02]  /*1ce0*/  IADD3.X R19, R17, UR9, RZ, P0, !PT ;  /* 0x0000000911137c10 */ /* 0x000fe400087fe4ff */
[----:B------:R-:W-:-:S03]  /*1cf0*/  MOV R2, c[0x0][0x1dc] ;  /* 0x0000770000027a02 */ /* 0x000fc60000000f00 */
[----:B------:R1:W-:Y:S01]  /*1d00*/  RED.E.ADD.F32.FTZ.RN.STRONG.GPU [R18.64], R13 ;  /* 0x0000000d1200798e */ /* 0x0003e2000c10e78e */
[-C--:B0-2---:R-:W-:Y:S02]  /*1d10*/  LEA R12, P0, R21, R16.reuse, 0x2 ;  /* 0x00000010150c7211 */ /* 0x085fe400078010ff */
[----:B------:R-:W-:Y:S02]  /*1d20*/  LEA R16, P4, R23, R16, 0x2 ;  /* 0x0000001017107211 */ /* 0x000fe400078810ff */
[----:B-1----:R-:W-:Y:S02]  /*1d30*/  LEA.HI.X R13, R21, R17, R2, 0x2, P0 ;  /* 0x00000011150d7211 */ /* 0x002fe400000f1402 */
[----:B------:R-:W-:-:S03]  /*1d40*/  IADD3.X R17, R17, UR8, RZ, P4, !PT ;  /* 0x0000000811117c10 */ /* 0x000fc6000a7fe4ff */
[----:B------:R0:W-:Y:S04]  /*1d50*/  RED.E.ADD.F32.FTZ.RN.STRONG.GPU [R12.64], R14 ;  /* 0x0000000e0c00798e */ /* 0x0001e8000c10e78e */
[----:B------:R0:W-:Y:S02]  /*1d60*/  RED.E.ADD.F32.FTZ.RN.STRONG.GPU [R16.64], R15 ;  /* 0x0000000f1000798e */ /* 0x0001e4000c10e78e */
.L_x_11:
[----:B------:R-:W-:Y:S05]  /*1d70*/  BSYNC B0 ;  /* 0x0000000000007941 */ /* 0x000fea0003800000 */
.L_x_10:
[----:B------:R-:W-:-:S06]  /*1d80*/  UISETP.GE.U32.AND UP0, UPT, UR5, 0x2, UPT ;  /* 0x000000020500788c */ /* 0x000fcc000bf06070 */
[----:B------:R-:W-:-:S13]  /*1d90*/  PLOP3.LUT P0, PT, PT, PT, UP0, 0x80, 0x0 ;  /* 0x000000000000781c */ /* 0x000fda0003f0f008 */
[----:B------:R-:W-:Y:S05]  /*1da0*/  @!P0 BRA `(.L_x_12) ;  /* 0x0000124000008947 */ /* 0x000fea0003800000 */
[----:B------:R-:W1:Y:S01]  /*1db0*/  S2R R2, SR_CTAID.Y ;  /* 0x0000000000027919 */ /* 0x000e620000002600 */
[----:B0-2---:R-:W-:-:S05]  /*1dc0*/  LOP3.LUT R12, R30, 0x1, RZ, 0xc0, !PT ;  /* 0x000000011e0c7812 */ /* 0x005fca00078ec0ff */
[----:B------:R-:W-:-:S04]  /*1dd0*/  IMAD R13, R12, c[0x0][0x10], RZ ;  /* 0x000004000c0d7a24 */ /* 0x000fc800078e02ff */
[----:B------:R-:W-:-:S05]  /*1de0*/  IMAD R12, R13, c[0x0][0xc], RZ ;  /* 0x000003000d0c7a24 */ /* 0x000fca00078e02ff */
[----:B------:R-:W-:-:S05]  /*1df0*/  SHF.L.U32 R15, R12, 0x1, RZ ;  /* 0x000000010c0f7819 */ /* 0x000fca00000006ff */
[----:B------:R-:W-:Y:S01]  /*1e00*/  IMAD.WIDE R14, R15, R20, c[0x0][0x1b0] ;  /* 0x00006c000f0e7625 */ /* 0x000fe200078e0214 */
[----:B-1----:R-:W-:-:S05]  /*1e10*/  IADD3 R13, R13, R2, RZ ;  /* 0x000000020d0d7210 */ /* 0x002fca0007ffe0ff */
[----:B------:R-:W-:Y:S01]  /*1e20*/  IMAD.WIDE.U32 R12, R13, R20, c[0x0][0x1a8] ;  /* 0x00006a000d0c7625 */ /* 0x000fe200078e0014 */
[----:B------:R-:W-:Y:S05]  /*1e30*/  @P3 BRA `(.L_x_13) ;  /* 0x0000017000003947 */ /* 0x000fea0003800000 */
[----:B------:R-:W-:Y:S01]  /*1e40*/  IMAD R17, R33, c[0x0][0x10], R2 ;  /* 0x0000040021117a24 */ /* 0x000fe200078e0202 */
[----:B------:R-:W0:Y:S03]  /*1e50*/  S2R R18, SR_LANEID ;  /* 0x0000000000127919 */ /* 0x000e260000000000 */
[----:B------:R-:W-:-:S05]  /*1e60*/  IMAD.WIDE.U32 R16, R17, 0x8, R14 ;  /* 0x0000000811107825 */ /* 0x000fca00078e000e */
[----:B------:R1:W-:Y:S01]  /*1e70*/  STG.E.64 [R16.64], R10 ;  /* 0x0000000a10007986 */ /* 0x0003e2000c101b0e */
[----:B------:R-:W-:Y:S06]  /*1e80*/  MEMBAR.ALL.GPU ;  /* 0x0000000000007992 */ /* 0x000fec000000a000 */
[----:B------:R-:W-:Y:S01]  /*1e90*/  VOTEU.ANY UR4, UPT, PT ;  /* 0x0000000000047886 */ /* 0x000fe200038e0100 */
[----:B------:R-:W-:Y:S01]  /*1ea0*/  LOP3.LUT P0, RZ, R30, 0x2, RZ, 0xc0, !PT ;  /* 0x000000021eff7812 */ /* 0x000fe2000780c0ff */
[----:B------:R-:W-:Y:S01]  /*1eb0*/  UFLO.U32 UR13, UR4 ;  /* 0x00000004000d72bd */ /* 0x000fe200080e0000 */
[----:B-1----:R-:W-:Y:S01]  /*1ec0*/  MOV R16, 0x1 ;  /* 0x0000000100107802 */ /* 0x002fe20000000f00 */
[----:B------:R-:W-:Y:S01]  /*1ed0*/  UPOPC UR4, UR4 ;  /* 0x00000004000472bf */ /* 0x000fe20008000000 */
[----:B------:R-:W-:Y:S01]  /*1ee0*/  SEL R19, RZ, c[0x0][0xc], P0 ;  /* 0x00000300ff137a07 */ /* 0x000fe20000000000 */
[----:B------:R-:W-:-:S00]  /*1ef0*/  ERRBAR ;  /* 0x00000000000079ab */ /* 0x000fc00000000000 */
[----:B------:R-:W-:Y:S02]  /*1f00*/  SEL R16, R16, 0xffffffff, !P0 ;  /* 0xffffffff10107807 */ /* 0x000fe40004000000 */
[----:B0-----:R-:W-:-:S02]  /*1f10*/  ISETP.EQ.U32.AND P4, PT, R18, UR13, PT ;  /* 0x0000000d12007c0c */ /* 0x001fc4000bf82070 */
[----:B------:R-:W-:Y:S01]  /*1f20*/  ISETP.NE.AND P0, PT, R19, -0x1, PT ;  /* 0xffffffff1300780c */ /* 0x000fe20003f05270 */
[----:B------:R-:W-:-:S10]  /*1f30*/  IMAD R17, R16, UR4, RZ ;  /* 0x0000000410117c24 */ /* 0x000fd4000f8e02ff */
[----:B------:R0:W-:Y:S02]  /*1f40*/  @P4 RED.E.ADD.S32.STRONG.GPU [R12.64], R17 ;  /* 0x000000110c00498e */ /* 0x0001e4000c10e38e */
[----:B------:R-:W-:Y:S05]  /*1f50*/  @!P0 BRA `(.L_x_13) ;  /* 0x0000005000008947 */ /* 0x000fea0003800000 */
.L_x_14:
[----:B------:R-:W2:Y:S01]  /*1f60*/  LDG.E.STRONG.GPU R16, [R12.64] ;  /* 0x0000000e0c107981 */ /* 0x000ea2000c1ef900 */
[----:B------:R-:W-:Y:S01]  /*1f70*/  YIELD ;  /* 0x0000000000007946 */ /* 0x000fe20003800000 */
[----:B--2---:R-:W-:Y:S01]  /*1f80*/  ISETP.NE.AND P0, PT, R16, R19, PT ;  /* 0x000000131000720c */ /* 0x004fe20003f05270 */
[----:B------:R-:W-:-:S12]  /*1f90*/  CCTL.IVALL ;  /* 0x00000000ff00798f */ /* 0x000fd80002000000 */
[----:B------:R-:W-:Y:S05]  /*1fa0*/  @P0 BRA `(.L_x_14) ;  /* 0xffffffb000000947 */ /* 0x000fea000383ffff */
.L_x_13:
[----:B------:R-:W-:Y:S01]  /*1fb0*/  ISETP.NE.AND P0, PT, RZ, c[0x0][0xc], PT ;  /* 0x00000300ff007a0c */ /* 0x000fe20003f05270 */
[----:B------:R-:W-:Y:S01]  /*1fc0*/  WARPSYNC 0xffffffff ;  /* 0xffffffff00007948 */ /* 0x000fe20003800000 */
[----:B------:R-:W-:Y:S11]  /*1fd0*/  BAR.SYNC.DEFER_BLOCKING 0x0 ;  /* 0x0000000000007b1d */ /* 0x000ff60000010000 */
[----:B------:R-:W-:Y:S05]  /*1fe0*/  @!P0 BRA `(.L_x_12) ;  /* 0x0000100000008947 */ /* 0x000fea0003800000 */
[----:B------:R-:W-:Y:S01]  /*1ff0*/  UIADD3 UR4, UR5, -0x1, URZ ;  /* 0xffffffff05047890 */ /* 0x000fe2000fffe03f */
[----:B------:R-:W-:-:S03]  /*2000*/  HFMA2.MMA R22, -RZ, RZ, 0, 0 ;  /* 0x00000000ff167435 */ /* 0x000fc600000001ff */
[----:B------:R-:W-:-:S06]  /*2010*/  UISETP.GE.U32.AND UP0, UPT, UR4, 0x3, UPT ;  /* 0x000000030400788c */ /* 0x000fcc000bf06070 */
[----:B------:R-:W-:-:S13]  /*2020*/  PLOP3.LUT P0, PT, PT, PT, UP0, 0x80, 0x0 ;  /* 0x000000000000781c */ /* 0x000fda0003f0f008 */
[----:B------:R-:W-:Y:S05]  /*2030*/  @!P0 BRA `(.L_x_15) ;  /* 0x00000de000008947 */ /* 0x000fea0003800000 */
[----:B------:R-:W-:Y:S01]  /*2040*/  ULOP3.LUT UR4, UR5, 0x3, URZ, 0xc0, !UPT ;  /* 0x0000000305047892 */ /* 0x000fe2000f8ec03f */
[----:B------:R-:W-:Y:S02]  /*2050*/  MOV R22, RZ ;  /* 0x000000ff00167202 */ /* 0x000fe40000000f00 */
[----:B------:R-:W-:Y:S02]  /*2060*/  ULDC UR5, c[0x0][0xc] ;  /* 0x0000030000057ab9 */ /* 0x000fe40000000800 */
[----:B------:R-:W-:-:S06]  /*2070*/  UIADD3 UR4, -UR4, UR5, URZ ;  /* 0x0000000504047290 */ /* 0x000fcc000fffe13f */
[----:B------:R-:W-:-:S13]  /*2080*/  ISETP.LT.AND P0, PT, RZ, UR4, PT ;  /* 0x00000004ff007c0c */ /* 0x000fda000bf01270 */
[----:B------:R-:W-:Y:S05]  /*2090*/  @!P0 BRA `(.L_x_16) ;  /* 0x00000b9000008947 */ /* 0x000fea0003800000 */
[----:B------:R-:W-:Y:S01]  /*20a0*/  UISETP.GT.AND UP0, UPT, UR4, 0xc, UPT ;  /* 0x0000000c0400788c */ /* 0x000fe2000bf04270 */
[----:B------:R-:W-:-:S05]  /*20b0*/  PLOP3.LUT P0, PT, PT, PT, PT, 0x80, 0x0 ;  /* 0x000000000000781c */ /* 0x000fca0003f0f070 */
[----:B------:R-:W-:-:S13]  /*20c0*/  PLOP3.LUT P4, PT, PT, PT, UP0, 0x80, 0x0 ;  /* 0x000000000000781c */ /* 0x000fda0003f8f008 */
[----:B------:R-:W-:Y:S05]  /*20d0*/  @!P4 BRA `(.L_x_17) ;  /* 0x000007500000c947 */ /* 0x000fea0003800000 */
[----:B------:R-:W-:Y:S02]  /*20e0*/  PLOP3.LUT P0, PT, PT, PT, PT, 0x8, 0x0 ;  /* 0x000000000000781c */ /* 0x000fe40003f0e170 */
.L_x_18:
[----:B------:R-:W-:-:S13]  /*20f0*/  ISETP.EQ.OR P6, PT, R22, R33, P3 ;  /* 0x000000211600720c */ /* 0x000fda0001fc2670 */
[----:B0-----:R-:W-:-:S04]  /*2100*/  @!P6 IMAD R13, R22, c[0x0][0x10], R2 ;  /* 0x00000400160dea24 */ /* 0x001fc800078e0202 */
[----:B------:R-:W-:-:S06]  /*2110*/  @!P6 IMAD.WIDE.U32 R12, R13, 0x8, R14 ;  /* 0x000000080d0ce825 */ /* 0x000fcc00078e000e */
[----:B------:R-:W2:Y:S01]  /*2120*/  @!P6 LDG.E.64 R12, [R12.64] ;  /* 0x0000000e0c0ce981 */ /* 0x000ea2000c1e1b00 */
[C---:B------:R-:W-:Y:S02]  /*2130*/  IADD3 R17, R22.reuse, 0x1, RZ ;  /* 0x0000000116117810 */ /* 0x040fe40007ffe0ff */
[C---:B------:R-:W-:Y:S02]  /*2140*/  IADD3 R19, R22.reuse, 0x2, RZ ;  /* 0x0000000216137810 */ /* 0x040fe40007ffe0ff */
[-C--:B------:R-:W-:Y:S02]  /*2150*/  ISETP.EQ.OR P4, PT, R17, R33.reuse, P3 ;  /* 0x000000211100720c */ /* 0x080fe40001f82670 */
[----:B------:R-:W-:Y:S02]  /*2160*/  ISETP.EQ.OR P5, PT, R19, R33, P3 ;  /* 0x000000211300720c */ /* 0x000fe40001fa2670 */
[----:B------:R-:W-:-:S09]  /*2170*/  IADD3 R18, R22, 0x3, RZ ;  /* 0x0000000316127810 */ /* 0x000fd20007ffe0ff */
[----:B------:R-:W-:-:S04]  /*2180*/  @!P4 IMAD R17, R17, c[0x0][0x10], R2 ;  /* 0x000004001111ca24 */ /* 0x000fc800078e0202 */
[----:B------:R-:W-:-:S06]  /*2190*/  @!P4 IMAD.WIDE.U32 R16, R17, 0x8, R14 ;  /* 0x000000081110c825 */ /* 0x000fcc00078e000e */
[----:B------:R-:W3:Y:S01]  /*21a0*/  @!P4 LDG.E.64 R16, [R16.64] ;  /* 0x0000000e1010c981 */ /* 0x000ee2000c1e1b00 */
[----:B--2---:R-:W-:Y:S02]  /*21b0*/  @!P6 FADD.FTZ R10, R10, R12 ;  /* 0x0000000c0a0ae221 */ /* 0x004fe40000010000 */
[----:B------:R-:W-:Y:S01]  /*21c0*/  @!P6 FADD.FTZ R11, R11, R13 ;  /* 0x0000000d0b0be221 */ /* 0x000fe20000010000 */
[----:B------:R-:W-:Y:S01]  /*21d0*/  ISETP.EQ.OR P6, PT, R18, R33, P3 ;  /* 0x000000211200720c */ /* 0x000fe20001fc2670 */
[----:B------:R-:W-:-:S04]  /*21e0*/  @!P5 IMAD R13, R19, c[0x0][0x10], R2 ;  /* 0x00000400130dda24 */ /* 0x000fc800078e0202 */
[----:B------:R-:W-:-:S06]  /*21f0*/  @!P5 IMAD.WIDE.U32 R12, R13, 0x8, R14 ;  /* 0x000000080d0cd825 */ /* 0x000fcc00078e000e */
[----:B------:R-:W2:Y:S02]  /*2200*/  @!P5 LDG.E.64 R12, [R12.64] ;  /* 0x0000000e0c0cd981 */ /* 0x000ea4000c1e1b00 */
[----:B------:R-:W-:-:S04]  /*2210*/  @!P6 IMAD R19, R18, c[0x0][0x10], R2 ;  /* 0x000004001213ea24 */ /* 0x000fc800078e0202 */
[----:B------:R-:W-:-:S06]  /*2220*/  @!P6 IMAD.WIDE.U32 R18, R19, 0x8, R14 ;  /* 0x000000081312e825 */ /* 0x000fcc00078e000e */
[----:B------:R-:W4:Y:S01]  /*2230*/  @!P6 LDG.E.64 R18, [R18.64] ;  /* 0x0000000e1212e981 */ /* 0x000f22000c1e1b00 */
[----:B------:R-:W-:Y:S01]  /*2240*/  IADD3 R20, R22, 0x4, RZ ;  /* 0x0000000416147810 */ /* 0x000fe20007ffe0ff */
[----:B---3--:R-:W-:Y:S01]  /*2250*/  @!P4 FADD.FTZ R10, R10, R16 ;  /* 0x000000100a0ac221 */ /* 0x008fe20000010000 */
[----:B------:R-:W-:Y:S01]  /*2260*/  IADD3 R21, R22, 0x5, RZ ;  /* 0x0000000516157810 */ /* 0x000fe20007ffe0ff */
[----:B------:R-:W-:Y:S01]  /*2270*/  @!P4 FADD.FTZ R11, R11, R17 ;  /* 0x000000110b0bc221 */ /* 0x000fe20000010000 */
[----:B------:R-:W-:-:S13]  /*2280*/  ISETP.EQ.OR P4, PT, R20, R33, P3 ;  /* 0x000000211400720c */ /* 0x000fda0001f82670 */
[----:B------:R-:W-:-:S04]  /*2290*/  @!P4 IMAD R17, R20, c[0x0][0x10], R2 ;  /* 0x000004001411ca24 */ /* 0x000fc800078e0202 */
[----:B------:R-:W-:-:S06]  /*22a0*/  @!P4 IMAD.WIDE.U32 R16, R17, 0x8, R14 ;  /* 0x000000081110c825 */ /* 0x000fcc00078e000e */
[----:B------:R-:W3:Y:S01]  /*22b0*/  @!P4 LDG.E.64 R16, [R16.64] ;  /* 0x0000000e1010c981 */ /* 0x000ee2000c1e1b00 */
[----:B--2---:R-:W-:Y:S02]  /*22c0*/  @!P5 FADD.FTZ R10, R10, R12 ;  /* 0x0000000c0a0ad221 */ /* 0x004fe40000010000 */
[----:B------:R-:W-:Y:S01]  /*22d0*/  @!P5 FADD.FTZ R11, R11, R13 ;  /* 0x0000000d0b0bd221 */ /* 0x000fe20000010000 */
[----:B------:R-:W-:Y:S01]  /*22e0*/  ISETP.EQ.OR P5, PT, R21, R33, P3 ;  /* 0x000000211500720c */ /* 0x000fe20001fa2670 */
[----:B----4-:R-:W-:Y:S01]  /*22f0*/  @!P6 FADD.FTZ R10, R10, R18 ;  /* 0x000000120a0ae221 */ /* 0x010fe20000010000 */
[----:B------:R-:W-:Y:S01]  /*2300*/  IADD3 R18, R22, 0x6, RZ ;  /* 0x0000000616127810 */ /* 0x000fe20007ffe0ff */
[----:B------:R-:W-:-:S03]  /*2310*/  @!P6 FADD.FTZ R11, R11, R19 ;  /* 0x000000130b0be221 */ /* 0x000fc60000010000 */
[----:B------:R-:W-:-:S07]  /*2320*/  ISETP.EQ.OR P6, PT, R18, R33, P3 ;  /* 0x000000211200720c */ /* 0x000fce0001fc2670 */
[----:B------:R-:W-:-:S04]  /*2330*/  @!P5 IMAD R13, R21, c[0x0][0x10], R2 ;  /* 0x00000400150dda24 */ /* 0x000fc800078e0202 */
[----:B------:R-:W-:-:S06]  /*2340*/  @!P5 IMAD.WIDE.U32 R12, R13, 0x8, R14 ;  /* 0x000000080d0cd825 */ /* 0x000fcc00078e000e */
[----:B------:R-:W2:Y:S01]  /*2350*/  @!P5 LDG.E.64 R12, [R12.64] ;  /* 0x0000000e0c0cd981 */ /* 0x000ea2000c1e1b00 */
[----:B------:R-:W-:-:S04]  /*2360*/  @!P6 IMAD R19, R18, c[0x0][0x10], R2 ;  /* 0x000004001213ea24 */ /* 0x000fc800078e0202 */
[----:B------:R-:W-:-:S06]  /*2370*/  @!P6 IMAD.WIDE.U32 R18, R19, 0x8, R14 ;  /* 0x000000081312e825 */ /* 0x000fcc00078e000e */
[----:B------:R-:W4:Y:S01]  /*2380*/  @!P6 LDG.E.64 R18, [R18.64] ;  /* 0x0000000e1212e981 */ /* 0x000f22000c1e1b00 */
[----:B------:R-:W-:Y:S01]  /*2390*/  IADD3 R20, R22, 0x7, RZ ;  /* 0x0000000716147810 */ /* 0x000fe20007ffe0ff */
[----:B---3--:R-:W-:Y:S02]  /*23a0*/  @!P4 FADD.FTZ R10, R10, R16 ;  /* 0x000000100a0ac221 */ /* 0x008fe40000010000 */
[----:B------:R-:W-:Y:S01]  /*23b0*/  @!P4 FADD.FTZ R11, R11, R17 ;  /* 0x000000110b0bc221 */ /* 0x000fe20000010000 */
[----:B------:R-:W-:Y:S02]  /*23c0*/  ISETP.EQ.OR P4, PT, R20, R33, P3 ;  /* 0x000000211400720c */ /* 0x000fe40001f82670 */
[----:B------:R-:W-:-:S11]  /*23d0*/  IADD3 R21, R22, 0x8, RZ ;  /* 0x0000000816157810 */ /* 0x000fd60007ffe0ff */
        /* <DEDUP_REMOVED lines=41> */
[C---:B------:R-:W-:Y:S02]  /*2670*/  IADD3 R23, R22.reuse, 0xe, RZ ;  /* 0x0000000e16177810 */ /* 0x040fe40007ffe0ff */
[----:B------:R-:W-:-:S09]  /*2680*/  IADD3 R20, R22, 0xf, RZ ;  /* 0x0000000f16147810 */ /* 0x000fd20007ffe0ff */
[----:B------:R-:W-:-:S04]  /*2690*/  @!P4 IMAD R17, R21, c[0x0][0x10], R2 ;  /* 0x000004001511ca24 */ /* 0x000fc800078e0202 */
[----:B------:R-:W-:-:S06]  /*26a0*/  @!P4 IMAD.WIDE.U32 R16, R17, 0x8, R14 ;  /* 0x000000081110c825 */ /* 0x000fcc00078e000e */
[----:B------:R-:W3:Y:S01]  /*26b0*/  @!P4 LDG.E.64 R16, [R16.64] ;  /* 0x0000000e1010c981 */ /* 0x000ee2000c1e1b00 */
[----:B--2---:R-:W-:Y:S02]  /*26c0*/  @!P5 FADD.FTZ R10, R10, R12 ;  /* 0x0000000c0a0ad221 */ /* 0x004fe40000010000 */
[----:B------:R-:W-:Y:S01]  /*26d0*/  @!P5 FADD.FTZ R11, R11, R13 ;  /* 0x0000000d0b0bd221 */ /* 0x000fe20000010000 */
[-C--:B------:R-:W-:Y:S01]  /*26e0*/  ISETP.EQ.OR P5, PT, R23, R33.reuse, P3 ;  /* 0x000000211700720c */ /* 0x080fe20001fa2670 */
[----:B----4-:R-:W-:Y:S02]  /*26f0*/  @!P6 FADD.FTZ R10, R10, R18 ;  /* 0x000000120a0ae221 */ /* 0x010fe40000010000 */
[----:B------:R-:W-:Y:S01]  /*2700*/  @!P6 FADD.FTZ R11, R11, R19 ;  /* 0x000000130b0be221 */ /* 0x000fe20000010000 */
[----:B------:R-:W-:-:S09]  /*2710*/  ISETP.EQ.OR P6, PT, R20, R33, P3 ;  /* 0x000000211400720c */ /* 0x000fd20001fc2670 */
[----:B------:R-:W-:-:S04]  /*2720*/  @!P5 IMAD R13, R23, c[0x0][0x10], R2 ;  /* 0x00000400170dda24 */ /* 0x000fc800078e0202 */
[----:B------:R-:W-:-:S06]  /*2730*/  @!P5 IMAD.WIDE.U32 R12, R13, 0x8, R14 ;  /* 0x000000080d0cd825 */ /* 0x000fcc00078e000e */
[----:B------:R-:W2:Y:S01]  /*2740*/  @!P5 LDG.E.64 R12, [R12.64] ;  /* 0x0000000e0c0cd981 */ /* 0x000ea2000c1e1b00 */
[----:B------:R-:W-:-:S04]  /*2750*/  @!P6 IMAD R19, R20, c[0x0][0x10], R2 ;  /* 0x000004001413ea24 */ /* 0x000fc800078e0202 */
[----:B------:R-:W-:-:S06]  /*2760*/  @!P6 IMAD.WIDE.U32 R18, R19, 0x8, R14 ;  /* 0x000000081312e825 */ /* 0x000fcc00078e000e */
[----:B------:R-:W4:Y:S01]  /*2770*/  @!P6 LDG.E.64 R18, [R18.64] ;  /* 0x0000000e1212e981 */ /* 0x000f22000c1e1b00 */
[----:B------:R-:W-:-:S04]  /*2780*/  UIADD3 UR4, UR4, -0x10, URZ ;  /* 0xfffffff004047890 */ /* 0x000fc8000fffe03f */
[----:B------:R-:W-:Y:S01]  /*2790*/  UISETP.GT.AND UP0, UPT, UR4, 0xc, UPT ;  /* 0x0000000c0400788c */ /* 0x000fe2000bf04270 */
[----:B---3--:R-:W-:Y:S02]  /*27a0*/  @!P4 FADD.FTZ R10, R10, R16 ;  /* 0x000000100a0ac221 */ /* 0x008fe40000010000 */
[----:B------:R-:W-:-:S03]  /*27b0*/  @!P4 FADD.FTZ R11, R11, R17 ;  /* 0x000000110b0bc221 */ /* 0x000fc60000010000 */
[----:B------:R-:W-:Y:S02]  /*27c0*/  PLOP3.LUT P4, PT, PT, PT, UP0, 0x80, 0x0 ;  /* 0x000000000000781c */ /* 0x000fe40003f8f008 */
[----:B------:R-:W-:Y:S01]  /*27d0*/  IADD3 R22, R22, 0x10, RZ ;  /* 0x0000001016167810 */ /* 0x000fe20007ffe0ff */
[----:B--2---:R-:W-:Y:S02]  /*27e0*/  @!P5 FADD.FTZ R10, R10, R12 ;  /* 0x0000000c0a0ad221 */ /* 0x004fe40000010000 */
[----:B------:R-:W-:Y:S02]  /*27f0*/  @!P5 FADD.FTZ R11, R11, R13 ;  /* 0x0000000d0b0bd221 */ /* 0x000fe40000010000 */
[----:B----4-:R-:W-:Y:S02]  /*2800*/  @!P6 FADD.FTZ R10, R10, R18 ;  /* 0x000000120a0ae221 */ /* 0x010fe40000010000 */
[----:B------:R-:W-:-:S04]  /*2810*/  @!P6 FADD.FTZ R11, R11, R19 ;  /* 0x000000130b0be221 */ /* 0x000fc80000010000 */
[----:B------:R-:W-:Y:S05]  /*2820*/  @P4 BRA `(.L_x_18) ;  /* 0xfffff8c000004947 */ /* 0x000fea000383ffff */
.L_x_17:
[----:B------:R-:W-:-:S06]  /*2830*/  UISETP.GT.AND UP0, UPT, UR4, 0x4, UPT ;  /* 0x000000040400788c */ /* 0x000fcc000bf04270 */
[----:B------:R-:W-:-:S13]  /*2840*/  PLOP3.LUT P4, PT, PT, PT, UP0, 0x80, 0x0 ;  /* 0x000000000000781c */ /* 0x000fda0003f8f008 */
[----:B------:R-:W-:Y:S05]  /*2850*/  @!P4 BRA `(.L_x_19) ;  /* 0x000003b00000c947 */ /* 0x000fea0003800000 */
[CC--:B------:R-:W-:Y:S02]  /*2860*/  ISETP.EQ.OR P0, PT, R22.reuse, R33.reuse, P3 ;  /* 0x000000211600720c */ /* 0x0c0fe40001f02670 */
[C---:B------:R-:W-:Y:S02]  /*2870*/  IADD3 R19, R22.reuse, 0x1, RZ ;  /* 0x0000000116137810 */ /* 0x040fe40007ffe0ff */
[C---:B------:R-:W-:Y:S02]  /*2880*/  IADD3 R21, R22.reuse, 0x2, RZ ;  /* 0x0000000216157810 */ /* 0x040fe40007ffe0ff */
[-C--:B------:R-:W-:Y:S02]  /*2890*/  ISETP.EQ.OR P5, PT, R19, R33.reuse, P3 ;  /* 0x000000211300720c */ /* 0x080fe40001fa2670 */
[----:B------:R-:W-:Y:S02]  /*28a0*/  ISETP.EQ.OR P6, PT, R21, R33, P3 ;  /* 0x000000211500720c */ /* 0x000fe40001fc2670 */
[----:B------:R-:W-:-:S03]  /*28b0*/  IADD3 R16, R22, 0x3, RZ ;  /* 0x0000000316107810 */ /* 0x000fc60007ffe0ff */
[----:B0-----:R-:W-:Y:S01]  /*28c0*/  @!P0 IMAD R13, R22, c[0x0][0x10], R2 ;  /* 0x00000400160d8a24 */ /* 0x001fe200078e0202 */
[----:B------:R-:W-:-:S03]  /*28d0*/  ISETP.EQ.OR P4, PT, R16, R33, P3 ;  /* 0x000000211000720c */ /* 0x000fc60001f82670 */
[----:B------:R-:W-:-:S04]  /*28e0*/  @!P0 IMAD.WIDE.U32 R12, R13, 0x8, R14 ;  /* 0x000000080d0c8825 */ /* 0x000fc800078e000e */
[--C-:B------:R-:W-:Y:S02]  /*28f0*/  @!P5 IMAD R19, R19, c[0x0][0x10], R2.reuse ;  /* 0x000004001313da24 */ /* 0x100fe400078e0202 */
[----:B------:R-:W-:Y:S01]  /*2900*/  @!P6 IMAD R21, R21, c[0x0][0x10], R2 ;  /* 0x000004001515ea24 */ /* 0x000fe200078e0202 */
[----:B------:R-:W2:Y:S01]  /*2910*/  @!P0 LDG.E.64 R12, [R12.64] ;  /* 0x0000000e0c0c8981 */ /* 0x000ea2000c1e1b00 */
[----:B------:R-:W-:-:S04]  /*2920*/  @!P5 IMAD.WIDE.U32 R18, R19, 0x8, R14 ;  /* 0x000000081312d825 */ /* 0x000fc800078e000e */
[----:B------:R-:W-:Y:S02]  /*2930*/  @!P6 IMAD.WIDE.U32 R20, R21, 0x8, R14 ;  /* 0x000000081514e825 */ /* 0x000fe400078e000e */
[----:B------:R-:W3:Y:S02]  /*2940*/  @!P5 LDG.E.64 R18, [R18.64] ;  /* 0x0000000e1212d981 */ /* 0x000ee4000c1e1b00 */
[----:B------:R-:W-:Y:S02]  /*2950*/  @!P4 IMAD R17, R16, c[0x0][0x10], R2 ;  /* 0x000004001011ca24 */ /* 0x000fe400078e0202 */
[----:B------:R-:W4:Y:S02]  /*2960*/  @!P6 LDG.E.64 R20, [R20.64] ;  /* 0x0000000e1414e981 */ /* 0x000f24000c1e1b00 */
[----:B------:R-:W-:-:S06]  /*2970*/  @!P4 IMAD.WIDE.U32 R16, R17, 0x8, R14 ;  /* 0x000000081110c825 */ /* 0x000fcc00078e000e */
[----:B------:R-:W5:Y:S01]  /*2980*/  @!P4 LDG.E.64 R16, [R16.64] ;  /* 0x0000000e1010c981 */ /* 0x000f62000c1e1b00 */
[----:B--2---:R-:W-:Y:S01]  /*2990*/  @!P0 FADD.FTZ R10, R10, R12 ;  /* 0x0000000c0a0a8221 */ /* 0x004fe20000010000 */
[----:B------:R-:W-:Y:S01]  /*29a0*/  IADD3 R12, R22, 0x4, RZ ;  /* 0x00000004160c7810 */ /* 0x000fe20007ffe0ff */
[----:B------:R-:W-:-:S03]  /*29b0*/  @!P0 FADD.FTZ R11, R11, R13 ;  /* 0x0000000d0b0b8221 */ /* 0x000fc60000010000 */
[----:B------:R-:W-:Y:S01]  /*29c0*/  ISETP.EQ.OR P0, PT, R12, R33, P3 ;  /* 0x000000210c00720c */ /* 0x000fe20001f02670 */
[----:B---3--:R-:W-:Y:S02]  /*29d0*/  @!P5 FADD.FTZ R10, R10, R18 ;  /* 0x000000120a0ad221 */ /* 0x008fe40000010000 */
[----:B------:R-:W-:Y:S01]  /*29e0*/  @!P5 FADD.FTZ R11, R11, R19 ;  /* 0x000000130b0bd221 */ /* 0x000fe20000010000 */
[----:B------:R-:W-:Y:S01]  /*29f0*/  IADD3 R19, R12, 0x1, RZ ;  /* 0x000000010c137810 */ /* 0x000fe20007ffe0ff */
[----:B----4-:R-:W-:-:S03]  /*2a00*/  @!P6 FADD.FTZ R10, R10, R20 ;  /* 0x000000140a0ae221 */ /* 0x010fc60000010000 */
[-C--:B------:R-:W-:Y:S01]  /*2a10*/  ISETP.EQ.OR P5, PT, R19, R33.reuse, P3 ;  /* 0x000000211300720c */ /* 0x080fe20001fa2670 */
[----:B------:R-:W-:Y:S02]  /*2a20*/  @!P6 FADD.FTZ R11, R11, R21 ;  /* 0x000000150b0be221 */ /* 0x000fe40000010000 */
[----:B-----5:R-:W-:Y:S01]  /*2a30*/  @!P4 FADD.FTZ R10, R10, R16 ;  /* 0x000000100a0ac221 */ /* 0x020fe20000010000 */
[C---:B------:R-:W-:Y:S02]  /*2a40*/  IADD3 R16, R12.reuse, 0x2, RZ ;  /* 0x000000020c107810 */ /* 0x040fe40007ffe0ff */
[----:B------:R-:W-:Y:S02]  /*2a50*/  IADD3 R13, R12, 0x3, RZ ;  /* 0x000000030c0d7810 */ /* 0x000fe40007ffe0ff */
[-C--:B------:R-:W-:Y:S01]  /*2a60*/  ISETP.EQ.OR P6, PT, R16, R33.reuse, P3 ;  /* 0x000000211000720c */ /* 0x080fe20001fc2670 */
[----:B------:R-:W-:Y:S01]  /*2a70*/  @!P4 FADD.FTZ R11, R11, R17 ;  /* 0x000000110b0bc221 */ /* 0x000fe20000010000 */
[----:B------:R-:W-:Y:S01]  /*2a80*/  ISETP.EQ.OR P4, PT, R13, R33, P3 ;  /* 0x000000210d00720c */ /* 0x000fe20001f82670 */
[----:B------:R-:W-:-:S02]  /*2a90*/  @!P0 IMAD R23, R12, c[0x0][0x10], R2 ;  /* 0x000004000c178a24 */ /* 0x000fc400078e0202 */
[----:B------:R-:W-:Y:S02]  /*2aa0*/  @!P5 IMAD R19, R19, c[0x0][0x10], R2 ;  /* 0x000004001313da24 */ /* 0x000fe400078e0202 */
[----:B------:R-:W-:-:S04]  /*2ab0*/  @!P0 IMAD.WIDE.U32 R22, R23, 0x8, R14 ;  /* 0x0000000817168825 */ /* 0x000fc800078e000e */
[----:B------:R-:W-:Y:S02]  /*2ac0*/  @!P5 IMAD.WIDE.U32 R18, R19, 0x8, R14 ;  /* 0x000000081312d825 */ /* 0x000fe400078e000e */
[----:B------:R-:W2:Y:S02]  /*2ad0*/  @!P0 LDG.E.64 R22, [R22.64] ;  /* 0x0000000e16168981 */ /* 0x000ea4000c1e1b00 */
[--C-:B------:R-:W-:Y:S02]  /*2ae0*/  @!P6 IMAD R17, R16, c[0x0][0x10], R2.reuse ;  /* 0x000004001011ea24 */ /* 0x100fe400078e0202 */
[----:B------:R-:W-:Y:S01]  /*2af0*/  @!P4 IMAD R21, R13, c[0x0][0x10], R2 ;  /* 0x000004000d15ca24 */ /* 0x000fe200078e0202 */
[----:B------:R-:W3:Y:S01]  /*2b00*/  @!P5 LDG.E.64 R18, [R18.64] ;  /* 0x0000000e1212d981 */ /* 0x000ee2000c1e1b00 */
[----:B------:R-:W-:-:S04]  /*2b10*/  @!P6 IMAD.WIDE.U32 R16, R17, 0x8, R14 ;  /* 0x000000081110e825 */ /* 0x000fc800078e000e */
[----:B------:R-:W-:Y:S02]  /*2b20*/  @!P4 IMAD.WIDE.U32 R20, R21, 0x8, R14 ;  /* 0x000000081514c825 */ /* 0x000fe400078e000e */
[----:B------:R-:W4:Y:S04]  /*2b30*/  @!P6 LDG.E.64 R16, [R16.64] ;  /* 0x0000000e1010e981 */ /* 0x000f28000c1e1b00 */
[----:B------:R-:W5:Y:S01]  /*2b40*/  @!P4 LDG.E.64 R20, [R20.64] ;  /* 0x0000000e1414c981 */ /* 0x000f62000c1e1b00 */
[----:B------:R-:W-:-:S04]  /*2b50*/  UIADD3 UR4, UR4, -0x4, URZ ;  /* 0xfffffffc04047890 */ /* 0x000fc8000fffe03f */
[----:B------:R-:W-:Y:S01]  /*2b60*/  UIADD3 UR4, UR4, -0x4, URZ ;  /* 0xfffffffc04047890 */ /* 0x000fe2000fffe03f */
[----:B--2---:R-:W-:Y:S02]  /*2b70*/  @!P0 FADD.FTZ R10, R10, R22 ;  /* 0x000000160a0a8221 */ /* 0x004fe40000010000 */
[----:B------:R-:W-:Y:S02]  /*2b80*/  @!P0 FADD.FTZ R11, R11, R23 ;  /* 0x000000170b0b8221 */ /* 0x000fe40000010000 */
[----:B---3--:R-:W-:Y:S02]  /*2b90*/  @!P5 FADD.FTZ R10, R10, R18 ;  /* 0x000000120a0ad221 */ /* 0x008fe40000010000 */
[----:B------:R-:W-:Y:S01]  /*2ba0*/  @!P5 FADD.FTZ R11, R11, R19 ;  /* 0x000000130b0bd221 */ /* 0x000fe20000010000 */
[----:B------:R-:W-:Y:S01]  /*2bb0*/  PLOP3.LUT P0, PT, PT, PT, PT, 0x8, 0x0 ;  /* 0x000000000000781c */ /* 0x000fe20003f0e170 */
[----:B----4-:R-:W-:Y:S02]  /*2bc0*/  @!P6 FADD.FTZ R10, R10, R16 ;  /* 0x000000100a0ae221 */ /* 0x010fe40000010000 */
[----:B------:R-:W-:Y:S01]  /*2bd0*/  @!P6 FADD.FTZ R11, R11, R17 ;  /* 0x000000110b0be221 */ /* 0x000fe20000010000 */
[----:B------:R-:W-:Y:S01]  /*2be0*/  IADD3 R22, R12, 0x4, RZ ;  /* 0x000000040c167810 */ /* 0x000fe20007ffe0ff */
[----:B-----5:R-:W-:-:S02]  /*2bf0*/  @!P4 FADD.FTZ R10, R10, R20 ;  /* 0x000000140a0ac221 */ /* 0x020fc40000010000 */
[----:B------:R-:W-:Y:S02]  /*2c00*/  @!P4 FADD.FTZ R11, R11, R21 ;  /* 0x000000150b0bc221 */ /* 0x000fe40000010000 */
.L_x_19:
[----:B------:R-:W-:-:S13]  /*2c10*/  ISETP.NE.OR P0, PT, RZ, UR4, P0 ;  /* 0x00000004ff007c0c */ /* 0x000fda0008705670 */
[----:B------:R-:W-:Y:S05]  /*2c20*/  @!P0 BRA `(.L_x_15) ;  /* 0x000001f000008947 */ /* 0x000fea0003800000 */
.L_x_16:
[CC--:B------:R-:W-:Y:S02]  /*2c30*/  ISETP.EQ.OR P5, PT, R22.reuse, R33.reuse, P3 ;  /* 0x000000211600720c */ /* 0x0c0fe40001fa2670 */
[C---:B------:R-:W-:Y:S02]  /*2c40*/  IADD3 R19, R22.reuse, 0x1, RZ ;  /* 0x0000000116137810 */ /* 0x040fe40007ffe0ff */
[C---:B0-----:R-:W-:Y:S02]  /*2c50*/  IADD3 R17, R22.reuse, 0x2, RZ ;  /* 0x0000000216117810 */ /* 0x041fe40007ffe0ff */
[-C--:B------:R-:W-:Y:S02]  /*2c60*/  ISETP.EQ.OR P6, PT, R19, R33.reuse, P3 ;  /* 0x000000211300720c */ /* 0x080fe40001fc2670 */
[----:B------:R-:W-:Y:S02]  /*2c70*/  ISETP.EQ.OR P4, PT, R17, R33, P3 ;  /* 0x000000211100720c */ /* 0x000fe40001f82670 */
[----:B------:R-:W-:-:S03]  /*2c80*/  IADD3 R20, R22, 0x3, RZ ;  /* 0x0000000316147810 */ /* 0x000fc60007ffe0ff */
[----:B------:R-:W-:Y:S01]  /*2c90*/  @!P5 IMAD R13, R22, c[0x0][0x10], R2 ;  /* 0x00000400160dda24 */ /* 0x000fe200078e0202 */
[----:B------:R-:W-:-:S03]  /*2ca0*/  ISETP.EQ.OR P0, PT, R20, R33, P3 ;  /* 0x000000211400720c */ /* 0x000fc60001f02670 */
[----:B------:R-:W-:-:S04]  /*2cb0*/  @!P5 IMAD.WIDE.U32 R12, R13, 0x8, R14 ;  /* 0x000000080d0cd825 */ /* 0x000fc800078e000e */
[--C-:B------:R-:W-:Y:S02]  /*2cc0*/  @!P6 IMAD R19, R19, c[0x0][0x10], R2.reuse ;  /* 0x000004001313ea24 */ /* 0x100fe400078e0202 */
[----:B------:R-:W2:Y:S01]  /*2cd0*/  @!P5 LDG.E.64 R12, [R12.64] ;  /* 0x0000000e0c0cd981 */ /* 0x000ea2000c1e1b00 */
[----:B------:R-:W-:Y:S02]  /*2ce0*/  @!P4 IMAD R17, R17, c[0x0][0x10], R2 ;  /* 0x000004001111ca24 */ /* 0x000fe400078e0202 */
[----:B------:R-:W-:-:S04]  /*2cf0*/  @!P6 IMAD.WIDE.U32 R18, R19, 0x8, R14 ;  /* 0x000000081312e825 */ /* 0x000fc800078e000e */
[----:B------:R-:W-:Y:S02]  /*2d00*/  @!P4 IMAD.WIDE.U32 R16, R17, 0x8, R14 ;  /* 0x000000081110c825 */ /* 0x000fe400078e000e */
[----:B------:R-:W3:Y:S02]  /*2d10*/  @!P6 LDG.E.64 R18, [R18.64] ;  /* 0x0000000e1212e981 */ /* 0x000ee4000c1e1b00 */
[----:B------:R-:W-:Y:S02]  /*2d20*/  @!P0 IMAD R21, R20, c[0x0][0x10], R2 ;  /* 0x0000040014158a24 */ /* 0x000fe400078e0202 */
[----:B------:R-:W4:Y:S02]  /*2d30*/  @!P4 LDG.E.64 R16, [R16.64] ;  /* 0x0000000e1010c981 */ /* 0x000f24000c1e1b00 */
[----:B------:R-:W-:-:S06]  /*2d40*/  @!P0 IMAD.WIDE.U32 R20, R21, 0x8, R14 ;  /* 0x0000000815148825 */ /* 0x000fcc00078e000e */
[----:B------:R-:W5:Y:S01]  /*2d50*/  @!P0 LDG.E.64 R20, [R20.64] ;  /* 0x0000000e14148981 */ /* 0x000f62000c1e1b00 */
[----:B------:R-:W-:Y:S01]  /*2d60*/  UIADD3 UR4, UR4, -0x4, URZ ;  /* 0xfffffffc04047890 */ /* 0x000fe2000fffe03f */
[----:B------:R-:W-:Y:S01]  /*2d70*/  IADD3 R22, R22, 0x4, RZ ;  /* 0x0000000416167810 */ /* 0x000fe20007ffe0ff */
[----:B--2---:R-:W-:Y:S02]  /*2d80*/  @!P5 FADD.FTZ R10, R10, R12 ;  /* 0x0000000c0a0ad221 */ /* 0x004fe40000010000 */
[----:B------:R-:W-:Y:S02]  /*2d90*/  @!P5 FADD.FTZ R11, R11, R13 ;  /* 0x0000000d0b0bd221 */ /* 0x000fe40000010000 */
[----:B------:R-:W-:Y:S01]  /*2da0*/  ISETP.NE.AND P5, PT, RZ, UR4, PT ;  /* 0x00000004ff007c0c */ /* 0x000fe2000bfa5270 */
[----:B---3--:R-:W-:Y:S02]  /*2db0*/  @!P6 FADD.FTZ R10, R10, R18 ;  /* 0x000000120a0ae221 */ /* 0x008fe40000010000 */
[----:B------:R-:W-:-:S02]  /*2dc0*/  @!P6 FADD.FTZ R11, R11, R19 ;  /* 0x000000130b0be221 */ /* 0x000fc40000010000 */
[----:B----4-:R-:W-:Y:S02]  /*2dd0*/  @!P4 FADD.FTZ R10, R10, R16 ;  /* 0x000000100a0ac221 */ /* 0x010fe40000010000 */
[----:B------:R-:W-:Y:S02]  /*2de0*/  @!P4 FADD.FTZ R11, R11, R17 ;  /* 0x000000110b0bc221 */ /* 0x000fe40000010000 */
[----:B-----5:R-:W-:Y:S02]  /*2df0*/  @!P0 FADD.FTZ R10, R10, R20 ;  /* 0x000000140a0a8221 */ /* 0x020fe40000010000 */
[----:B------:R-:W-:Y:S02]  /*2e00*/  @!P0 FADD.FTZ R11, R11, R21 ;  /* 0x000000150b0b8221 */ /* 0x000fe40000010000 */
[----:B------:R-:W-:Y:S05]  /*2e10*/  @P5 BRA `(.L_x_16) ;  /* 0xfffffe1000005947 */ /* 0x000fea000383ffff */
.L_x_15:
[----:B------:R-:W-:-:S04]  /*2e20*/  MOV R16, c[0x0][0xc] ;  /* 0x0000030000107a02 */ /* 0x000fc80000000f00 */
[----:B------:R-:W-:-:S13]  /*2e30*/  LOP3.LUT P0, R16, R16, 0x3, RZ, 0xc0, !PT ;  /* 0x0000000310107812 */ /* 0x000fda000780c0ff */
[----:B------:R-:W-:Y:S05]  /*2e40*/  @!P0 BRA `(.L_x_12) ;  /* 0x000001a000008947 */ /* 0x000fea0003800000 */
[----:B------:R-:W-:Y:S01]  /*2e50*/  ISETP.EQ.OR P0, PT, R22, R33, P3 ;  /* 0x000000211600720c */ /* 0x000fe20001f02670 */
[----:B------:R-:W-:Y:S01]  /*2e60*/  BSSY B0, `(.L_x_20) ;  /* 0x0000008000007945 */ /* 0x000fe20003800000 */
[----:B------:R-:W-:-:S11]  /*2e70*/  ISETP.NE.AND P4, PT, R16, 0x1, PT ;  /* 0x000000011000780c */ /* 0x000fd60003f85270 */
[----:B------:R-:W-:Y:S05]  /*2e80*/  @P0 BRA `(.L_x_21) ;  /* 0x0000005000000947 */ /* 0x000fea0003800000 */
[----:B0-----:R-:W-:-:S04]  /*2e90*/  IMAD R13, R22, c[0x0][0x10], R2 ;  /* 0x00000400160d7a24 */ /* 0x001fc800078e0202 */
[----:B------:R-:W-:-:S06]  /*2ea0*/  IMAD.WIDE.U32 R12, R13, 0x8, R14 ;  /* 0x000000080d0c7825 */ /* 0x000fcc00078e000e */
[----:B------:R-:W2:Y:S02]  /*2eb0*/  LDG.E.64 R12, [R12.64] ;  /* 0x0000000e0c0c7981 */ /* 0x000ea4000c1e1b00 */
[----:B--2---:R-:W-:Y:S02]  /*2ec0*/  FADD.FTZ R10, R10, R12 ;  /* 0x0000000c0a0a7221 */ /* 0x004fe40000010000 */
[----:B------:R-:W-:Y:S02]  /*2ed0*/  FADD.FTZ R11, R11, R13 ;  /* 0x0000000d0b0b7221 */ /* 0x000fe40000010000 */
.L_x_21:
[----:B------:R-:W-:Y:S05]  /*2ee0*/  BSYNC B0 ;  /* 0x0000000000007941 */ /* 0x000fea0003800000 */
.L_x_20:
[----:B------:R-:W-:Y:S05]  /*2ef0*/  @!P4 BRA `(.L_x_12) ;  /* 0x000000f00000c947 */ /* 0x000fea0003800000 */
[C---:B0-----:R-:W-:Y:S02]  /*2f00*/  IADD3 R17, R22.reuse, 0x2, RZ ;  /* 0x0000000216117810 */ /* 0x041fe40007ffe0ff */
[----:B------:R-:W-:Y:S02]  /*2f10*/  IADD3 R13, R22, 0x1, RZ ;  /* 0x00000001160d7810 */ /* 0x000fe40007ffe0ff */
[-C--:B------:R-:W-:Y:S02]  /*2f20*/  ISETP.EQ.OR P0, PT, R17, R33.reuse, P3 ;  /* 0x000000211100720c */ /* 0x080fe40001f02670 */
[----:B------:R-:W-:-:S02]  /*2f30*/  ISETP.EQ.OR P4, PT, R13, R33, P3 ;  /* 0x000000210d00720c */ /* 0x000fc40001f82670 */
[----:B------:R-:W-:-:S11]  /*2f40*/  ISETP.EQ.OR P0, PT, R16, 0x2, P0 ;  /* 0x000000021000780c */ /* 0x000fd60000702670 */
[--C-:B------:R-:W-:Y:S02]  /*2f50*/  @!P4 IMAD R13, R13, c[0x0][0x10], R2.reuse ;  /* 0x000004000d0dca24 */ /* 0x100fe400078e0202 */
[----:B------:R-:W-:Y:S02]  /*2f60*/  @!P0 IMAD R17, R17, c[0x0][0x10], R2 ;  /* 0x0000040011118a24 */ /* 0x000fe400078e0202 */
[----:B------:R-:W-:-:S04]  /*2f70*/  @!P4 IMAD.WIDE.U32 R12, R13, 0x8, R14 ;  /* 0x000000080d0cc825 */ /* 0x000fc800078e000e */
[----:B------:R-:W-:Y:S02]  /*2f80*/  @!P0 IMAD.WIDE.U32 R14, R17, 0x8, R14 ;  /* 0x00000008110e8825 */ /* 0x000fe400078e000e */
[----:B------:R-:W2:Y:S04]  /*2f90*/  @!P4 LDG.E.64 R12, [R12.64] ;  /* 0x0000000e0c0cc981 */ /* 0x000ea8000c1e1b00 */
[----:B------:R-:W3:Y:S01]  /*2fa0*/  @!P0 LDG.E.64 R14, [R14.64] ;  /* 0x0000000e0e0e8981 */ /* 0x000ee2000c1e1b00 */
[----:B--2---:R-:W-:Y:S02]  /*2fb0*/  @!P4 FADD.FTZ R10, R10, R12 ;  /* 0x0000000c0a0ac221 */ /* 0x004fe40000010000 */
[----:B------:R-:W-:Y:S02]  /*2fc0*/  @!P4 FADD.FTZ R11, R11, R13 ;  /* 0x0000000d0b0bc221 */ /* 0x000fe40000010000 */
[----:B---3--:R-:W-:-:S02]  /*2fd0*/  @!P0 FADD.FTZ R10, R10, R14 ;  /* 0x0000000e0a0a8221 */ /* 0x008fc40000010000 */
[----:B------:R-:W-:-:S05]  /*2fe0*/  @!P0 FADD.FTZ R11, R11, R15 ;  /* 0x0000000f0b0b8221 */ /* 0x000fca0000010000 */
.L_x_12:
[----:B------:R-:W-:Y:S04]  /*2ff0*/  @!P3 STS.64 [0x88], R10 ;  /* 0x0000880aff00b388 */ /* 0x000fe80000000a00 */
[----:B------:R-:W-:Y:S01]  /*3000*/  BAR.SYNC.DEFER_BLOCKING 0x0 ;  /* 0x0000000000007b1d */ /* 0x000fe20000010000 */
[----:B------:R-:W-:Y:S02]  /*3010*/  ISETP.GE.U32.AND P0, PT, R34, c[0x0][0x1e0], PT ;  /* 0x0000780022007a0c */ /* 0x000fe40003f06070 */
[----:B0-2---:R-:W-:Y:S02]  /*3020*/  PRMT R12, RZ, 0x7610, R29 ;  /* 0x00007610ff0c7816 */ /* 0x005fe4000000001d */
[----:B------:R-:W-:Y:S02]  /*3030*/  ISETP.GE.AND.EX P0, PT, R35, c[0x0][0x1e4], PT, P0 ;  /* 0x0000790023007a0c */ /* 0x000fe40003f06300 */
[----:B------:R-:W-:-:S02]  /*3040*/  PRMT R14, RZ, 0x5410, R27 ;  /* 0x00005410ff0e7816 */ /* 0x000fc4000000001b */
[----:B------:R-:W-:Y:S01]  /*3050*/  ISETP.GT.U32.OR P0, PT, R0, 0x1bf, P0 ;  /* 0x000001bf0000780c */ /* 0x000fe20000704470 */
[----:B------:R-:W0:Y:S02]  /*3060*/  LDS.64 R10, [0x88] ;  /* 0x00008800ff0a7984 */ /* 0x000e240000000a00 */
[----:B0-----:R-:W-:Y:S01]  /*3070*/  FMUL.FTZ R2, R10, c[0x0][0x20c] ;  /* 0x000083000a027a20 */ /* 0x001fe20000410000 */
[--C-:B------:R-:W-:Y:S01]  /*3080*/  PRMT R10, RZ, 0x5410, R26.reuse ;  /* 0x00005410ff0a7816 */ /* 0x100fe2000000001a */
[----:B------:R-:W-:Y:S01]  /*3090*/  FMUL.FTZ R15, R11, c[0x0][0x20c] ;  /* 0x000083000b0f7a20 */ /* 0x000fe20000410000 */
[----:B------:R-:W-:Y:S02]  /*30a0*/  PRMT R26, RZ, 0x7610, R26 ;  /* 0x00007610ff1a7816 */ /* 0x000fe4000000001a */
[----:B------:R-:W-:Y:S01]  /*30b0*/  PRMT R11, RZ, 0x5410, R29 ;  /* 0x00005410ff0b7816 */ /* 0x000fe2000000001d */
[----:B------:R-:W-:Y:S02]  /*30c0*/  FADD.FTZ R10, R10, -UR17 ;  /* 0x800000110a0a7e21 */ /* 0x000fe40008010000 */
[----:B------:R-:W-:-:S02]  /*30d0*/  FADD.FTZ R26, R26, -UR17 ;  /* 0x800000111a1a7e21 */ /* 0x000fc40008010000 */
        /* <DEDUP_REMOVED lines=13> */
[----:B0-----:R-:W-:Y:S02]  /*31b0*/  FMUL.FTZ R11, R11, R20 ;  /* 0x000000140b0b7220 */ /* 0x001fe40000410000 */
[----:B------:R-:W-:-:S04]  /*31c0*/  FADD.FTZ R20, -R20, 1 ;  /* 0x3f80000014147421 */ /* 0x000fc80000010100 */
[----:B------:R-:W-:Y:S02]  /*31d0*/  FFMA.FTZ R20, R17, R20, 1 ;  /* 0x3f80000011147423 */ /* 0x000fe40000010014 */
[----:B-1----:R-:W-:Y:S02]  /*31e0*/  FADD.FTZ R29, -R23, 1 ;  /* 0x3f800000171d7421 */ /* 0x002fe40000010100 */
[----:B------:R-:W-:Y:S02]  /*31f0*/  FMUL.FTZ R12, R12, R23 ;  /* 0x000000170c0c7220 */ /* 0x000fe40000410000 */
[----:B------:R-:W-:Y:S02]  /*3200*/  FFMA.FTZ R29, R16, R29, 1 ;  /* 0x3f800000101d7423 */ /* 0x000fe4000001001d */
[----:B------:R-:W-:Y:S02]  /*3210*/  FMUL.FTZ R11, R11, R20 ;  /* 0x000000140b0b7220 */ /* 0x000fe40000410000 */
[----:B------:R-:W-:-:S02]  /*3220*/  FMUL.FTZ R12, R12, R29 ;  /* 0x0000001d0c0c7220 */ /* 0x000fc40000410000 */
.L_x_22:
[----:B------:R-:W-:Y:S01]  /*3230*/  BSSY B0, `(.L_x_23) ;  /* 0x0000012000007945 */ /* 0x000fe20003800000 */
[----:B------:R-:W-:Y:S05]  /*3240*/  @!P1 BRA `(.L_x_24) ;  /* 0x0000010000009947 */ /* 0x000fea0003800000 */
[C-C-:B------:R-:W-:Y:S02]  /*3250*/  FFMA.FTZ R13, R2.reuse, R13, R15.reuse ;  /* 0x0000000d020d7223 */ /* 0x140fe4000001000f */
[----:B------:R-:W-:-:S02]  /*3260*/  FFMA.FTZ R10, R2, R10, R15 ;  /* 0x0000000a020a7223 */ /* 0x000fc4000001000f */
[----:B------:R-:W-:Y:S01]  /*3270*/  FFMA.FTZ R13, R11, R6, -R13 ;  /* 0x000000060b0d7223 */ /* 0x000fe2000001080d */
[----:B------:R-:W-:Y:S01]  /*3280*/  MOV R11, R5 ;  /* 0x00000005000b7202 */ /* 0x000fe20000000f00 */
[----:B------:R-:W-:Y:S01]  /*3290*/  FFMA.FTZ R16, R12, R7, -R10 ;  /* 0x000000070c107223 */ /* 0x000fe2000001080a */
[----:B------:R-:W-:Y:S01]  /*32a0*/  MOV R10, R24 ;  /* 0x00000018000a7202 */ /* 0x000fe20000000f00 */
[----:B------:R-:W-:Y:S02]  /*32b0*/  IMAD R18, R37, c[0x0][0x1d8], RZ ;  /* 0x0000760025127a24 */ /* 0x000fe400078e02ff */
[----:B------:R-:W-:Y:S02]  /*32c0*/  FMUL.FTZ R17, R13, UR12 ;  /* 0x0000000c0d117c20 */ /* 0x000fe40008410000 */
[----:B------:R-:W-:-:S04]  /*32d0*/  IMAD.WIDE.U32 R10, R3, c[0x0][0x1d8], R10 ;  /* 0x00007600030a7a25 */ /* 0x000fc800078e000a */
[----:B------:R-:W-:Y:S01]  /*32e0*/  IMAD R19, R3, c[0x0][0x1dc], R18 ;  /* 0x0000770003137a24 */ /* 0x000fe200078e0212 */
[----:B------:R-:W-:Y:S01]  /*32f0*/  LEA R12, P3, R10, c[0x0][0x160], 0x1 ;  /* 0x000058000a0c7a11 */ /* 0x000fe200078608ff */
[----:B------:R-:W-:-:S03]  /*3300*/  FMUL.FTZ R16, R16, UR12 ;  /* 0x0000000c10107c20 */ /* 0x000fc60008410000 */
[----:B------:R-:W-:Y:S02]  /*3310*/  IADD3 R19, R11, R19, RZ ;  /* 0x000000130b137210 */ /* 0x000fe40007ffe0ff */
[----:B------:R-:W-:Y:S02]  /*3320*/  F2FP.BF16.PACK_AB R11, R16, R17 ;  /* 0x00000011100b723e */ /* 0x000fe400000010ff */
[----:B------:R-:W-:-:S05]  /*3330*/  LEA.HI.X R13, R10, c[0x0][0x164], R19, 0x1, P3 ;  /* 0x000059000a0d7a11 */ /* 0x000fca00018f0c13 */
[----:B------:R0:W-:Y:S02]  /*3340*/  STG.E [R12.64], R11 ;  /* 0x0000000b0c007986 */ /* 0x0001e4000c10190e */
.L_x_24:
[----:B------:R-:W-:Y:S05]  /*3350*/  BSYNC B0 ;  /* 0x0000000000007941 */ /* 0x000fea0003800000 */
.L_x_23:
[----:B------:R-:W-:Y:S01]  /*3360*/  PRMT R27, RZ, 0x7610, R27 ;  /* 0x00007610ff1b7816 */ /* 0x000fe2000000001b */
[----:B0-----:R-:W-:Y:S01]  /*3370*/  FADD.FTZ R13, R14, -UR17 ;  /* 0x800000110e0d7e21 */ /* 0x001fe20008010000 */
[--C-:B------:R-:W-:Y:S02]  /*3380*/  PRMT R11, RZ, 0x5410, R28.reuse ;  /* 0x00005410ff0b7816 */ /* 0x100fe4000000001c */
[----:B------:R-:W-:Y:S01]  /*3390*/  PRMT R28, RZ, 0x7610, R28 ;  /* 0x00007610ff1c7816 */ /* 0x000fe2000000001c */
[----:B------:R-:W-:Y:S02]  /*33a0*/  FADD.FTZ R10, R27, -UR17 ;  /* 0x800000111b0a7e21 */ /* 0x000fe40008010000 */
[----:B------:R-:W-:Y:S02]  /*33b0*/  FMUL.FTZ R13, R13, UR12 ;  /* 0x0000000c0d0d7c20 */ /* 0x000fe40008410000 */
[----:B------:R-:W-:Y:S01]  /*33c0*/  FMUL.FTZ R10, R10, UR12 ;  /* 0x0000000c0a0a7c20 */ /* 0x000fe20008410000 */
[----:B------:R-:W-:Y:S05]  /*33d0*/  @!P2 BRA `(.L_x_25) ;  /* 0x000001200000a947 */ /* 0x000fea0003800000 */
[----:B------:R-:W-:Y:S02]  /*33e0*/  FFMA.FTZ R8, R13, R6, R8 ;  /* 0x000000060d087223 */ /* 0x000fe40000010008 */
[----:B------:R-:W-:-:S02]  /*33f0*/  FFMA.FTZ R9, R10, R7, R9 ;  /* 0x000000070a097223 */ /* 0x000fc40000010009 */
        /* <DEDUP_REMOVED lines=16> */
.L_x_25:
[----:B------:R-:W-:Y:S01]  /*3500*/  BSSY B0, `(.L_x_26) ;  /* 0x0000011000007945 */ /* 0x000fe20003800000 */
[----:B------:R-:W-:Y:S05]  /*3510*/  @P0 BRA `(.L_x_27) ;  /* 0x000000f000000947 */ /* 0x000fea0003800000 */
[C-C-:B------:R-:W-:Y:S01]  /*3520*/  FFMA.FTZ R13, R2.reuse, R13, R15.reuse ;  /* 0x0000000d020d7223 */ /* 0x140fe2000001000f */
[----:B------:R-:W-:Y:S01]  /*3530*/  MOV R4, R24 ;  /* 0x0000001800047202 */ /* 0x000fe20000000f00 */
[----:B------:R-:W-:Y:S02]  /*3540*/  FFMA.FTZ R2, R2, R10, R15 ;  /* 0x0000000a02027223 */ /* 0x000fe4000001000f */
[----:B------:R-:W-:Y:S02]  /*3550*/  IMAD R35, R35, c[0x0][0x1d8], RZ ;  /* 0x0000760023237a24 */ /* 0x000fe400078e02ff */
[----:B------:R-:W-:Y:S02]  /*3560*/  FFMA.FTZ R13, R11, R6, -R13 ;  /* 0x000000060b0d7223 */ /* 0x000fe4000001080d */
[----:B------:R-:W-:-:S02]  /*3570*/  FFMA.FTZ R2, R28, R7, -R2 ;  /* 0x000000071c027223 */ /* 0x000fc40000010802 */
[----:B------:R-:W-:-:S04]  /*3580*/  IMAD.WIDE.U32 R6, R34, c[0x0][0x1d8], R4 ;  /* 0x0000760022067a25 */ /* 0x000fc800078e0004 */
[----:B------:R-:W-:Y:S01]  /*3590*/  IMAD R35, R34, c[0x0][0x1dc], R35 ;  /* 0x0000770022237a24 */ /* 0x000fe200078e0223 */
[----:B------:R-:W-:Y:S01]  /*35a0*/  LEA R4, P0, R6, c[0x0][0x160], 0x1 ;  /* 0x0000580006047a11 */ /* 0x000fe200078008ff */
[----:B------:R-:W-:Y:S02]  /*35b0*/  FMUL.FTZ R13, R13, UR12 ;  /* 0x0000000c0d0d7c20 */ /* 0x000fe40008410000 */
[----:B------:R-:W-:Y:S01]  /*35c0*/  FMUL.FTZ R2, R2, UR12 ;  /* 0x0000000c02027c20 */ /* 0x000fe20008410000 */
[----:B------:R-:W-:-:S04]  /*35d0*/  IADD3 R35, R7, R35, RZ ;  /* 0x0000002307237210 */ /* 0x000fc80007ffe0ff */
[----:B------:R-:W-:Y:S02]  /*35e0*/  LEA.HI.X R5, R6, c[0x0][0x164], R35, 0x1, P0 ;  /* 0x0000590006057a11 */ /* 0x000fe400000f0c23 */
[----:B------:R-:W-:-:S05]  /*35f0*/  F2FP.BF16.PACK_AB R7, R2, R13 ;  /* 0x0000000d0207723e */ /* 0x000fca00000010ff */
[----:B------:R0:W-:Y:S02]  /*3600*/  STG.E [R4.64], R7 ;  /* 0x0000000704007986 */ /* 0x0001e4000c10190e */
.L_x_27:
[----:B------:R-:W-:Y:S05]  /*3610*/  BSYNC B0 ;  /* 0x0000000000007941 */ /* 0x000fea0003800000 */
.L_x_26:
[----:B------:R-:W-:Y:S01]  /*3620*/  ULDC UR4, c[0x0][0x10] ;  /* 0x0000040000047ab9 */ /* 0x000fe20000000800 */
[----:B------:R-:W-:Y:S01]  /*3630*/  IADD3 R30, R30, 0x1, RZ ;  /* 0x000000011e1e7810 */ /* 0x000fe20007ffe0ff */
[----:B------:R-:W-:-:S04]  /*3640*/  UIADD3 UR7, UR7, UR4, URZ ;  /* 0x0000000407077290 */ /* 0x000fc8000fffe03f */
[----:B------:R-:W-:-:S06]  /*3650*/  UISETP.GE.AND UP0, UPT, UR7, UR6, UPT ;  /* 0x000000060700728c */ /* 0x000fcc000bf06270 */
[----:B------:R-:W-:-:S13]  /*3660*/  PLOP3.LUT P0, PT, PT, PT, UP0, 0x80, 0x0 ;  /* 0x000000000000781c */ /* 0x000fda0003f0f008 */
[----:B------:R-:W-:Y:S01]  /*3670*/  @P0 CALL.REL.NOINC `(.L_x_1) ;  /* 0x0000001000000944 */ /* 0x000fe20003c00000 */
[----:B------:R-:W-:Y:S05]  /*3680*/  BRA `(.L_x_28) ;  /* 0xffffcc1000007947 */ /* 0x000fea000383ffff */
.L_x_1:
[----:B-1----:R-:W-:Y:S01]  /*3690*/  ISETP.NE.AND P1, PT, R0, RZ, PT ;  /* 0x000000ff0000720c */ /* 0x002fe20003f25270 */
[----:B------:R-:W-:Y:S01]  /*36a0*/  HFMA2.MMA R2, -RZ, RZ, 0, 2.384185791015625e-07 ;  /* 0x00000004ff027435 */ /* 0x000fe200000001ff */
[----:B0-----:R-:W-:Y:S01]  /*36b0*/  MOV R7, c[0x0][0xc] ;  /* 0x0000030000077a02 */ /* 0x001fe20000000f00 */
[----:B------:R-:W-:Y:S01]  /*36c0*/  BSSY B0, `(.L_x_29) ;  /* 0x000000f000007945 */ /* 0x000fe20003800000 */
[----:B------:R-:W-:Y:S02]  /*36d0*/  MOV R6, c[0x0][0x10] ;  /* 0x0000040000067a02 */ /* 0x000fe40000000f00 */
[----:B------:R-:W-:Y:S02]  /*36e0*/  ISETP.NE.AND P0, PT, R7, 0x1, PT ;  /* 0x000000010700780c */ /* 0x000fe40003f05270 */
[----:B------:R-:W-:-:S04]  /*36f0*/  SHF.L.U32 R3, R6, 0x1, RZ ;  /* 0x0000000106037819 */ /* 0x000fc800000006ff */
[----:B------:R-:W-:-:S05]  /*3700*/  SEL R3, R3, RZ, P0 ;  /* 0x000000ff03037207 */ /* 0x000fca0000000000 */
[----:B------:R-:W-:Y:S01]  /*3710*/  IMAD.WIDE.U32 R4, R3, R2, c[0x0][0x1a8] ;  /* 0x00006a0003047625 */ /* 0x000fe200078e0002 */
[----:B------:R-:W-:Y:S05]  /*3720*/  @P1 BRA `(.L_x_30) ;  /* 0x0000008000001947 */ /* 0x000fea0003800000 */
[----:B------:R-:W-:Y:S06]  /*3730*/  MEMBAR.ALL.GPU ;  /* 0x0000000000007992 */ /* 0x000fec000000a000 */
[----:B------:R-:W0:Y:S01]  /*3740*/  S2R R8, SR_LANEID ;  /* 0x0000000000087919 */ /* 0x000e220000000000 */
[----:B------:R-:W-:Y:S01]  /*3750*/  VOTEU.ANY UR4, UPT, PT ;  /* 0x0000000000047886 */ /* 0x000fe200038e0100 */
[----:B------:R-:W-:-:S00]  /*3760*/  ERRBAR ;  /* 0x00000000000079ab */ /* 0x000fc00000000000 */
[----:B------:R-:W-:Y:S01]  /*3770*/  UFLO.U32 UR5, UR4 ;  /* 0x00000004000572bd */ /* 0x000fe200080e0000 */
[----:B------:R-:W1:Y:S05]  /*3780*/  POPC R3, UR4 ;  /* 0x0000000400037d09 */ /* 0x000e6a0008000000 */
[----:B0-----:R-:W-:-:S13]  /*3790*/  ISETP.EQ.U32.AND P0, PT, R8, UR5, PT ;  /* 0x0000000508007c0c */ /* 0x001fda000bf02070 */
[----:B-1----:R0:W-:Y:S02]  /*37a0*/  @P0 RED.E.ADD.S32.STRONG.GPU [R4.64], R3 ;  /* 0x000000030400098e */ /* 0x0021e4000c10e38e */
.L_x_30:
[----:B------:R-:W-:Y:S05]  /*37b0*/  BSYNC B0 ;  /* 0x0000000000007941 */ /* 0x000fea0003800000 */
.L_x_29:
[----:B------:R-:W1:Y:S01]  /*37c0*/  S2UR UR4, SR_CTAID.X ;  /* 0x00000000000479c3 */ /* 0x000e620000002500 */
[----:B------:R-:W-:Y:S02]  /*37d0*/  IADD3 R8, R7, -0x1, RZ ;  /* 0xffffffff07087810 */ /* 0x000fe40007ffe0ff */
[----:B0-----:R-:W-:-:S05]  /*37e0*/  IADD3 R3, R6, -0x1, RZ ;  /* 0xffffffff06037810 */ /* 0x001fca0007ffe0ff */
[----:B------:R-:W0:Y:S01]  /*37f0*/  S2UR UR5, SR_CTAID.Y ;  /* 0x00000000000579c3 */ /* 0x000e220000002600 */
[----:B-1----:R-:W-:-:S04]  /*3800*/  ISETP.NE.AND P0, PT, R8, UR4, PT ;  /* 0x0000000408007c0c */ /* 0x002fc8000bf05270 */
[----:B0-----:R-:W-:-:S13]  /*3810*/  ISETP.NE.OR P0, PT, R3, UR5, P0 ;  /* 0x0000000503007c0c */ /* 0x001fda0008705670 */
[----:B------:R-:W-:Y:S05]  /*3820*/  @P0 EXIT ;  /* 0x000000000000094d */ /* 0x000fea0003800000 */
[----:B------:R-:W-:Y:S05]  /*3830*/  @P1 BRA `(.L_x_31) ;  /* 0x0000008000001947 */ /* 0x000fea0003800000 */
[----:B------:R-:W-:-:S05]  /*3840*/  IMAD R3, R7, c[0x0][0x10], RZ ;  /* 0x0000040007037a24 */ /* 0x000fca00078e02ff */
[----:B------:R-:W-:-:S13]  /*3850*/  ISETP.NE.AND P0, PT, R3, -0x1, PT ;  /* 0xffffffff0300780c */ /* 0x000fda0003f05270 */
[----:B------:R-:W-:Y:S05]  /*3860*/  @!P0 BRA `(.L_x_31) ;  /* 0x0000005000008947 */ /* 0x000fea0003800000 */
.L_x_32:
[----:B------:R-:W2:Y:S01]  /*3870*/  LDG.E.STRONG.GPU R6, [R4.64] ;  /* 0x0000000e04067981 */ /* 0x000ea2000c1ef900 */
[----:B------:R-:W-:Y:S01]  /*3880*/  YIELD ;  /* 0x0000000000007946 */ /* 0x000fe20003800000 */
[----:B--2---:R-:W-:Y:S01]  /*3890*/  ISETP.NE.AND P0, PT, R6, R3, PT ;  /* 0x000000030600720c */ /* 0x004fe20003f05270 */
[----:B------:R-:W-:-:S12]  /*38a0*/  CCTL.IVALL ;  /* 0x00000000ff00798f */ /* 0x000fd80002000000 */
[----:B------:R-:W-:Y:S05]  /*38b0*/  @P0 BRA `(.L_x_32) ;  /* 0xffffffb000000947 */ /* 0x000fea000383ffff */
.L_x_31:
[----:B------:R-:W-:Y:S02]  /*38c0*/  WARPSYNC 0xffffffff ;  /* 0xffffffff00007948 */ /* 0x000fe40003800000 */
[----:B------:R-:W-:Y:S01]  /*38d0*/  MOV R5, c[0x0][0x1dc] ;  /* 0x0000770000057a02 */ /* 0x000fe20000000f00 */
[----:B------:R-:W-:Y:S03]  /*38e0*/  BAR.SYNC.DEFER_BLOCKING 0x0 ;  /* 0x0000000000007b1d */ /* 0x000fe60000010000 */
[----:B------:R-:W-:-:S04]  /*38f0*/  LEA.HI R3, P0, R5, c[0x0][0x1d8], RZ, 0x1 ;  /* 0x0000760005037a11 */ /* 0x000fc800078108ff */
[----:B------:R-:W-:-:S04]  /*3900*/  IADD3.X R4, RZ, c[0x0][0x1dc], RZ, P0, !PT ;  /* 0x00007700ff047a10 */ /* 0x000fc800007fe4ff */
[----:B------:R-:W-:Y:S02]  /*3910*/  SHF.R.S64 R25, R3, 0x1, R4 ;  /* 0x0000000103197819 */ /* 0x000fe40000001004 */
[----:B------:R-:W-:Y:S02]  /*3920*/  SHF.R.S32.HI R3, RZ, 0x1f, R0 ;  /* 0x0000001fff037819 */ /* 0x000fe40000011400 */
[----:B------:R-:W-:Y:S02]  /*3930*/  SHF.R.S32.HI R20, RZ, 0x1, R4 ;  /* 0x00000001ff147819 */ /* 0x000fe40000011404 */
[----:B------:R-:W-:-:S04]  /*3940*/  ISETP.GT.U32.AND P0, PT, R25, R0, PT ;  /* 0x000000001900720c */ /* 0x000fc80003f04070 */
[----:B------:R-:W-:-:S13]  /*3950*/  ISETP.GT.AND.EX P0, PT, R20, R3, PT, P0 ;  /* 0x000000031400720c */ /* 0x000fda0003f04300 */
[----:B------:R-:W-:Y:S05]  /*3960*/  @!P0 EXIT ;  /* 0x000000000000894d */ /* 0x000fea0003800000 */
[----:B------:R-:W-:Y:S01]  /*3970*/  UMOV UR4, 0x3 ;  /* 0x0000000300047882 */ /* 0x000fe20000000000 */
[----:B------:R-:W-:Y:S01]  /*3980*/  LEA R4, R5, R5, 0x1 ;  /* 0x0000000505047211 */ /* 0x000fe200078e08ff */
[----:B------:R-:W-:Y:S01]  /*3990*/  ULDC UR5, c[0x0][0x1d8] ;  /* 0x0000760000057ab9 */ /* 0x000fe20000000800 */
[----:B------:R-:W-:Y:S01]  /*39a0*/  MOV R22, c[0x0][0x1d8] ;  /* 0x0000760000167a02 */ /* 0x000fe20000000f00 */
[----:B------:R-:W-:Y:S01]  /*39b0*/  UIMAD.WIDE.U32 UR4, UR4, UR5, URZ ;  /* 0x00000005040472a5 */ /* 0x000fe2000f8e003f */
[----:B------:R-:W-:Y:S02]  /*39c0*/  MOV R9, R3 ;  /* 0x0000000300097202 */ /* 0x000fe40000000f00 */
[----:B------:R-:W-:Y:S02]  /*39d0*/  SHF.L.U64.HI R27, R25, 0x2, R20 ;  /* 0x00000002191b7819 */ /* 0x000fe40000010214 */
[----:B------:R-:W-:Y:S02]  /*39e0*/  SHF.L.U64.HI R3, R22, 0x2, R5 ;  /* 0x0000000216037819 */ /* 0x000fe40000010205 */
[----:B------:R-:W-:-:S04]  /*39f0*/  IADD3 R4, R4, UR5, RZ ;  /* 0x0000000504047c10 */ /* 0x000fc8000fffe0ff */
[----:B------:R-:W-:-:S04]  /*3a00*/  LEA.HI R23, P0, R4, UR4, RZ, 0x1 ;  /* 0x0000000404177c11 */ /* 0x000fc8000f8108ff */
[----:B------:R-:W-:-:S04]  /*3a10*/  IADD3.X R4, RZ, R4, RZ, P0, !PT ;  /* 0x00000004ff047210 */ /* 0x000fc800007fe4ff */
[--C-:B------:R-:W-:Y:S02]  /*3a20*/  SHF.R.S64 R23, R23, 0x1, R4.reuse ;  /* 0x0000000117177819 */ /* 0x100fe40000001004 */
[----:B------:R-:W-:-:S04]  /*3a30*/  SHF.R.S32.HI R4, RZ, 0x1, R4 ;  /* 0x00000001ff047819 */ /* 0x000fc80000011404 */
[----:B------:R-:W-:Y:S02]  /*3a40*/  SHF.L.U64.HI R21, R23, 0x2, R4 ;  /* 0x0000000217157819 */ /* 0x000fe40000010204 */
.L_x_33:
[----:B------:R-:W-:-:S04]  /*3a50*/  LEA R8, P0, R0, c[0x0][0x1b8], 0x2 ;  /* 0x00006e0000087a11 */ /* 0x000fc800078010ff */
[----:B------:R-:W-:Y:S02]  /*3a60*/  LEA.HI.X R9, R0, c[0x0][0x1bc], R9, 0x2, P0 ;  /* 0x00006f0000097a11 */ /* 0x000fe400000f1409 */
[-C--:B------:R-:W-:Y:S02]  /*3a70*/  LEA R10, P0, R25, R8.reuse, 0x2 ;  /* 0x00000008190a7211 */ /* 0x080fe400078010ff */
[-C--:B------:R-:W-:Y:S01]  /*3a80*/  LEA R14, P1, R22, R8.reuse, 0x2 ;  /* 0x00000008160e7211 */ /* 0x080fe200078210ff */
[----:B0-----:R0:W2:Y:S01]  /*3a90*/  LDG.E R16, [R8.64] ;  /* 0x0000000e08107981 */ /* 0x0010a2000c1e1900 */
[----:B------:R-:W-:Y:S02]  /*3aa0*/  LEA R12, P2, R23, R8, 0x2 ;  /* 0x00000008170c7211 */ /* 0x000fe400078410ff */
[----:B------:R-:W-:Y:S02]  /*3ab0*/  IADD3.X R11, R9, R27, RZ, P0, !PT ;  /* 0x0000001b090b7210 */ /* 0x000fe400007fe4ff */
[----:B------:R-:W-:-:S02]  /*3ac0*/  IADD3.X R15, R3, R9, RZ, P1, !PT ;  /* 0x00000009030f7210 */ /* 0x000fc40000ffe4ff */
[----:B------:R-:W-:Y:S01]  /*3ad0*/  IADD3.X R13, R9, R21, RZ, P2, !PT ;  /* 0x00000015090d7210 */ /* 0x000fe200017fe4ff */
[----:B------:R-:W2:Y:S04]  /*3ae0*/  LDG.E R17, [R10.64] ;  /* 0x0000000e0a117981 */ /* 0x000ea8000c1e1900 */
[----:B------:R-:W3:Y:S04]  /*3af0*/  LDG.E R18, [R14.64] ;  /* 0x0000000e0e127981 */ /* 0x000ee8000c1e1900 */
[----:B------:R-:W3:Y:S01]  /*3b00*/  LDG.E R19, [R12.64] ;  /* 0x0000000e0c137981 */ /* 0x000ee2000c1e1900 */
[----:B------:R-:W-:-:S02]  /*3b10*/  SHF.L.U32 R7, R0, 0x1, RZ ;  /* 0x0000000100077819 */ /* 0x000fc400000006ff */
[----:B------:R-:W-:-:S03]  /*3b20*/  IADD3 R0, R0, 0x1c0, RZ ;  /* 0x000001c000007810 */ /* 0x000fc60007ffe0ff */
[----:B------:R-:W-:-:S04]  /*3b30*/  IMAD.WIDE R4, R7, R2, c[0x0][0x168] ;  /* 0x00005a0007047625 */ /* 0x000fc800078e0202 */
[----:B------:R-:W-:Y:S01]  /*3b40*/  IMAD.WIDE R6, R7, R2, c[0x0][0x170] ;  /* 0x00005c0007067625 */ /* 0x000fe200078e0202 */
[----:B------:R-:W-:Y:S02]  /*3b50*/  ISETP.GT.U32.AND P0, PT, R25, R0, PT ;  /* 0x000000001900720c */ /* 0x000fe40003f04070 */
[----:B0-----:R-:W-:-:S04]  /*3b60*/  SHF.R.S32.HI R9, RZ, 0x1f, R0 ;  /* 0x0000001fff097819 */ /* 0x001fc80000011400 */
[----:B------:R-:W-:Y:S01]  /*3b70*/  ISETP.GT.AND.EX P0, PT, R20, R9, PT, P0 ;  /* 0x000000091400720c */ /* 0x000fe20003f04300 */
[----:B--2---:R0:W-:Y:S04]  /*3b80*/  STG.E.64 [R4.64], R16 ;  /* 0x0000001004007986 */ /* 0x0041e8000c101b0e */
[----:B---3--:R0:W-:Y:S08]  /*3b90*/  STG.E.64 [R6.64], R18 ;  /* 0x0000001206007986 */ /* 0x0081f0000c101b0e */
[----:B------:R-:W-:Y:S05]  /*3ba0*/  @P0 BRA `(.L_x_33) ;  /* 0xfffffea000000947 */ /* 0x000fea000383ffff */
[----:B------:R-:W-:Y:S05]  /*3bb0*/  EXIT ;  /* 0x000000000000794d */ /* 0x000fea0003800000 */
.L_x_34:
        /* <DEDUP_REMOVED lines=12> */
.L_x_3287:


//--------------------- .text._Z35group_norm_nhwc_bwd_one_pass_kernelI11Bf16IOFp32WLi128ELi28ELi448EEv26Group_norm_nhwc_bwd_params --------------------------
	.section	.text._Z35group_norm_nhwc_bwd_one_pass_kernelI11Bf16IOFp32WLi128ELi28ELi448EEv26Group_norm_nhwc_bwd_params,"ax",@progbits
	.sectioninfo	@"SHI_REGISTERS=72"
	.align	128
        .global         _Z35group_norm_nhwc_bwd_one_pass_kernelI11Bf16IOFp32WLi128ELi28ELi448EEv26Group_norm_nhwc_bwd_params
        .type           _Z35group_norm_nhwc_bwd_one_pass_kernelI11Bf16IOFp32WLi128ELi28ELi448EEv26Group_norm_nhwc_bwd_params,@function
        .size           _Z35group_norm_nhwc_bwd_one_pass_kernelI11Bf16IOFp32WLi128ELi28ELi448EEv26Group_norm_nhwc_bwd_params,(.L_x_3288 - _Z35group_norm_nhwc_bwd_one_pass_kernelI11Bf16IOFp32WLi128ELi28ELi448EEv26Group_norm_nhwc_bwd_params)
        .other          _Z35group_norm_nhwc_bwd_one_pass_kernelI11Bf16IOFp32WLi128ELi28ELi448EEv26Group_norm_nhwc_bwd_params,@"STO_CUDA_ENTRY STV_DEFAULT"
_Z35group_norm_nhwc_bwd_one_pass_kernelI11Bf16IOFp32WLi128ELi28ELi448EEv26Group_norm_nhwc_bwd_params:
.text._Z35group_norm_nhwc_bwd_one_pass_kernelI11Bf16IOFp32WLi128ELi28ELi448EEv26Group_norm_nhwc_bwd_params:
[----:B------:R-:W-:Y:S02]  /*0000*/  MOV R1, c[0x0][0x28] ;  /* 0x00000a0000017a02 */ /* 0x000fe40000000f00 */
[----:B------:R-:W0:Y:S01]  /*0010*/  S2R R43, SR_CTAID.Y ;  /* 0x00000000002b7919 */ /* 0x000e220000002600 */
[----:B------:R-:W-:Y:S02]  /*0020*/  ULDC UR4, c[0x0][0x1f0] ;  /* 0x00007c0000047ab9 */ /* 0x000fe40000000800 */
[----:B------:R-:W-:Y:S01]  /*0030*/  ULDC UR5, c[0x0][0x1c0] ;  /* 0x0000700000057ab9 */ /* 0x000fe20000000800 */
[----:B------:R-:W1:Y:S01]  /*0040*/  S2R R61, SR_TID.X ;  /* 0x00000000003d7919 */ /* 0x000e620000002100 */
[----:B------:R-:W-:Y:S02]  /*0050*/  UIMAD UR4, UR4, UR5, URZ ;  /* 0x00000005040472a4 */ /* 0x000fe4000f8e023f */
[----:B------:R-:W-:Y:S01]  /*0060*/  ULDC.64 UR6, c[0x0][0x118] ;  /* 0x0000460000067ab9 */ /* 0x000fe20000000a00 */
[----:B------:R-:W2:Y:S03]  /*0070*/  S2R R44, SR_CTAID.X ;  /* 0x00000000002c7919 */ /* 0x000ea60000002500 */
[----:B0-----:R-:W-:-:S13]  /*0080*/  ISETP.GE.AND P0, PT, R43, UR4, PT ;  /* 0x000000042b007c0c */ /* 0x001fda000bf06270 */
[----:B------:R-:W-:Y:S05]  /*0090*/  @P0 BRA `(.L_x_35) ;  /* 0x000042c000000947 */ /* 0x000fea0003800000 */
[----:B-12---:R-:W-:Y:S01]  /*00a0*/  HFMA2.MMA R55, -RZ, RZ, 0, 1.78813934326171875e-07 ;  /* 0x00000003ff377435 */ /* 0x006fe200000001ff */
[--C-:B------:R-:W-:Y:S01]  /*00b0*/  SHF.R.U32.HI R2, RZ, 0x1, R61.reuse ;  /* 0x00000001ff027819 */ /* 0x100fe2000001163d */
[----:B------:R-:W0:Y:S01]  /*00c0*/  S2R R42, SR_LANEID ;  /* 0x00000000002a7919 */ /* 0x000e220000000000 */
[----:B------:R-:W-:Y:S01]  /*00d0*/  SHF.R.S32.HI R0, RZ, 0x1f, R61 ;  /* 0x0000001fff007819 */ /* 0x000fe2000001143d */
[----:B------:R-:W-:Y:S01]  /*00e0*/  HFMA2.MMA R54, -RZ, RZ, 0, 0 ;  /* 0x00000000ff367435 */ /* 0x000fe200000001ff */
[----:B------:R-:W-:Y:S01]  /*00f0*/  ISETP.GE.U32.AND P2, PT, R61, 0x1c0, PT ;  /* 0x000001c03d00780c */ /* 0x000fe20003f46070 */
[----:B------:R-:W-:Y:S01]  /*0100*/  IMAD.WIDE.U32 R2, R2, -0x6db6db6d, RZ ;  /* 0x9249249302027825 */ /* 0x000fe200078e00ff */
[----:B------:R-:W-:Y:S01]  /*0110*/  MOV R2, c[0x0][0x1dc] ;  /* 0x0000770000027a02 */ /* 0x000fe20000000f00 */
[----:B------:R-:W-:Y:S01]  /*0120*/  ULDC.U8 UR9, c[0x0][0x1f4] ;  /* 0x00007d0000097ab9 */ /* 0x000fe20000000000 */
[----:B------:R-:W-:Y:S01]  /*0130*/  LEA.HI R0, R0, R61, RZ, 0x5 ;  /* 0x0000003d00007211 */ /* 0x000fe200078f28ff */
[C---:B------:R-:W-:Y:S01]  /*0140*/  IMAD R7, R55.reuse, c[0x0][0x1dc], RZ ;  /* 0x0000770037077a24 */ /* 0x040fe200078e02ff */
[----:B------:R-:W-:Y:S01]  /*0150*/  SHF.R.U32.HI R60, RZ, 0x2, R3 ;  /* 0x00000002ff3c7819 */ /* 0x000fe20000011603 */
[----:B------:R-:W-:Y:S01]  /*0160*/  IMAD.WIDE.U32 R4, R55, c[0x0][0x1d8], RZ ;  /* 0x0000760037047a25 */ /* 0x000fe200078e00ff */
[----:B------:R-:W-:-:S02]  /*0170*/  LEA.HI R2, P0, R2, c[0x0][0x1d8], RZ, 0x1 ;  /* 0x0000760002027a11 */ /* 0x000fc400078108ff */
[----:B------:R-:W-:Y:S01]  /*0180*/  MOV R53, R43 ;  /* 0x0000002b00357202 */ /* 0x000fe20000000f00 */
[----:B------:R-:W-:Y:S01]  /*0190*/  IMAD R62, R60, -0xe, R61 ;  /* 0xfffffff23c3e7824 */ /* 0x000fe200078e023d */
[----:B------:R-:W-:Y:S01]  /*01a0*/  IADD3 R5, R5, R7, RZ ;  /* 0x0000000705057210 */ /* 0x000fe20007ffe0ff */
[C---:B------:R-:W-:Y:S01]  /*01b0*/  IMAD R60, R44.reuse, c[0x0][0x1fc], R60 ;  /* 0x00007f002c3c7a24 */ /* 0x040fe200078e023c */
[----:B------:R-:W-:Y:S01]  /*01c0*/  IADD3.X R7, RZ, c[0x0][0x1dc], RZ, P0, !PT ;  /* 0x00007700ff077a10 */ /* 0x000fe200007fe4ff */
[----:B------:R-:W-:Y:S01]  /*01d0*/  IMAD R59, R44, c[0x0][0x10], R43 ;  /* 0x000004002c3b7a24 */ /* 0x000fe200078e022b */
[----:B------:R-:W-:Y:S02]  /*01e0*/  LEA.HI R3, P3, R5, R4, RZ, 0x1 ;  /* 0x0000000405037211 */ /* 0x000fe400078708ff */
[----:B------:R-:W-:Y:S02]  /*01f0*/  IADD3 R58, R60, 0x20, RZ ;  /* 0x000000203c3a7810 */ /* 0x000fe40007ffe0ff */
[----:B------:R-:W-:-:S02]  /*0200*/  IADD3.X R8, RZ, R5, RZ, P3, !PT ;  /* 0x00000005ff087210 */ /* 0x000fc40001ffe4ff */
[--C-:B------:R-:W-:Y:S02]  /*0210*/  SHF.R.S64 R2, R2, 0x1, R7.reuse ;  /* 0x0000000102027819 */ /* 0x100fe40000001007 */
[----:B------:R-:W-:Y:S02]  /*0220*/  SHF.R.S32.HI R7, RZ, 0x1, R7 ;  /* 0x00000001ff077819 */ /* 0x000fe40000011407 */
[----:B------:R-:W-:Y:S02]  /*0230*/  ISETP.LT.U32.AND P1, PT, R60, c[0x0][0x1e0], PT ;  /* 0x000078003c007a0c */ /* 0x000fe40003f21070 */
[----:B------:R-:W-:Y:S02]  /*0240*/  SHF.R.S32.HI R41, RZ, 0x1f, R60 ;  /* 0x0000001fff297819 */ /* 0x000fe4000001143c */
[----:B------:R-:W-:Y:S02]  /*0250*/  SHF.R.S64 R3, R3, 0x1, R8 ;  /* 0x0000000103037819 */ /* 0x000fe40000001008 */
[----:B------:R-:W-:-:S02]  /*0260*/  ISETP.LT.U32.AND P0, PT, R58, c[0x0][0x1e0], PT ;  /* 0x000078003a007a0c */ /* 0x000fc40003f01070 */
[----:B------:R-:W-:Y:S02]  /*0270*/  SHF.R.S32.HI R40, RZ, 0x1f, R58 ;  /* 0x0000001fff287819 */ /* 0x000fe4000001143a */
[C---:B------:R-:W-:Y:S02]  /*0280*/  IADD3 R57, R60.reuse, 0x40, RZ ;  /* 0x000000403c397810 */ /* 0x040fe40007ffe0ff */
[----:B------:R-:W-:Y:S02]  /*0290*/  IADD3 R56, R60, 0x60, RZ ;  /* 0x000000603c387810 */ /* 0x000fe40007ffe0ff */
[----:B------:R-:W-:Y:S02]  /*02a0*/  SHF.R.S32.HI R8, RZ, 0x1, R8 ;  /* 0x00000001ff087819 */ /* 0x000fe40000011408 */
[----:B------:R-:W-:Y:S02]  /*02b0*/  ISETP.LT.AND.EX P1, PT, R41, c[0x0][0x1e4], !P2, P1 ;  /* 0x0000790029007a0c */ /* 0x000fe40005721310 */
[----:B------:R-:W-:-:S02]  /*02c0*/  SHF.L.U64.HI R4, R2, 0x2, R7 ;  /* 0x0000000202047819 */ /* 0x000fc40000010207 */
[----:B------:R-:W-:Y:S02]  /*02d0*/  LOP3.LUT R55, R55, c[0x0][0xc], RZ, 0xc0, !PT ;  /* 0x0000030037377a12 */ /* 0x000fe400078ec0ff */
[----:B------:R-:W-:Y:S02]  /*02e0*/  SHF.R.S32.HI R0, RZ, 0x5, R0 ;  /* 0x00000005ff007819 */ /* 0x000fe40000011400 */
[----:B------:R-:W-:Y:S02]  /*02f0*/  SHF.L.U32 R62, R62, 0x1, RZ ;  /* 0x000000013e3e7819 */ /* 0x000fe400000006ff */
[----:B------:R-:W-:Y:S02]  /*0300*/  ISETP.LT.AND.EX P2, PT, R40, c[0x0][0x1e4], !P2, P0 ;  /* 0x0000790028007a0c */ /* 0x000fe40005741300 */
[----:B------:R-:W-:Y:S02]  /*0310*/  SHF.R.S32.HI R5, RZ, 0x1f, R57 ;  /* 0x0000001fff057819 */ /* 0x000fe40000011439 */
[----:B------:R-:W-:-:S02]  /*0320*/  SHF.R.S32.HI R6, RZ, 0x1f, R56 ;  /* 0x0000001fff067819 */ /* 0x000fc40000011438 */
[----:B0-----:R-:W-:Y:S02]  /*0330*/  SHF.L.U64.HI R7, R3, 0x2, R8 ;  /* 0x0000000203077819 */ /* 0x001fe40000010208 */
.L_x_70:
[----:B------:R-:W-:Y:S01]  /*0340*/  IABS R13, c[0x0][0x1f0] ;  /* 0x00007c00000d7a13 */ /* 0x000fe20000000000 */
[----:B------:R-:W-:Y:S01]  /*0350*/  CS2R R50, SRZ ;  /* 0x0000000000327805 */ /* 0x000fe2000001ff00 */
[----:B------:R-:W-:Y:S02]  /*0360*/  ISETP.GE.AND P3, PT, R53, RZ, PT ;  /* 0x000000ff3500720c */ /* 0x000fe40003f66270 */
[----:B0-----:R-:W0:Y:S01]  /*0370*/  I2F.RP R10, R13 ;  /* 0x0000000d000a7306 */ /* 0x001e220000209400 */
[----:B------:R-:W-:-:S07]  /*0380*/  MOV R14, 0x8 ;  /* 0x00000008000e7802 */ /* 0x000fce0000000f00 */
[----:B0-----:R-:W0:Y:S02]  /*0390*/  MUFU.RCP R10, R10 ;  /* 0x0000000a000a7308 */ /* 0x001e240000001000 */
[----:B01----:R-:W-:-:S06]  /*03a0*/  IADD3 R8, R10, 0xffffffe, RZ ;  /* 0x0ffffffe0a087810 */ /* 0x003fcc0007ffe0ff */
[----:B------:R0:W1:Y:S02]  /*03b0*/  F2I.FTZ.U32.TRUNC.NTZ R9, R8 ;  /* 0x0000000800097305 */ /* 0x000064000021f000 */
[----:B0-----:R-:W-:Y:S02]  /*03c0*/  MOV R8, RZ ;  /* 0x000000ff00087202 */ /* 0x001fe40000000f00 */
[----:B-1----:R-:W-:-:S05]  /*03d0*/  IADD3 R12, RZ, -R9, RZ ;  /* 0x80000009ff0c7210 */ /* 0x002fca0007ffe0ff */
[----:B------:R-:W-:Y:S01]  /*03e0*/  IMAD R11, R12, R13, RZ ;  /* 0x0000000d0c0b7224 */ /* 0x000fe200078e02ff */
[----:B------:R-:W-:-:S03]  /*03f0*/  IABS R12, R53 ;  /* 0x00000035000c7213 */ /* 0x000fc60000000000 */
[----:B------:R-:W-:Y:S01]  /*0400*/  IMAD.HI.U32 R9, R9, R11, R8 ;  /* 0x0000000b09097227 */ /* 0x000fe200078e0008 */
[----:B------:R-:W-:-:S05]  /*0410*/  SHF.R.U32.HI R8, RZ, 0x1, R61 ;  /* 0x00000001ff087819 */ /* 0x000fca000001163d */
[----:B------:R-:W-:-:S04]  /*0420*/  IMAD.HI.U32 R11, R9, R12, RZ ;  /* 0x0000000c090b7227 */ /* 0x000fc800078e00ff */
[----:B------:R-:W-:Y:S01]  /*0430*/  IMAD.WIDE.U32 R8, R8, -0x6db6db6d, RZ ;  /* 0x9249249308087825 */ /* 0x000fe200078e00ff */
[----:B------:R-:W-:-:S04]  /*0440*/  IADD3 R10, -R11, RZ, RZ ;  /* 0x000000ff0b0a7210 */ /* 0x000fc80007ffe1ff */
[----:B------:R-:W-:Y:S01]  /*0450*/  SHF.R.U32.HI R15, RZ, 0x2, R9 ;  /* 0x00000002ff0f7819 */ /* 0x000fe20000011609 */
[----:B------:R-:W-:Y:S01]  /*0460*/  IMAD R10, R13, R10, R12 ;  /* 0x0000000a0d0a7224 */ /* 0x000fe200078e020c */
[----:B------:R-:W-:Y:S02]  /*0470*/  LOP3.LUT R12, R53, c[0x0][0x1f0], RZ, 0x3c, !PT ;  /* 0x00007c00350c7a12 */ /* 0x000fe400078e3cff */
[----:B------:R-:W-:Y:S01]  /*0480*/  LOP3.LUT R9, RZ, c[0x0][0x1f0], RZ, 0x33, !PT ;  /* 0x00007c00ff097a12 */ /* 0x000fe200078e33ff */
[----:B------:R-:W-:Y:S01]  /*0490*/  IMAD R8, R44, c[0x0][0x1fc], R15 ;  /* 0x00007f002c087a24 */ /* 0x000fe200078e020f */
[----:B------:R-:W-:Y:S02]  /*04a0*/  ISETP.GT.U32.AND P5, PT, R13, R10, PT ;  /* 0x0000000a0d00720c */ /* 0x000fe40003fa4070 */
[----:B------:R-:W-:Y:S02]  /*04b0*/  ISETP.GE.AND P4, PT, R12, RZ, PT ;  /* 0x000000ff0c00720c */ /* 0x000fe40003f86270 */
[----:B------:R-:W-:-:S09]  /*04c0*/  SHF.R.S32.HI R12, RZ, 0x1f, R62 ;  /* 0x0000001fff0c7819 */ /* 0x000fd2000001143e */
[-C--:B------:R-:W-:Y:S02]  /*04d0*/  @!P5 IADD3 R10, R10, -R13.reuse, RZ ;  /* 0x8000000d0a0ad210 */ /* 0x080fe40007ffe0ff */
[----:B------:R-:W-:Y:S02]  /*04e0*/  @!P5 IADD3 R11, R11, 0x1, RZ ;  /* 0x000000010b0bd810 */ /* 0x000fe40007ffe0ff */
[CC--:B------:R-:W-:Y:S02]  /*04f0*/  ISETP.GE.U32.AND P0, PT, R10.reuse, R13.reuse, PT ;  /* 0x0000000d0a00720c */ /* 0x0c0fe40003f06070 */
[----:B------:R-:W-:Y:S02]  /*0500*/  ISETP.GT.U32.AND P6, PT, R13, R10, PT ;  /* 0x0000000a0d00720c */ /* 0x000fe40003fc4070 */
[----:B------:R-:W-:Y:S02]  /*0510*/  IADD3 R13, R10, -R13, RZ ;  /* 0x8000000d0a0d7210 */ /* 0x000fe40007ffe0ff */
[----:B------:R-:W-:-:S02]  /*0520*/  ISETP.NE.AND P5, PT, RZ, c[0x0][0x1f0], PT ;  /* 0x00007c00ff007a0c */ /* 0x000fc40003fa5270 */
[----:B------:R-:W-:-:S04]  /*0530*/  SEL R10, R13, R10, !P6 ;  /* 0x0000000a0d0a7207 */ /* 0x000fc80007000000 */
[----:B------:R-:W-:Y:S02]  /*0540*/  @!P3 IADD3 R10, -R10, RZ, RZ ;  /* 0x000000ff0a0ab210 */ /* 0x000fe40007ffe1ff */
[----:B------:R-:W-:Y:S02]  /*0550*/  @P0 IADD3 R11, R11, 0x1, RZ ;  /* 0x000000010b0b0810 */ /* 0x000fe40007ffe0ff */
[----:B------:R-:W-:Y:S02]  /*0560*/  SEL R64, R9, R10, !P5 ;  /* 0x0000000a09407207 */ /* 0x000fe40006800000 */
[----:B------:R-:W-:Y:S02]  /*0570*/  @!P4 IADD3 R11, -R11, RZ, RZ ;  /* 0x000000ff0b0bc210 */ /* 0x000fe40007ffe1ff */
[----:B------:R-:W-:Y:S01]  /*0580*/  IADD3 R10, R8, 0x40, RZ ;  /* 0x00000040080a7810 */ /* 0x000fe20007ffe0ff */
[----:B------:R-:W-:Y:S01]  /*0590*/  IMAD R23, R64, 0x1c, RZ ;  /* 0x0000001c40177824 */ /* 0x000fe200078e02ff */
[----:B------:R-:W-:-:S02]  /*05a0*/  SEL R9, R9, R11, !P5 ;  /* 0x0000000b09097207 */ /* 0x000fc40006800000 */
[----:B------:R-:W-:Y:S02]  /*05b0*/  ISETP.GE.U32.AND P0, PT, R10, c[0x0][0x1e0], PT ;  /* 0x000078000a007a0c */ /* 0x000fe40003f06070 */
[----:B------:R-:W-:Y:S02]  /*05c0*/  SHF.R.S32.HI R11, RZ, 0x1f, R10 ;  /* 0x0000001fff0b7819 */ /* 0x000fe4000001140a */
[----:B------:R-:W-:Y:S02]  /*05d0*/  IADD3 R66, P3, R62, R23, RZ ;  /* 0x000000173e427210 */ /* 0x000fe40007f7e0ff */
[----:B------:R-:W-:Y:S02]  /*05e0*/  SHF.R.S32.HI R10, RZ, 0x1f, R9 ;  /* 0x0000001fff0a7819 */ /* 0x000fe40000011409 */
[----:B------:R-:W-:Y:S01]  /*05f0*/  ISETP.GE.AND.EX P0, PT, R11, c[0x0][0x1e4], PT, P0 ;  /* 0x000079000b007a0c */ /* 0x000fe20003f06300 */
[----:B------:R-:W-:Y:S01]  /*0600*/  @P2 IMAD R11, R40, c[0x0][0x1d8], RZ ;  /* 0x00007600280b2a24 */ /* 0x000fe200078e02ff */
[----:B------:R-:W-:Y:S01]  /*0610*/  LEA.HI.X.SX32 R67, R23, R12, 0x1, P3 ;  /* 0x0000000c17437211 */ /* 0x000fe200018f0eff */
[----:B------:R-:W-:Y:S01]  /*0620*/  IMAD R10, R10, c[0x0][0x1e8], RZ ;  /* 0x00007a000a0a7a24 */ /* 0x000fe200078e02ff */
[----:B------:R-:W-:Y:S01]  /*0630*/  ISETP.LT.U32.AND P0, PT, R61, 0x1c0, !P0 ;  /* 0x000001c03d00780c */ /* 0x000fe20004701070 */
[----:B------:R-:W-:Y:S01]  /*0640*/  @P2 IMAD R15, R58, c[0x0][0x1dc], R11 ;  /* 0x000077003a0f2a24 */ /* 0x000fe200078e020b */
[----:B------:R-:W-:Y:S01]  /*0650*/  IADD3 R8, R8, 0x60, RZ ;  /* 0x0000006008087810 */ /* 0x000fe20007ffe0ff */
[----:B------:R-:W-:-:S02]  /*0660*/  IMAD R69, R9, c[0x0][0x1ec], R10 ;  /* 0x00007b0009457a24 */ /* 0x000fc400078e020a */
[----:B------:R-:W-:Y:S01]  /*0670*/  IMAD.WIDE.U32 R66, R9, c[0x0][0x1e8], R66 ;  /* 0x00007a0009427a25 */ /* 0x000fe200078e0042 */
[----:B------:R-:W-:Y:S02]  /*0680*/  ISETP.GE.U32.AND P3, PT, R8, c[0x0][0x1e0], PT ;  /* 0x0000780008007a0c */ /* 0x000fe40003f66070 */
[----:B------:R-:W-:Y:S01]  /*0690*/  SHF.R.S32.HI R8, RZ, 0x1f, R8 ;  /* 0x0000001fff087819 */ /* 0x000fe20000011408 */
[----:B------:R-:W-:Y:S01]  /*06a0*/  @P1 IMAD R9, R41, c[0x0][0x1d8], RZ ;  /* 0x0000760029091a24 */ /* 0x000fe200078e02ff */
[----:B------:R-:W-:Y:S02]  /*06b0*/  IADD3 R69, R67, R69, RZ ;  /* 0x0000004543457210 */ /* 0x000fe40007ffe0ff */
[-C--:B------:R-:W-:Y:S01]  /*06c0*/  @P1 MOV R68, R66.reuse ;  /* 0x0000004200441202 */ /* 0x080fe20000000f00 */
[----:B------:R-:W-:Y:S01]  /*06d0*/  @P1 IMAD R9, R60, c[0x0][0x1dc], R9 ;  /* 0x000077003c091a24 */ /* 0x000fe200078e0209 */
[----:B------:R-:W-:Y:S01]  /*06e0*/  ISETP.GE.AND.EX P3, PT, R8, c[0x0][0x1e4], PT, P3 ;  /* 0x0000790008007a0c */ /* 0x000fe20003f66330 */
[----:B------:R-:W-:Y:S01]  /*06f0*/  @P0 IMAD R8, R5, c[0x0][0x1d8], RZ ;  /* 0x0000760005080a24 */ /* 0x000fe200078e02ff */
[----:B------:R-:W-:Y:S01]  /*0700*/  @P2 MOV R10, R66 ;  /* 0x00000042000a2202 */ /* 0x000fe20000000f00 */
[----:B------:R-:W-:Y:S01]  /*0710*/  @P1 IMAD.WIDE.U32 R12, R60, c[0x0][0x1d8], R68 ;  /* 0x000076003c0c1a25 */ /* 0x000fe200078e0044 */
[----:B------:R-:W-:-:S02]  /*0720*/  ISETP.LT.U32.AND P3, PT, R61, 0x1c0, !P3 ;  /* 0x000001c03d00780c */ /* 0x000fc40005f61070 */
[----:B------:R-:W-:Y:S01]  /*0730*/  @P2 MOV R11, R69 ;  /* 0x00000045000b2202 */ /* 0x000fe20000000f00 */
[----:B------:R-:W-:Y:S01]  /*0740*/  @P0 IMAD R19, R57, c[0x0][0x1dc], R8 ;  /* 0x0000770039130a24 */ /* 0x000fe200078e0208 */
[----:B------:R-:W-:Y:S02]  /*0750*/  @P1 IADD3 R17, R13, R9, RZ ;  /* 0x000000090d111210 */ /* 0x000fe40007ffe0ff */
[----:B------:R-:W-:Y:S01]  /*0760*/  @P0 MOV R8, R66 ;  /* 0x0000004200080202 */ /* 0x000fe20000000f00 */
[----:B------:R-:W-:Y:S01]  /*0770*/  @P2 IMAD.WIDE.U32 R10, R58, c[0x0][0x1d8], R10 ;  /* 0x000076003a0a2a25 */ /* 0x000fe200078e000a */
[----:B------:R-:W-:Y:S02]  /*0780*/  @P0 MOV R9, R69 ;  /* 0x0000004500090202 */ /* 0x000fe40000000f00 */
[C---:B------:R-:W-:Y:S02]  /*0790*/  @P1 SHF.L.U32 R16, R12.reuse, 0x1, RZ ;  /* 0x000000010c101819 */ /* 0x040fe400000006ff */
[----:B------:R-:W-:Y:S01]  /*07a0*/  @P2 IADD3 R13, R11, R15, RZ ;  /* 0x0000000f0b0d2210 */ /* 0x000fe20007ffe0ff */
[----:B------:R-:W-:Y:S01]  /*07b0*/  @P0 IMAD.WIDE.U32 R8, R57, c[0x0][0x1d8], R8 ;  /* 0x0000760039080a25 */ /* 0x000fe200078e0008 */
[----:B------:R-:W-:-:S02]  /*07c0*/  @P1 SHF.L.U64.HI R17, R12, 0x1, R17 ;  /* 0x000000010c111819 */ /* 0x000fc40000010211 */
[----:B------:R-:W-:Y:S01]  /*07d0*/  @P2 SHF.L.U32 R12, R10, 0x1, RZ ;  /* 0x000000010a0c2819 */ /* 0x000fe200000006ff */
[----:B------:R-:W-:Y:S01]  /*07e0*/  @P3 IMAD R11, R6, c[0x0][0x1d8], RZ ;  /* 0x00007600060b3a24 */ /* 0x000fe200078e02ff */
[----:B------:R-:W-:Y:S02]  /*07f0*/  @P0 IADD3 R19, R9, R19, RZ ;  /* 0x0000001309130210 */ /* 0x000fe40007ffe0ff */
[----:B------:R-:W-:Y:S01]  /*0800*/  @P0 SHF.L.U32 R18, R8, 0x1, RZ ;  /* 0x0000000108120819 */ /* 0x000fe200000006ff */
[----:B------:R-:W-:Y:S01]  /*0810*/  @P3 IMAD R15, R56, c[0x0][0x1dc], R11 ;  /* 0x00007700380f3a24 */ /* 0x000fe200078e020b */
[----:B------:R-:W-:Y:S01]  /*0820*/  @P0 SHF.L.U64.HI R19, R8, 0x1, R19 ;  /* 0x0000000108130819 */ /* 0x000fe20000010213 */
[----:B------:R-:W-:Y:S01]  /*0830*/  IMAD.WIDE R8, R53, R14, c[0x0][0x198] ;  /* 0x0000660035087625 */ /* 0x000fe200078e020e */
[----:B------:R-:W-:Y:S02]  /*0840*/  @P2 SHF.L.U64.HI R13, R10, 0x1, R13 ;  /* 0x000000010a0d2819 */ /* 0x000fe4000001020d */
[----:B------:R-:W-:-:S02]  /*0850*/  @P3 MOV R10, R66 ;  /* 0x00000042000a3202 */ /* 0x000fc40000000f00 */
[----:B------:R-:W-:Y:S01]  /*0860*/  @P3 MOV R11, R69 ;  /* 0x00000045000b3202 */ /* 0x000fe20000000f00 */
[----:B------:R-:W2:Y:S01]  /*0870*/  LDG.E.64 R8, [R8.64] ;  /* 0x0000000608087981 */ /* 0x000ea2000c1e1b00 */
[----:B------:R-:W-:-:S03]  /*0880*/  @P1 IADD3 R14, P4, R16, c[0x0][0x180], RZ ;  /* 0x00006000100e1a10 */ /* 0x000fc60007f9e0ff */
[----:B------:R-:W-:Y:S01]  /*0890*/  @P3 IMAD.WIDE.U32 R10, R56, c[0x0][0x1d8], R10 ;  /* 0x00007600380a3a25 */ /* 0x000fe200078e000a */
[----:B------:R-:W-:-:S04]  /*08a0*/  @P1 IADD3 R16, P5, R16, c[0x0][0x178], RZ ;  /* 0x00005e0010101a10 */ /* 0x000fc80007fbe0ff */
[----:B------:R-:W-:Y:S02]  /*08b0*/  @P3 IADD3 R11, R11, R15, RZ ;  /* 0x0000000f0b0b3210 */ /* 0x000fe40007ffe0ff */
[C---:B------:R-:W-:Y:S02]  /*08c0*/  @P1 IADD3.X R15, R17.reuse, c[0x0][0x184], RZ, P4, !PT ;  /* 0x00006100110f1a10 */ /* 0x040fe400027fe4ff */
[C---:B------:R-:W-:Y:S02]  /*08d0*/  @P3 SHF.L.U32 R22, R10.reuse, 0x1, RZ ;  /* 0x000000010a163819 */ /* 0x040fe400000006ff */
[----:B------:R-:W-:Y:S01]  /*08e0*/  @P3 SHF.L.U64.HI R24, R10, 0x1, R11 ;  /* 0x000000010a183819 */ /* 0x000fe2000001020b */
[----:B------:R0:W5:Y:S01]  /*08f0*/  @P1 LDG.E R51, [R14.64] ;  /* 0x000000060e331981 */ /* 0x000162000c1e1900 */
[----:B------:R-:W-:Y:S02]  /*0900*/  @P1 IADD3.X R17, R17, c[0x0][0x17c], RZ, P5, !PT ;  /* 0x00005f0011111a10 */ /* 0x000fe40002ffe4ff */
[----:B------:R-:W-:-:S02]  /*0910*/  @P2 IADD3 R10, P4, R12, c[0x0][0x180], RZ ;  /* 0x000060000c0a2a10 */ /* 0x000fc40007f9e0ff */
[----:B------:R-:W-:Y:S01]  /*0920*/  @P2 IADD3 R12, P5, R12, c[0x0][0x178], RZ ;  /* 0x00005e000c0c2a10 */ /* 0x000fe20007fbe0ff */
[----:B------:R1:W5:Y:S01]  /*0930*/  @P1 LDG.E R50, [R16.64] ;  /* 0x0000000610321981 */ /* 0x000362000c1e1900 */
[----:B------:R-:W-:Y:S02]  /*0940*/  @P0 IADD3 R20, P6, R18, c[0x0][0x180], RZ ;  /* 0x0000600012140a10 */ /* 0x000fe40007fde0ff */
[C---:B------:R-:W-:Y:S02]  /*0950*/  @P2 IADD3.X R11, R13.reuse, c[0x0][0x184], RZ, P4, !PT ;  /* 0x000061000d0b2a10 */ /* 0x040fe400027fe4ff */
[----:B------:R-:W-:Y:S02]  /*0960*/  @P2 IADD3.X R13, R13, c[0x0][0x17c], RZ, P5, !PT ;  /* 0x00005f000d0d2a10 */ /* 0x000fe40002ffe4ff */
[----:B------:R-:W-:Y:S02]  /*0970*/  @P0 IADD3.X R21, R19, c[0x0][0x184], RZ, P6, !PT ;  /* 0x0000610013150a10 */ /* 0x000fe400037fe4ff */
[----:B0-----:R-:W-:-:S02]  /*0980*/  @P3 IADD3 R14, P6, R22, c[0x0][0x178], RZ ;  /* 0x00005e00160e3a10 */ /* 0x001fc40007fde0ff */
[----:B-1----:R-:W-:Y:S01]  /*0990*/  @P3 IADD3 R16, P5, R22, c[0x0][0x180], RZ ;  /* 0x0000600016103a10 */ /* 0x002fe20007fbe0ff */
[----:B------:R-:W-:Y:S01]  /*09a0*/  CS2R R48, SRZ ;  /* 0x0000000000307805 */ /* 0x000fe2000001ff00 */
[----:B------:R-:W-:Y:S02]  /*09b0*/  MOV R45, RZ ;  /* 0x000000ff002d7202 */ /* 0x000fe40000000f00 */
[C---:B------:R-:W-:Y:S02]  /*09c0*/  @P3 IADD3.X R17, R24.reuse, c[0x0][0x184], RZ, P5, !PT ;  /* 0x0000610018113a10 */ /* 0x040fe40002ffe4ff */
[----:B------:R-:W-:Y:S01]  /*09d0*/  @P3 IADD3.X R15, R24, c[0x0][0x17c], RZ, P6, !PT ;  /* 0x00005f00180f3a10 */ /* 0x000fe200037fe4ff */
[----:B------:R-:W-:Y:S01]  /*09e0*/  CS2R R46, SRZ ;  /* 0x00000000002e7805 */ /* 0x000fe2000001ff00 */
[----:B------:R-:W-:Y:S01]  /*09f0*/  @P0 IADD3 R18, P4, R18, c[0x0][0x178], RZ ;  /* 0x00005e0012120a10 */ /* 0x000fe20007f9e0ff */
[----:B------:R0:W5:Y:S04]  /*0a00*/  @P3 LDG.E R48, [R16.64] ;  /* 0x0000000610303981 */ /* 0x000168000c1e1900 */
[----:B------:R0:W5:Y:S01]  /*0a10*/  @P3 LDG.E R45, [R14.64] ;  /* 0x000000060e2d3981 */ /* 0x000162000c1e1900 */
[----:B------:R-:W-:-:S03]  /*0a20*/  @P0 IADD3.X R19, R19, c[0x0][0x17c], RZ, P4, !PT ;  /* 0x00005f0013130a10 */ /* 0x000fc600027fe4ff */
[----:B------:R2:W5:Y:S04]  /*0a30*/  @P0 LDG.E R47, [R20.64] ;  /* 0x00000006142f0981 */ /* 0x000568000c1e1900 */
[----:B------:R0:W5:Y:S01]  /*0a40*/  @P0 LDG.E R46, [R18.64] ;  /* 0x00000006122e0981 */ /* 0x000162000c1e1900 */
[----:B------:R-:W-:Y:S01]  /*0a50*/  MOV R52, RZ ;  /* 0x000000ff00347202 */ /* 0x000fe20000000f00 */
[----:B------:R-:W-:Y:S02]  /*0a60*/  BSSY B0, `(.L_x_36) ;  /* 0x0000015000007945 */ /* 0x000fe40003800000 */
[----:B------:R1:W5:Y:S04]  /*0a70*/  @P2 LDG.E R49, [R12.64] ;  /* 0x000000060c312981 */ /* 0x000368000c1e1900 */
[----:B------:R3:W5:Y:S01]  /*0a80*/  @P2 LDG.E R52, [R10.64] ;  /* 0x000000060a342981 */ /* 0x000762000c1e1900 */
[----:B-1----:R-:W-:Y:S01]  /*0a90*/  CS2R R12, SRZ ;  /* 0x00000000000c7805 */ /* 0x002fe2000001ff00 */
[----:B---3--:R-:W-:Y:S01]  /*0aa0*/  CS2R R10, SRZ ;  /* 0x00000000000a7805 */ /* 0x008fe2000001ff00 */
[----:B--2---:R-:W-:-:S05]  /*0ab0*/  FFMA.FTZ R20, -R8, R8, R9 ;  /* 0x0000000808147223 */ /* 0x004fca0000010109 */
[----:B------:R-:W-:Y:S02]  /*0ac0*/  FSETP.GTU.FTZ.AND P0, PT, R20, RZ, PT ;  /* 0x000000ff1400720b */ /* 0x000fe40003f1c000 */
[----:B------:R-:W-:-:S11]  /*0ad0*/  MOV R9, 0x3f800000 ;  /* 0x3f80000000097802 */ /* 0x000fd60000000f00 */
[----:B------:R-:W-:-:S04]  /*0ae0*/  @P0 FADD.FTZ R20, R20, c[0x0][0x1a0] ;  /* 0x0000680014140621 */ /* 0x000fc80000010000 */
[----:B------:R0:W1:Y:S01]  /*0af0*/  @P0 MUFU.RSQ R9, R20 ;  /* 0x0000001400090308 */ /* 0x0000620000001400 */
[----:B------:R-:W-:-:S13]  /*0b00*/  ISETP.GT.U32.AND P0, PT, R61, 0x1bf, PT ;  /* 0x000001bf3d00780c */ /* 0x000fda0003f04070 */
        /* <DEDUP_REMOVED lines=10> */
.L_x_37:
[----:B0-----:R-:W-:Y:S05]  /*0bb0*/  BSYNC B0 ;  /* 0x0000000000007941 */ /* 0x001fea0003800000 */
.L_x_36:
[----:B------:R-:W-:Y:S02]  /*0bc0*/  ISETP.NE.AND P4, PT, RZ, UR9, PT ;  /* 0x00000009ff007c0c */ /* 0x000fe4000bf85270 */
[--C-:B-----5:R-:W-:Y:S02]  /*0bd0*/  PRMT R19, RZ, 0x5410, R51.reuse ;  /* 0x00005410ff137816 */ /* 0x120fe40000000033 */
[----:B------:R-:W-:Y:S02]  /*0be0*/  PRMT R23, RZ, 0x7610, R51 ;  /* 0x00007610ff177816 */ /* 0x000fe40000000033 */
[----:B------:R-:W-:Y:S01]  /*0bf0*/  PRMT R25, RZ, 0x5410, R52 ;  /* 0x00005410ff197816 */ /* 0x000fe20000000034 */
[C---:B------:R-:W-:Y:S01]  /*0c00*/  FADD.FTZ R18, -R8.reuse, R19 ;  /* 0x0000001308127221 */ /* 0x040fe20000010100 */
[--C-:B------:R-:W-:Y:S01]  /*0c10*/  PRMT R15, RZ, 0x5410, R50.reuse ;  /* 0x00005410ff0f7816 */ /* 0x100fe20000000032 */
[----:B------:R-:W-:Y:S01]  /*0c20*/  FADD.FTZ R20, -R8, R23 ;  /* 0x0000001708147221 */ /* 0x000fe20000010100 */
[----:B------:R-:W-:Y:S01]  /*0c30*/  PRMT R14, RZ, 0x7610, R50 ;  /* 0x00007610ff0e7816 */ /* 0x000fe20000000032 */
[-C--:B-1----:R-:W-:Y:S01]  /*0c40*/  FMUL.FTZ R19, R18, R9.reuse ;  /* 0x0000000912137220 */ /* 0x082fe20000410000 */
[----:B------:R-:W-:Y:S01]  /*0c50*/  PRMT R21, RZ, 0x7610, R52 ;  /* 0x00007610ff157816 */ /* 0x000fe20000000034 */
[----:B------:R-:W-:Y:S01]  /*0c60*/  FADD.FTZ R28, -R8, R25 ;  /* 0x00000019081c7221 */ /* 0x000fe20000010100 */
[--C-:B------:R-:W-:Y:S01]  /*0c70*/  PRMT R17, RZ, 0x5410, R49.reuse ;  /* 0x00005410ff117816 */ /* 0x100fe20000000031 */
[----:B------:R-:W-:Y:S01]  /*0c80*/  FMUL.FTZ R18, R20, R9 ;  /* 0x0000000914127220 */ /* 0x000fe20000410000 */
[----:B------:R-:W-:Y:S01]  /*0c90*/  PRMT R16, RZ, 0x7610, R49 ;  /* 0x00007610ff107816 */ /* 0x000fe20000000031 */
        /* <DEDUP_REMOVED lines=19> */
.L_x_38:
[----:B------:R-:W-:Y:S02]  /*0dd0*/  FMUL.FTZ R24, R15, R10 ;  /* 0x0000000a0f187220 */ /* 0x000fe40000410000 */
[----:B------:R-:W-:Y:S02]  /*0de0*/  FADD.FTZ R20, -R8, R21 ;  /* 0x0000001508147221 */ /* 0x000fe40000010100 */
[----:B------:R-:W-:Y:S02]  /*0df0*/  FFMA.FTZ R22, R19, R24, RZ ;  /* 0x0000001813167223 */ /* 0x000fe400000100ff */
[----:B------:R-:W-:Y:S02]  /*0e00*/  FMUL.FTZ R21, R28, R9 ;  /* 0x000000091c157220 */ /* 0x000fe40000410000 */
[----:B------:R-:W-:-:S02]  /*0e10*/  FMUL.FTZ R23, R14, R11 ;  /* 0x0000000b0e177220 */ /* 0x000fc40000410000 */
[----:B------:R-:W-:Y:S02]  /*0e20*/  FADD.FTZ R24, RZ, R24 ;  /* 0x00000018ff187221 */ /* 0x000fe40000010000 */
[----:B------:R-:W-:Y:S01]  /*0e30*/  FMUL.FTZ R20, R20, R9 ;  /* 0x0000000914147220 */ /* 0x000fe20000410000 */
        /* <DEDUP_REMOVED lines=19> */
.L_x_39:
[----:B------:R-:W-:Y:S01]  /*0f70*/  FFMA.FTZ R22, R18, R23, R22 ;  /* 0x0000001712167223 */ /* 0x000fe20000010016 */
[--C-:B------:R-:W-:Y:S01]  /*0f80*/  PRMT R25, RZ, 0x7610, R47.reuse ;  /* 0x00007610ff197816 */ /* 0x100fe2000000002f */
[----:B------:R-:W-:Y:S02]  /*0f90*/  FMUL.FTZ R26, R17, R10 ;  /* 0x0000000a111a7220 */ /* 0x000fe40000410000 */
[----:B------:R-:W-:Y:S02]  /*0fa0*/  FADD.FTZ R23, R23, R24 ;  /* 0x0000001817177221 */ /* 0x000fe40000010000 */
[----:B------:R-:W-:Y:S01]  /*0fb0*/  FFMA.FTZ R27, R21, R26, R22 ;  /* 0x0000001a151b7223 */ /* 0x000fe20000010016 */
[----:B------:R-:W-:Y:S01]  /*0fc0*/  PRMT R22, RZ, 0x7610, R46 ;  /* 0x00007610ff167816 */ /* 0x000fe2000000002e */
[----:B------:R-:W-:Y:S01]  /*0fd0*/  FADD.FTZ R26, R23, R26 ;  /* 0x0000001a171a7221 */ /* 0x000fe20000010000 */
[----:B------:R-:W-:Y:S01]  /*0fe0*/  PRMT R23, RZ, 0x5410, R47 ;  /* 0x00005410ff177816 */ /* 0x000fe2000000002f */
[----:B------:R-:W-:-:S02]  /*0ff0*/  FADD.FTZ R28, -R8, R25 ;  /* 0x00000019081c7221 */ /* 0x000fc40000010100 */
[----:B------:R-:W-:Y:S02]  /*1000*/  FMUL.FTZ R29, R16, R11 ;  /* 0x0000000b101d7220 */ /* 0x000fe40000410000 */
[----:B------:R-:W-:Y:S01]  /*1010*/  FADD.FTZ R24, -R8, R23 ;  /* 0x0000001708187221 */ /* 0x000fe20000010100 */
[----:B------:R-:W-:-:S03]  /*1020*/  PRMT R23, RZ, 0x5410, R46 ;  /* 0x00005410ff177816 */ /* 0x000fc6000000002e */
[-C--:B------:R-:W-:Y:S02]  /*1030*/  FMUL.FTZ R25, R24, R9.reuse ;  /* 0x0000000918197220 */ /* 0x080fe40000410000 */
        /* <DEDUP_REMOVED lines=20> */
.L_x_40:
[----:B------:R-:W-:Y:S02]  /*1180*/  FFMA.FTZ R27, R20, R29, R27 ;  /* 0x0000001d141b7223 */ /* 0x000fe4000001001b */
[----:B------:R-:W-:Y:S02]  /*1190*/  FMUL.FTZ R30, R23, R10 ;  /* 0x0000000a171e7220 */ /* 0x000fe40000410000 */
[----:B------:R-:W-:Y:S01]  /*11a0*/  FADD.FTZ R29, R29, R26 ;  /* 0x0000001a1d1d7221 */ /* 0x000fe20000010000 */
[----:B------:R-:W-:Y:S01]  /*11b0*/  PRMT R26, RZ, 0x7610, R45 ;  /* 0x00007610ff1a7816 */ /* 0x000fe2000000002d */
[----:B------:R-:W-:Y:S01]  /*11c0*/  FFMA.FTZ R31, R25, R30, R27 ;  /* 0x0000001e191f7223 */ /* 0x000fe2000001001b */
[----:B------:R-:W-:Y:S01]  /*11d0*/  PRMT R27, RZ, 0x5410, R48 ;  /* 0x00005410ff1b7816 */ /* 0x000fe20000000030 */
[----:B------:R-:W-:Y:S01]  /*11e0*/  FADD.FTZ R30, R29, R30 ;  /* 0x0000001e1d1e7221 */ /* 0x000fe20000010000 */
[----:B------:R-:W-:Y:S01]  /*11f0*/  PRMT R29, RZ, 0x7610, R48 ;  /* 0x00007610ff1d7816 */ /* 0x000fe20000000030 */
[----:B------:R-:W-:-:S02]  /*1200*/  FMUL.FTZ R33, R22, R11 ;  /* 0x0000000b16217220 */ /* 0x000fc40000410000 */
[C---:B------:R-:W-:Y:S01]  /*1210*/  FADD.FTZ R28, -R8.reuse, R27 ;  /* 0x0000001b081c7221 */ /* 0x040fe20000010100 */
[----:B------:R-:W-:Y:S01]  /*1220*/  PRMT R27, RZ, 0x5410, R45 ;  /* 0x00005410ff1b7816 */ /* 0x000fe2000000002d */
[----:B------:R-:W-:Y:S02]  /*1230*/  FADD.FTZ R32, -R8, R29 ;  /* 0x0000001d08207221 */ /* 0x000fe40000010100 */
[-C--:B------:R-:W-:Y:S02]  /*1240*/  FMUL.FTZ R29, R28, R9.reuse ;  /* 0x000000091c1d7220 */ /* 0x080fe40000410000 */
[----:B------:R-:W-:Y:S01]  /*1250*/  FMUL.FTZ R28, R32, R9 ;  /* 0x00000009201c7220 */ /* 0x000fe20000410000 */
[----:B------:R-:W-:Y:S05]  /*1260*/  @!P4 BRA `(.L_x_41) ;  /* 0x000001200000c947 */ /* 0x000fea0003800000 */
[----:B------:R-:W-:Y:S02]  /*1270*/  FFMA.FTZ R32, R29, R10, R12 ;  /* 0x0000000a1d207223 */ /* 0x000fe4000001000c */
[----:B------:R-:W-:Y:S02]  /*1280*/  FFMA.FTZ R34, R28, R11, R13 ;  /* 0x0000000b1c227223 */ /* 0x000fe4000001000d */
[----:B------:R-:W-:-:S02]  /*1290*/  FMUL.FTZ R35, R32, -1.4426950216293334961 ;  /* 0xbfb8aa3b20237820 */ /* 0x000fc40000410000 */
        /* <DEDUP_REMOVED lines=10> */
[----:B-1----:R-:W-:Y:S02]  /*1340*/  FMUL.FTZ R26, R26, R39 ;  /* 0x000000271a1a7220 */ /* 0x002fe40000410000 */
[----:B------:R-:W-:Y:S02]  /*1350*/  FADD.FTZ R39, -R39, 1 ;  /* 0x3f80000027277421 */ /* 0x000fe40000010100 */
[----:B------:R-:W-:-:S02]  /*1360*/  FMUL.FTZ R27, R27, R32 ;  /* 0x000000201b1b7220 */ /* 0x000fc40000410000 */
[----:B------:R-:W-:-:S04]  /*1370*/  FFMA.FTZ R39, R34, R39, 1 ;  /* 0x3f80000022277423 */ /* 0x000fc80000010027 */
[----:B------:R-:W-:Y:S02]  /*1380*/  FMUL.FTZ R26, R26, R39 ;  /* 0x000000271a1a7220 */ /* 0x000fe40000410000 */
.L_x_41:
[----:B------:R-:W-:Y:S01]  /*1390*/  FFMA.FTZ R31, R24, R33, R31 ;  /* 0x00000021181f7223 */ /* 0x000fe2000001001f */
[----:B------:R-:W-:Y:S01]  /*13a0*/  ISETP.GT.AND P0, PT, R42, 0x1e, PT ;  /* 0x0000001e2a00780c */ /* 0x000fe20003f04270 */
[----:B------:R-:W-:Y:S01]  /*13b0*/  FMUL.FTZ R32, R27, R10 ;  /* 0x0000000a1b207220 */ /* 0x000fe20000410000 */
[----:B------:R-:W-:Y:S01]  /*13c0*/  ISETP.NE.AND P3, PT, R61, RZ, PT ;  /* 0x000000ff3d00720c */ /* 0x000fe20003f65270 */
[----:B------:R-:W-:Y:S01]  /*13d0*/  FADD.FTZ R35, R33, R30 ;  /* 0x0000001e21237221 */ /* 0x000fe20000010000 */
[----:B------:R-:W-:Y:S01]  /*13e0*/  BSSY B0, `(.L_x_42) ;  /* 0x0000058000007945 */ /* 0x000fe20003800000 */
[----:B------:R-:W-:Y:S01]  /*13f0*/  FMUL.FTZ R33, R26, R11 ;  /* 0x0000000b1a217220 */ /* 0x000fe20000410000 */
[----:B------:R-:W-:Y:S01]  /*1400*/  ISETP.GT.U32.AND P5, PT, R61, 0xd, PT ;  /* 0x0000000d3d00780c */ /* 0x000fe20003fa4070 */
[----:B------:R-:W-:Y:S01]  /*1410*/  FFMA.FTZ R31, R29, R32, R31 ;  /* 0x000000201d1f7223 */ /* 0x000fe2000001001f */
[----:B------:R-:W-:Y:S01]  /*1420*/  SHF.L.U32 R63, R61, 0x4, RZ ;  /* 0x000000043d3f7819 */ /* 0x000fe200000006ff */
[----:B------:R-:W-:-:S02]  /*1430*/  FADD.FTZ R32, R35, R32 ;  /* 0x0000002023207221 */ /* 0x000fc40000010000 */
[----:B------:R-:W-:Y:S02]  /*1440*/  FFMA.FTZ R30, R28, R33, R31 ;  /* 0x000000211c1e7223 */ /* 0x000fe4000001001f */
[----:B------:R-:W-:Y:S02]  /*1450*/  FADD.FTZ R31, R33, R32 ;  /* 0x00000020211f7221 */ /* 0x000fe40000010000 */
[----:B------:R-:W-:Y:S01]  /*1460*/  FFMA.FTZ R36, R19, R15, RZ ;  /* 0x0000000f13247223 */ /* 0x000fe200000100ff */
[----:B------:R-:W0:Y:S01]  /*1470*/  SHFL.DOWN PT, R33, R30, 0x1, 0x1f ;  /* 0x08201f001e217f89 */ /* 0x000e2200000e0000 */
[----:B------:R-:W-:Y:S02]  /*1480*/  FADD.FTZ R34, RZ, R15 ;  /* 0x0000000fff227221 */ /* 0x000fe40000010000 */
[----:B------:R-:W-:Y:S01]  /*1490*/  FFMA.FTZ R19, R18, R14, RZ ;  /* 0x0000000e12137223 */ /* 0x000fe200000100ff */
[----:B------:R-:W1:Y:S01]  /*14a0*/  SHFL.DOWN PT, R32, R31, 0x1, 0x1f ;  /* 0x08201f001f207f89 */ /* 0x000e6200000e0000 */
[----:B------:R-:W-:-:S02]  /*14b0*/  FADD.FTZ R15, RZ, R14 ;  /* 0x0000000eff0f7221 */ /* 0x000fc40000010000 */
[----:B------:R-:W-:Y:S02]  /*14c0*/  FFMA.FTZ R19, R20, R16, R19 ;  /* 0x0000001014137223 */ /* 0x000fe40000010013 */
[----:B------:R-:W-:Y:S02]  /*14d0*/  FFMA.FTZ R36, R21, R17, R36 ;  /* 0x0000001115247223 */ /* 0x000fe40000010024 */
[----:B------:R-:W-:Y:S02]  /*14e0*/  FADD.FTZ R34, R34, R17 ;  /* 0x0000001122227221 */ /* 0x000fe40000010000 */
[----:B------:R-:W-:Y:S02]  /*14f0*/  FADD.FTZ R15, R15, R16 ;  /* 0x000000100f0f7221 */ /* 0x000fe40000010000 */
[----:B------:R-:W-:Y:S02]  /*1500*/  FFMA.FTZ R19, R24, R22, R19 ;  /* 0x0000001618137223 */ /* 0x000fe40000010013 */
[----:B------:R-:W-:-:S02]  /*1510*/  FFMA.FTZ R36, R25, R23, R36 ;  /* 0x0000001719247223 */ /* 0x000fc40000010024 */
[----:B------:R-:W-:Y:S02]  /*1520*/  FADD.FTZ R34, R34, R23 ;  /* 0x0000001722227221 */ /* 0x000fe40000010000 */
[----:B------:R-:W-:Y:S02]  /*1530*/  FADD.FTZ R15, R15, R22 ;  /* 0x000000160f0f7221 */ /* 0x000fe40000010000 */
[----:B------:R-:W-:Y:S02]  /*1540*/  FFMA.FTZ R17, R28, R26, R19 ;  /* 0x0000001a1c117223 */ /* 0x000fe40000010013 */
[----:B0-----:R-:W-:Y:S02]  /*1550*/  @!P0 FADD.FTZ R30, R30, R33 ;  /* 0x000000211e1e8221 */ /* 0x001fe40000010000 */
[----:B------:R-:W-:Y:S02]  /*1560*/  FFMA.FTZ R16, R29, R27, R36 ;  /* 0x0000001b1d107223 */ /* 0x000fe40000010024 */
[----:B-1----:R-:W-:Y:S01]  /*1570*/  @!P0 FADD.FTZ R31, R31, R32 ;  /* 0x000000201f1f8221 */ /* 0x002fe20000010000 */
[----:B------:R-:W0:Y:S01]  /*1580*/  SHFL.DOWN PT, R33, R30, 0x2, 0x1f ;  /* 0x08401f001e217f89 */ /* 0x000e2200000e0000 */
[----:B------:R-:W-:Y:S01]  /*1590*/  ISETP.GT.AND P0, PT, R42, 0x1d, PT ;  /* 0x0000001d2a00780c */ /* 0x000fe20003f04270 */
[----:B------:R-:W-:-:S02]  /*15a0*/  FADD.FTZ R18, R34, R27 ;  /* 0x0000001b22127221 */ /* 0x000fc40000010000 */
[----:B------:R-:W1:Y:S01]  /*15b0*/  SHFL.DOWN PT, R32, R31, 0x2, 0x1f ;  /* 0x08401f001f207f89 */ /* 0x000e6200000e0000 */
[----:B------:R-:W-:-:S05]  /*15c0*/  FADD.FTZ R19, R15, R26 ;  /* 0x0000001a0f137221 */ /* 0x000fca0000010000 */
[----:B------:R-:W-:Y:S04]  /*15d0*/  STS.128 [R61.X16+0x90], R16 ;  /* 0x000090103d007388 */ /* 0x000fe8000000cc00 */
[----:B0-----:R-:W-:Y:S02]  /*15e0*/  @!P0 FADD.FTZ R30, R30, R33 ;  /* 0x000000211e1e8221 */ /* 0x001fe40000010000 */
        /* <DEDUP_REMOVED lines=15> */
[----:B-1----:R-:W-:Y:S01]  /*16e0*/  @!P0 FADD.FTZ R31, R31, R32 ;  /* 0x000000201f1f8221 */ /* 0x002fe20000010000 */
[----:B------:R-:W-:Y:S02]  /*16f0*/  ISETP.NE.AND P0, PT, R42, RZ, PT ;  /* 0x000000ff2a00720c */ /* 0x000fe40003f05270 */
[----:B------:R-:W-:Y:S02]  /*1700*/  MOV R14, R30 ;  /* 0x0000001e000e7202 */ /* 0x000fe40000000f00 */
[----:B------:R-:W-:-:S09]  /*1710*/  MOV R15, R31 ;  /* 0x0000001f000f7202 */ /* 0x000fd20000000f00 */
[----:B------:R0:W-:Y:S04]  /*1720*/  @!P0 STS.64 [R0.X8+0x10], R14 ;  /* 0x0000100e00008388 */ /* 0x0001e80000008a00 */
[----:B------:R-:W-:Y:S06]  /*1730*/  BAR.SYNC.DEFER_BLOCKING 0x0 ;  /* 0x0000000000007b1d */ /* 0x000fec0000010000 */
[----:B------:R-:W-:Y:S05]  /*1740*/  @P3 BRA `(.L_x_43) ;  /* 0x0000021000003947 */ /* 0x000fea0003800000 */
[----:B------:R-:W1:Y:S04]  /*1750*/  LDS.64 R32, [0x18] ;  /* 0x00001800ff207984 */ /* 0x000e680000000a00 */
[----:B------:R-:W2:Y:S04]  /*1760*/  LDS.128 R28, [0x20] ;  /* 0x00002000ff1c7984 */ /* 0x000ea80000000c00 */
[----:B------:R-:W3:Y:S04]  /*1770*/  LDS.128 R24, [0x30] ;  /* 0x00003000ff187984 */ /* 0x000ee80000000c00 */
[----:B------:R-:W4:Y:S04]  /*1780*/  LDS.128 R20, [0x40] ;  /* 0x00004000ff147984 */ /* 0x000f280000000c00 */
[----:B------:R-:W-:Y:S01]  /*1790*/  LDS.128 R36, [0x70] ;  /* 0x00007000ff247984 */ /* 0x000fe20000000c00 */
[----:B-1----:R-:W-:-:S02]  /*17a0*/  FADD.FTZ R35, R14, R32 ;  /* 0x000000200e237221 */ /* 0x002fc40000010000 */
[----:B0-----:R-:W-:Y:S02]  /*17b0*/  FADD.FTZ R14, R15, R33 ;  /* 0x000000210f0e7221 */ /* 0x001fe40000010000 */
[----:B--2---:R-:W-:Y:S02]  /*17c0*/  FADD.FTZ R15, R35, R28 ;  /* 0x0000001c230f7221 */ /* 0x004fe40000010000 */
[----:B------:R-:W0:Y:S01]  /*17d0*/  LDS.128 R32, [0x50] ;  /* 0x00005000ff207984 */ /* 0x000e220000000c00 */
[----:B------:R-:W-:Y:S02]  /*17e0*/  FADD.FTZ R14, R14, R29 ;  /* 0x0000001d0e0e7221 */ /* 0x000fe40000010000 */
[----:B------:R-:W-:Y:S02]  /*17f0*/  FADD.FTZ R15, R15, R30 ;  /* 0x0000001e0f0f7221 */ /* 0x000fe40000010000 */
[----:B------:R-:W-:Y:S02]  /*1800*/  FADD.FTZ R14, R14, R31 ;  /* 0x0000001f0e0e7221 */ /* 0x000fe40000010000 */
[----:B------:R-:W1:Y:S01]  /*1810*/  LDS.128 R28, [0x60] ;  /* 0x00006000ff1c7984 */ /* 0x000e620000000c00 */
[----:B---3--:R-:W-:-:S02]  /*1820*/  FADD.FTZ R15, R15, R24 ;  /* 0x000000180f0f7221 */ /* 0x008fc40000010000 */
[----:B------:R-:W-:Y:S02]  /*1830*/  FADD.FTZ R14, R14, R25 ;  /* 0x000000190e0e7221 */ /* 0x000fe40000010000 */
[----:B------:R-:W-:Y:S02]  /*1840*/  FADD.FTZ R15, R15, R26 ;  /* 0x0000001a0f0f7221 */ /* 0x000fe40000010000 */
[----:B------:R-:W-:Y:S02]  /*1850*/  FADD.FTZ R14, R14, R27 ;  /* 0x0000001b0e0e7221 */ /* 0x000fe40000010000 */
[----:B----4-:R-:W-:Y:S02]  /*1860*/  FADD.FTZ R15, R15, R20 ;  /* 0x000000140f0f7221 */ /* 0x010fe40000010000 */
[----:B------:R-:W-:Y:S02]  /*1870*/  FADD.FTZ R14, R14, R21 ;  /* 0x000000150e0e7221 */ /* 0x000fe40000010000 */
[----:B------:R-:W-:-:S02]  /*1880*/  FADD.FTZ R15, R15, R22 ;  /* 0x000000160f0f7221 */ /* 0x000fc40000010000 */
[----:B------:R-:W-:Y:S02]  /*1890*/  FADD.FTZ R14, R14, R23 ;  /* 0x000000170e0e7221 */ /* 0x000fe40000010000 */
[----:B0-----:R-:W-:Y:S02]  /*18a0*/  FADD.FTZ R15, R15, R32 ;  /* 0x000000200f0f7221 */ /* 0x001fe40000010000 */
[----:B------:R-:W-:Y:S02]  /*18b0*/  FADD.FTZ R14, R14, R33 ;  /* 0x000000210e0e7221 */ /* 0x000fe40000010000 */
[----:B------:R-:W-:Y:S02]  /*18c0*/  FADD.FTZ R15, R15, R34 ;  /* 0x000000220f0f7221 */ /* 0x000fe40000010000 */
[----:B------:R-:W-:Y:S02]  /*18d0*/  FADD.FTZ R14, R14, R35 ;  /* 0x000000230e0e7221 */ /* 0x000fe40000010000 */
[----:B-1----:R-:W-:-:S02]  /*18e0*/  FADD.FTZ R15, R15, R28 ;  /* 0x0000001c0f0f7221 */ /* 0x002fc40000010000 */
[----:B------:R-:W-:Y:S02]  /*18f0*/  FADD.FTZ R14, R14, R29 ;  /* 0x0000001d0e0e7221 */ /* 0x000fe40000010000 */
[----:B------:R-:W-:Y:S02]  /*1900*/  FADD.FTZ R15, R15, R30 ;  /* 0x0000001e0f0f7221 */ /* 0x000fe40000010000 */
[----:B------:R-:W-:Y:S02]  /*1910*/  FADD.FTZ R14, R14, R31 ;  /* 0x0000001f0e0e7221 */ /* 0x000fe40000010000 */
[----:B------:R-:W-:Y:S02]  /*1920*/  FADD.FTZ R15, R15, R36 ;  /* 0x000000240f0f7221 */ /* 0x000fe40000010000 */
[----:B------:R-:W-:Y:S02]  /*1930*/  FADD.FTZ R20, R14, R37 ;  /* 0x000000250e147221 */ /* 0x000fe40000010000 */
[----:B------:R-:W-:-:S02]  /*1940*/  FADD.FTZ R14, R15, R38 ;  /* 0x000000260f0e7221 */ /* 0x000fc40000010000 */
[----:B------:R-:W-:Y:S02]  /*1950*/  FADD.FTZ R15, R20, R39 ;  /* 0x00000027140f7221 */ /* 0x000fe40000010000 */
.L_x_43:
[----:B------:R-:W-:Y:S05]  /*1960*/  BSYNC B0 ;  /* 0x0000000000007941 */ /* 0x000fea0003800000 */
.L_x_42:
[----:B------:R-:W-:Y:S06]  /*1970*/  BAR.SYNC.DEFER_BLOCKING 0x0 ;  /* 0x0000000000007b1d */ /* 0x000fec0000010000 */
[----:B------:R-:W-:Y:S01]  /*1980*/  BSSY B0, `(.L_x_44) ;  /* 0x000009d000007945 */ /* 0x000fe20003800000 */
[----:B------:R-:W-:Y:S05]  /*1990*/  @P5 BRA `(.L_x_45) ;  /* 0x000009b000005947 */ /* 0x000fea0003800000 */
[----:B------:R-:W1:Y:S04]  /*19a0*/  LDS.128 R24, [R63+0x170] ;  /* 0x000170003f187984 */ /* 0x000e680000000c00 */
[----:B------:R-:W2:Y:S04]  /*19b0*/  LDS.128 R20, [R63+0x250] ;  /* 0x000250003f147984 */ /* 0x000ea80000000c00 */
[----:B------:R-:W3:Y:S04]  /*19c0*/  LDS.128 R28, [R63+0x330] ;  /* 0x000330003f1c7984 */ /* 0x000ee80000000c00 */
[----:B------:R-:W4:Y:S01]  /*19d0*/  LDS.128 R32, [R63+0x410] ;  /* 0x000410003f207984 */ /* 0x000f220000000c00 */
[----:B-1----:R-:W-:-:S02]  /*19e0*/  FADD.FTZ R37, R16, R24 ;  /* 0x0000001810257221 */ /* 0x002fc40000010000 */
[----:B------:R-:W-:Y:S02]  /*19f0*/  FADD.FTZ R16, R17, R25 ;  /* 0x0000001911107221 */ /* 0x000fe40000010000 */
[----:B------:R-:W-:Y:S02]  /*1a00*/  FADD.FTZ R25, R18, R26 ;  /* 0x0000001a12197221 */ /* 0x000fe40000010000 */
[----:B------:R-:W-:Y:S02]  /*1a10*/  FADD.FTZ R36, R19, R27 ;  /* 0x0000001b13247221 */ /* 0x000fe40000010000 */
[----:B--2---:R-:W-:Y:S02]  /*1a20*/  FADD.FTZ R24, R16, R21 ;  /* 0x0000001510187221 */ /* 0x004fe40000010000 */
[----:B------:R-:W1:Y:S01]  /*1a30*/  LDS.128 R16, [R63+0x4f0] ;  /* 0x0004f0003f107984 */ /* 0x000e620000000c00 */
[----:B------:R-:W-:Y:S02]  /*1a40*/  FADD.FTZ R39, R37, R20 ;  /* 0x0000001425277221 */ /* 0x000fe40000010000 */
[----:B------:R-:W-:-:S02]  /*1a50*/  FADD.FTZ R37, R25, R22 ;  /* 0x0000001619257221 */ /* 0x000fc40000010000 */
[----:B------:R-:W-:Y:S02]  /*1a60*/  FADD.FTZ R36, R36, R23 ;  /* 0x0000001724247221 */ /* 0x000fe40000010000 */
[----:B------:R-:W2:Y:S01]  /*1a70*/  LDS.128 R20, [R63+0x5d0] ;  /* 0x0005d0003f147984 */ /* 0x000ea20000000c00 */
[----:B---3--:R-:W-:Y:S02]  /*1a80*/  FADD.FTZ R39, R39, R28 ;  /* 0x0000001c27277221 */ /* 0x008fe40000010000 */
[----:B------:R-:W-:Y:S02]  /*1a90*/  FADD.FTZ R28, R24, R29 ;  /* 0x0000001d181c7221 */ /* 0x000fe40000010000 */
[----:B------:R-:W3:Y:S01]  /*1aa0*/  LDS.128 R24, [R63+0x6b0] ;  /* 0x0006b0003f187984 */ /* 0x000ee20000000c00 */
[----:B------:R-:W-:Y:S02]  /*1ab0*/  FADD.FTZ R37, R37, R30 ;  /* 0x0000001e25257221 */ /* 0x000fe40000010000 */
[----:B------:R-:W-:-:S02]  /*1ac0*/  FADD.FTZ R36, R36, R31 ;  /* 0x0000001f24247221 */ /* 0x000fc40000010000 */
[----:B----4-:R-:W-:Y:S02]  /*1ad0*/  FADD.FTZ R39, R39, R32 ;  /* 0x0000002027277221 */ /* 0x010fe40000010000 */
[----:B------:R-:W-:Y:S02]  /*1ae0*/  FADD.FTZ R28, R28, R33 ;  /* 0x000000211c1c7221 */ /* 0x000fe40000010000 */
[----:B------:R-:W-:Y:S02]  /*1af0*/  FADD.FTZ R37, R37, R34 ;  /* 0x0000002225257221 */ /* 0x000fe40000010000 */
[----:B------:R-:W-:Y:S02]  /*1b00*/  FADD.FTZ R36, R36, R35 ;  /* 0x0000002324247221 */ /* 0x000fe40000010000 */
[----:B------:R-:W4:Y:S01]  /*1b10*/  LDS.128 R32, [R63+0x790] ;  /* 0x000790003f207984 */ /* 0x000f220000000c00 */
[----:B-1----:R-:W-:Y:S02]  /*1b20*/  FADD.FTZ R39, R39, R16 ;  /* 0x0000001027277221 */ /* 0x002fe40000010000 */
[----:B------:R-:W-:-:S02]  /*1b30*/  FADD.FTZ R28, R28, R17 ;  /* 0x000000111c1c7221 */ /* 0x000fc40000010000 */
[----:B------:R-:W-:Y:S02]  /*1b40*/  FADD.FTZ R37, R37, R18 ;  /* 0x0000001225257221 */ /* 0x000fe40000010000 */
[----:B------:R-:W-:Y:S02]  /*1b50*/  FADD.FTZ R36, R36, R19 ;  /* 0x0000001324247221 */ /* 0x000fe40000010000 */
[----:B------:R-:W1:Y:S01]  /*1b60*/  LDS.128 R16, [R63+0x870] ;  /* 0x000870003f107984 */ /* 0x000e620000000c00 */
[----:B--2---:R-:W-:Y:S02]  /*1b70*/  FADD.FTZ R39, R39, R20 ;  /* 0x0000001427277221 */ /* 0x004fe40000010000 */
[----:B------:R-:W-:Y:S02]  /*1b80*/  FADD.FTZ R28, R28, R21 ;  /* 0x000000151c1c7221 */ /* 0x000fe40000010000 */
[----:B------:R-:W-:Y:S02]  /*1b90*/  FADD.FTZ R37, R37, R22 ;  /* 0x0000001625257221 */ /* 0x000fe40000010000 */
[----:B------:R-:W-:-:S02]  /*1ba0*/  FADD.FTZ R36, R36, R23 ;  /* 0x0000001724247221 */ /* 0x000fc40000010000 */
[----:B------:R-:W2:Y:S01]  /*1bb0*/  LDS.128 R20, [R63+0x950] ;  /* 0x000950003f147984 */ /* 0x000ea20000000c00 */
[----:B---3--:R-:W-:Y:S02]  /*1bc0*/  FADD.FTZ R39, R39, R24 ;  /* 0x0000001827277221 */ /* 0x008fe40000010000 */
[----:B------:R-:W-:Y:S02]  /*1bd0*/  FADD.FTZ R24, R28, R25 ;  /* 0x000000191c187221 */ /* 0x000fe40000010000 */
[----:B------:R-:W-:Y:S01]  /*1be0*/  FADD.FTZ R37, R37, R26 ;  /* 0x0000001a25257221 */ /* 0x000fe20000010000 */
[----:B------:R-:W3:Y:S01]  /*1bf0*/  LDS.128 R28, [R63+0xa30] ;  /* 0x000a30003f1c7984 */ /* 0x000ee20000000c00 */
[----:B------:R-:W-:Y:S02]  /*1c00*/  FADD.FTZ R36, R36, R27 ;  /* 0x0000001b24247221 */ /* 0x000fe40000010000 */
[----:B----4-:R-:W-:Y:S02]  /*1c10*/  FADD.FTZ R39, R39, R32 ;  /* 0x0000002027277221 */ /* 0x010fe40000010000 */
[----:B------:R-:W-:-:S02]  /*1c20*/  FADD.FTZ R24, R24, R33 ;  /* 0x0000002118187221 */ /* 0x000fc40000010000 */
[----:B------:R-:W-:Y:S02]  /*1c30*/  FADD.FTZ R37, R37, R34 ;  /* 0x0000002225257221 */ /* 0x000fe40000010000 */
[----:B------:R-:W-:Y:S02]  /*1c40*/  FADD.FTZ R36, R36, R35 ;  /* 0x0000002324247221 */ /* 0x000fe40000010000 */
[----:B------:R-:W4:Y:S01]  /*1c50*/  LDS.128 R32, [R63+0xb10] ;  /* 0x000b10003f207984 */ /* 0x000f220000000c00 */
[----:B-1----:R-:W-:Y:S02]  /*1c60*/  FADD.FTZ R39, R39, R16 ;  /* 0x0000001027277221 */ /* 0x002fe40000010000 */
[----:B------:R-:W-:Y:S02]  /*1c70*/  FADD.FTZ R24, R24, R17 ;  /* 0x0000001118187221 */ /* 0x000fe40000010000 */
[----:B------:R-:W-:Y:S02]  /*1c80*/  FADD.FTZ R37, R37, R18 ;  /* 0x0000001225257221 */ /* 0x000fe40000010000 */
[----:B------:R-:W-:-:S02]  /*1c90*/  FADD.FTZ R36, R36, R19 ;  /* 0x0000001324247221 */ /* 0x000fc40000010000 */
[----:B------:R-:W1:Y:S01]  /*1ca0*/  LDS.128 R16, [R63+0xbf0] ;  /* 0x000bf0003f107984 */ /* 0x000e620000000c00 */
[----:B--2---:R-:W-:Y:S02]  /*1cb0*/  FADD.FTZ R39, R39, R20 ;  /* 0x0000001427277221 */ /* 0x004fe40000010000 */
[----:B------:R-:W-:Y:S02]  /*1cc0*/  FADD.FTZ R20, R24, R21 ;  /* 0x0000001518147221 */ /* 0x000fe40000010000 */
[----:B------:R-:W2:Y:S01]  /*1cd0*/  LDS.128 R24, [R63+0xcd0] ;  /* 0x000cd0003f187984 */ /* 0x000ea20000000c00 */
[----:B------:R-:W-:Y:S02]  /*1ce0*/  FADD.FTZ R37, R37, R22 ;  /* 0x0000001625257221 */ /* 0x000fe40000010000 */
[----:B---3--:R-:W-:Y:S02]  /*1cf0*/  FADD.FTZ R39, R39, R28 ;  /* 0x0000001c27277221 */ /* 0x008fe40000010000 */
[----:B------:R-:W-:-:S02]  /*1d00*/  FADD.FTZ R28, R20, R29 ;  /* 0x0000001d141c7221 */ /* 0x000fc40000010000 */
[----:B------:R-:W-:Y:S02]  /*1d10*/  FADD.FTZ R36, R36, R23 ;  /* 0x0000001724247221 */ /* 0x000fe40000010000 */
[----:B------:R-:W-:Y:S01]  /*1d20*/  FADD.FTZ R37, R37, R30 ;  /* 0x0000001e25257221 */ /* 0x000fe20000010000 */
[----:B------:R-:W3:Y:S01]  /*1d30*/  LDS.128 R20, [R63+0xdb0] ;  /* 0x000db0003f147984 */ /* 0x000ee20000000c00 */
[----:B------:R-:W-:Y:S02]  /*1d40*/  FADD.FTZ R36, R36, R31 ;  /* 0x0000001f24247221 */ /* 0x000fe40000010000 */
[----:B----4-:R-:W-:Y:S02]  /*1d50*/  FADD.FTZ R39, R39, R32 ;  /* 0x0000002027277221 */ /* 0x010fe40000010000 */
[----:B------:R-:W-:Y:S02]  /*1d60*/  FADD.FTZ R28, R28, R33 ;  /* 0x000000211c1c7221 */ /* 0x000fe40000010000 */
[----:B------:R-:W-:-:S02]  /*1d70*/  FADD.FTZ R37, R37, R34 ;  /* 0x0000002225257221 */ /* 0x000fc40000010000 */
[----:B------:R-:W-:Y:S02]  /*1d80*/  FADD.FTZ R36, R36, R35 ;  /* 0x0000002324247221 */ /* 0x000fe40000010000 */
[----:B------:R-:W-:Y:S01]  /*1d90*/  LDS.128 R32, [R63+0x1050] ;  /* 0x001050003f207984 */ /* 0x000fe20000000c00 */
[----:B-1----:R-:W-:Y:S02]  /*1da0*/  FADD.FTZ R39, R39, R16 ;  /* 0x0000001027277221 */ /* 0x002fe40000010000 */
[----:B------:R-:W-:Y:S02]  /*1db0*/  FADD.FTZ R16, R28, R17 ;  /* 0x000000111c107221 */ /* 0x000fe40000010000 */
[----:B------:R-:W1:Y:S01]  /*1dc0*/  LDS.128 R28, [R63+0xe90] ;  /* 0x000e90003f1c7984 */ /* 0x000e620000000c00 */
[----:B--2---:R-:W-:Y:S02]  /*1dd0*/  FADD.FTZ R39, R39, R24 ;  /* 0x0000001827277221 */ /* 0x004fe40000010000 */
[----:B------:R-:W-:-:S02]  /*1de0*/  FADD.FTZ R37, R37, R18 ;  /* 0x0000001225257221 */ /* 0x000fc40000010000 */
[----:B------:R-:W-:Y:S02]  /*1df0*/  FADD.FTZ R36, R36, R19 ;  /* 0x0000001324247221 */ /* 0x000fe40000010000 */
[----:B------:R-:W-:Y:S02]  /*1e00*/  FADD.FTZ R24, R16, R25 ;  /* 0x0000001910187221 */ /* 0x000fe40000010000 */
[----:B------:R-:W2:Y:S01]  /*1e10*/  LDS.128 R16, [R63+0xf70] ;  /* 0x000f70003f107984 */ /* 0x000ea20000000c00 */
[----:B------:R-:W-:Y:S02]  /*1e20*/  FADD.FTZ R37, R37, R26 ;  /* 0x0000001a25257221 */ /* 0x000fe40000010000 */
[----:B---3--:R-:W-:Y:S02]  /*1e30*/  FADD.FTZ R39, R39, R20 ;  /* 0x0000001427277221 */ /* 0x008fe40000010000 */
[----:B------:R-:W-:Y:S02]  /*1e40*/  FADD.FTZ R20, R24, R21 ;  /* 0x0000001518147221 */ /* 0x000fe40000010000 */
[----:B------:R-:W-:-:S02]  /*1e50*/  FADD.FTZ R36, R36, R27 ;  /* 0x0000001b24247221 */ /* 0x000fc40000010000 */
[----:B------:R-:W3:Y:S01]  /*1e60*/  LDS.128 R24, [R63+0x1130] ;  /* 0x001130003f187984 */ /* 0x000ee20000000c00 */
[----:B------:R-:W-:Y:S02]  /*1e70*/  FADD.FTZ R37, R37, R22 ;  /* 0x0000001625257221 */ /* 0x000fe40000010000 */
[----:B------:R-:W-:Y:S02]  /*1e80*/  FADD.FTZ R36, R36, R23 ;  /* 0x0000001724247221 */ /* 0x000fe40000010000 */
[----:B-1----:R-:W-:Y:S02]  /*1e90*/  FADD.FTZ R39, R39, R28 ;  /* 0x0000001c27277221 */ /* 0x002fe40000010000 */
[----:B------:R-:W-:Y:S02]  /*1ea0*/  FADD.FTZ R20, R20, R29 ;  /* 0x0000001d14147221 */ /* 0x000fe40000010000 */
[----:B------:R-:W-:Y:S02]  /*1eb0*/  FADD.FTZ R37, R37, R30 ;  /* 0x0000001e25257221 */ /* 0x000fe40000010000 */
[----:B------:R-:W-:-:S02]  /*1ec0*/  FADD.FTZ R36, R36, R31 ;  /* 0x0000001f24247221 */ /* 0x000fc40000010000 */
[----:B------:R-:W-:Y:S01]  /*1ed0*/  LDS.128 R28, [R63+0x13d0] ;  /* 0x0013d0003f1c7984 */ /* 0x000fe20000000c00 */
[----:B--2---:R-:W-:Y:S02]  /*1ee0*/  FADD.FTZ R39, R39, R16 ;  /* 0x0000001027277221 */ /* 0x004fe40000010000 */
[----:B------:R-:W-:Y:S02]  /*1ef0*/  FADD.FTZ R16, R20, R17 ;  /* 0x0000001114107221 */ /* 0x000fe40000010000 */
[----:B------:R-:W1:Y:S01]  /*1f00*/  LDS.128 R20, [R63+0x1210] ;  /* 0x001210003f147984 */ /* 0x000e620000000c00 */
[----:B------:R-:W-:Y:S02]  /*1f10*/  FADD.FTZ R39, R39, R32 ;  /* 0x0000002027277221 */ /* 0x000fe40000010000 */
[----:B------:R-:W-:Y:S02]  /*1f20*/  FADD.FTZ R37, R37, R18 ;  /* 0x0000001225257221 */ /* 0x000fe40000010000 */
[----:B------:R-:W-:-:S02]  /*1f30*/  FADD.FTZ R36, R36, R19 ;  /* 0x0000001324247221 */ /* 0x000fc40000010000 */
[----:B------:R-:W-:Y:S02]  /*1f40*/  FADD.FTZ R32, R16, R33 ;  /* 0x0000002110207221 */ /* 0x000fe40000010000 */
[----:B------:R-:W2:Y:S01]  /*1f50*/  LDS.128 R16, [R63+0x12f0] ;  /* 0x0012f0003f107984 */ /* 0x000ea20000000c00 */
[----:B------:R-:W-:Y:S02]  /*1f60*/  FADD.FTZ R37, R37, R34 ;  /* 0x0000002225257221 */ /* 0x000fe40000010000 */
[----:B------:R-:W-:Y:S02]  /*1f70*/  FADD.FTZ R36, R36, R35 ;  /* 0x0000002324247221 */ /* 0x000fe40000010000 */
[----:B---3--:R-:W-:Y:S02]  /*1f80*/  FADD.FTZ R39, R39, R24 ;  /* 0x0000001827277221 */ /* 0x008fe40000010000 */
[----:B------:R-:W-:Y:S02]  /*1f90*/  FADD.FTZ R24, R32, R25 ;  /* 0x0000001920187221 */ /* 0x000fe40000010000 */
[----:B------:R-:W3:Y:S01]  /*1fa0*/  LDS.128 R32, [R63+0x14b0] ;  /* 0x0014b0003f207984 */ /* 0x000ee20000000c00 */
[----:B------:R-:W-:-:S02]  /*1fb0*/  FADD.FTZ R37, R37, R26 ;  /* 0x0000001a25257221 */ /* 0x000fc40000010000 */
[----:B------:R-:W-:Y:S02]  /*1fc0*/  FADD.FTZ R36, R36, R27 ;  /* 0x0000001b24247221 */ /* 0x000fe40000010000 */
[----:B-1----:R-:W-:Y:S02]  /*1fd0*/  FADD.FTZ R39, R39, R20 ;  /* 0x0000001427277221 */ /* 0x002fe40000010000 */
[----:B------:R-:W-:Y:S02]  /*1fe0*/  FADD.FTZ R24, R24, R21 ;  /* 0x0000001518187221 */ /* 0x000fe40000010000 */
[----:B------:R-:W-:Y:S02]  /*1ff0*/  FADD.FTZ R37, R37, R22 ;  /* 0x0000001625257221 */ /* 0x000fe40000010000 */
[----:B------:R-:W-:Y:S02]  /*2000*/  FADD.FTZ R36, R36, R23 ;  /* 0x0000001724247221 */ /* 0x000fe40000010000 */
[----:B------:R-:W1:Y:S01]  /*2010*/  LDS.128 R20, [R63+0x1590] ;  /* 0x001590003f147984 */ /* 0x000e620000000c00 */
[----:B--2---:R-:W-:-:S02]  /*2020*/  FADD.FTZ R39, R39, R16 ;  /* 0x0000001027277221 */ /* 0x004fc40000010000 */
[----:B------:R-:W-:Y:S02]  /*2030*/  FADD.FTZ R24, R24, R17 ;  /* 0x0000001118187221 */ /* 0x000fe40000010000 */
[----:B------:R-:W-:Y:S02]  /*2040*/  FADD.FTZ R37, R37, R18 ;  /* 0x0000001225257221 */ /* 0x000fe40000010000 */
[----:B------:R-:W-:Y:S02]  /*2050*/  FADD.FTZ R36, R36, R19 ;  /* 0x0000001324247221 */ /* 0x000fe40000010000 */
[----:B------:R-:W2:Y:S01]  /*2060*/  LDS.128 R16, [R63+0x1670] ;  /* 0x001670003f107984 */ /* 0x000ea20000000c00 */
[----:B------:R-:W-:Y:S02]  /*2070*/  FADD.FTZ R39, R39, R28 ;  /* 0x0000001c27277221 */ /* 0x000fe40000010000 */
[----:B------:R-:W-:Y:S02]  /*2080*/  FADD.FTZ R28, R24, R29 ;  /* 0x0000001d181c7221 */ /* 0x000fe40000010000 */
[----:B------:R-:W4:Y:S01]  /*2090*/  LDS.128 R24, [R63+0x1750] ;  /* 0x001750003f187984 */ /* 0x000f220000000c00 */
[----:B------:R-:W-:-:S02]  /*20a0*/  FADD.FTZ R37, R37, R30 ;  /* 0x0000001e25257221 */ /* 0x000fc40000010000 */
[----:B------:R-:W-:Y:S02]  /*20b0*/  FADD.FTZ R36, R36, R31 ;  /* 0x0000001f24247221 */ /* 0x000fe40000010000 */
[----:B---3--:R-:W-:Y:S02]  /*20c0*/  FADD.FTZ R39, R39, R32 ;  /* 0x0000002027277221 */ /* 0x008fe40000010000 */
[----:B------:R-:W-:Y:S02]  /*20d0*/  FADD.FTZ R32, R28, R33 ;  /* 0x000000211c207221 */ /* 0x000fe40000010000 */
[----:B------:R-:W-:Y:S01]  /*20e0*/  FADD.FTZ R37, R37, R34 ;  /* 0x0000002225257221 */ /* 0x000fe20000010000 */
[----:B------:R-:W3:Y:S01]  /*20f0*/  LDS.128 R28, [R63+0x1830] ;  /* 0x001830003f1c7984 */ /* 0x000ee20000000c00 */
[----:B------:R-:W-:Y:S02]  /*2100*/  FADD.FTZ R36, R36, R35 ;  /* 0x0000002324247221 */ /* 0x000fe40000010000 */
[----:B-1----:R-:W-:-:S02]  /*2110*/  FADD.FTZ R39, R39, R20 ;  /* 0x0000001427277221 */ /* 0x002fc40000010000 */
[----:B------:R-:W-:Y:S02]  /*2120*/  FADD.FTZ R32, R32, R21 ;  /* 0x0000001520207221 */ /* 0x000fe40000010000 */
[----:B------:R-:W-:Y:S02]  /*2130*/  FADD.FTZ R37, R37, R22 ;  /* 0x0000001625257221 */ /* 0x000fe40000010000 */
[----:B------:R-:W-:Y:S02]  /*2140*/  FADD.FTZ R36, R36, R23 ;  /* 0x0000001724247221 */ /* 0x000fe40000010000 */
[----:B------:R-:W1:Y:S01]  /*2150*/  LDS.128 R20, [R63+0x1910] ;  /* 0x001910003f147984 */ /* 0x000e620000000c00 */
[----:B--2---:R-:W-:Y:S02]  /*2160*/  FADD.FTZ R39, R39, R16 ;  /* 0x0000001027277221 */ /* 0x004fe40000010000 */
[----:B------:R-:W-:Y:S02]  /*2170*/  FADD.FTZ R32, R32, R17 ;  /* 0x0000001120207221 */ /* 0x000fe40000010000 */
[----:B------:R-:W-:-:S02]  /*2180*/  FADD.FTZ R37, R37, R18 ;  /* 0x0000001225257221 */ /* 0x000fc40000010000 */
[----:B------:R-:W-:Y:S02]  /*2190*/  FADD.FTZ R38, R36, R19 ;  /* 0x0000001324267221 */ /* 0x000fe40000010000 */
[----:B------:R-:W2:Y:S01]  /*21a0*/  LDS.128 R16, [R63+0x19f0] ;  /* 0x0019f0003f107984 */ /* 0x000ea20000000c00 */
[----:B----4-:R-:W-:Y:S02]  /*21b0*/  FADD.FTZ R39, R39, R24 ;  /* 0x0000001827277221 */ /* 0x010fe40000010000 */
[----:B------:R-:W-:Y:S02]  /*21c0*/  FADD.FTZ R36, R32, R25 ;  /* 0x0000001920247221 */ /* 0x000fe40000010000 */
[----:B------:R-:W-:Y:S01]  /*21d0*/  FADD.FTZ R37, R37, R26 ;  /* 0x0000001a25257221 */ /* 0x000fe20000010000 */
[----:B------:R-:W-:Y:S01]  /*21e0*/  LDS.128 R32, [R63+0x1bb0] ;  /* 0x001bb0003f207984 */ /* 0x000fe20000000c00 */
[----:B------:R-:W-:Y:S02]  /*21f0*/  FADD.FTZ R38, R38, R27 ;  /* 0x0000001b26267221 */ /* 0x000fe40000010000 */
[----:B---3--:R-:W-:Y:S01]  /*2200*/  FADD.FTZ R39, R39, R28 ;  /* 0x0000001c27277221 */ /* 0x008fe20000010000 */
[----:B------:R-:W3:Y:S01]  /*2210*/  LDS.128 R24, [R63+0x1ad0] ;  /* 0x001ad0003f187984 */ /* 0x000ee20000000c00 */
[----:B------:R-:W-:-:S02]  /*2220*/  FADD.FTZ R36, R36, R29 ;  /* 0x0000001d24247221 */ /* 0x000fc40000010000 */
[----:B------:R-:W-:Y:S02]  /*2230*/  FADD.FTZ R37, R37, R30 ;  /* 0x0000001e25257221 */ /* 0x000fe40000010000 */
[----:B------:R-:W-:Y:S02]  /*2240*/  FADD.FTZ R38, R38, R31 ;  /* 0x0000001f26267221 */ /* 0x000fe40000010000 */
[----:B-1----:R-:W-:Y:S02]  /*2250*/  FADD.FTZ R39, R39, R20 ;  /* 0x0000001427277221 */ /* 0x002fe40000010000 */
[----:B------:R-:W-:Y:S02]  /*2260*/  FADD.FTZ R36, R36, R21 ;  /* 0x0000001524247221 */ /* 0x000fe40000010000 */
[----:B------:R-:W-:Y:S02]  /*2270*/  FADD.FTZ R37, R37, R22 ;  /* 0x0000001625257221 */ /* 0x000fe40000010000 */
[----:B------:R-:W-:-:S02]  /*2280*/  FADD.FTZ R38, R38, R23 ;  /* 0x0000001726267221 */ /* 0x000fc40000010000 */
[----:B--2---:R-:W-:Y:S02]  /*2290*/  FADD.FTZ R39, R39, R16 ;  /* 0x0000001027277221 */ /* 0x004fe40000010000 */
[----:B------:R-:W-:Y:S02]  /*22a0*/  FADD.FTZ R36, R36, R17 ;  /* 0x0000001124247221 */ /* 0x000fe40000010000 */
[----:B------:R-:W-:Y:S02]  /*22b0*/  FADD.FTZ R37, R37, R18 ;  /* 0x0000001225257221 */ /* 0x000fe40000010000 */
[----:B------:R-:W-:Y:S02]  /*22c0*/  FADD.FTZ R38, R38, R19 ;  /* 0x0000001326267221 */ /* 0x000fe40000010000 */
[----:B---3--:R-:W-:Y:S02]  /*22d0*/  FADD.FTZ R39, R39, R24 ;  /* 0x0000001827277221 */ /* 0x008fe40000010000 */
[----:B------:R-:W-:-:S02]  /*22e0*/  FADD.FTZ R36, R36, R25 ;  /* 0x0000001924247221 */ /* 0x000fc40000010000 */
[----:B------:R-:W-:Y:S02]  /*22f0*/  FADD.FTZ R37, R37, R26 ;  /* 0x0000001a25257221 */ /* 0x000fe40000010000 */
[----:B------:R-:W-:Y:S02]  /*2300*/  FADD.FTZ R38, R38, R27 ;  /* 0x0000001b26267221 */ /* 0x000fe40000010000 */
[----:B------:R-:W-:Y:S02]  /*2310*/  FADD.FTZ R16, R39, R32 ;  /* 0x0000002027107221 */ /* 0x000fe40000010000 */
[----:B------:R-:W-:Y:S02]  /*2320*/  FADD.FTZ R17, R36, R33 ;  /* 0x0000002124117221 */ /* 0x000fe40000010000 */
[----:B------:R-:W-:Y:S02]  /*2330*/  FADD.FTZ R18, R37, R34 ;  /* 0x0000002225127221 */ /* 0x000fe40000010000 */
[----:B------:R-:W-:-:S02]  /*2340*/  FADD.FTZ R19, R38, R35 ;  /* 0x0000002326137221 */ /* 0x000fc40000010000 */
.L_x_45:
[----:B------:R-:W-:Y:S05]  /*2350*/  BSYNC B0 ;  /* 0x0000000000007941 */ /* 0x000fea0003800000 */
.L_x_44:
[----:B------:R-:W-:Y:S01]  /*2360*/  MOV R28, c[0x0][0xc] ;  /* 0x00000300001c7a02 */ /* 0x000fe20000000f00 */
[----:B------:R-:W-:Y:S01]  /*2370*/  BSSY B0, `(.L_x_46) ;  /* 0x0000012000007945 */ /* 0x000fe20003800000 */
[----:B------:R-:W-:-:S02]  /*2380*/  HFMA2.MMA R29, -RZ, RZ, 0, 2.384185791015625e-07 ;  /* 0x00000004ff1d7435 */ /* 0x000fc400000001ff */
[----:B------:R-:W-:Y:S01]  /*2390*/  ISETP.GE.U32.AND P0, PT, R28, 0x2, PT ;  /* 0x000000021c00780c */ /* 0x000fe20003f06070 */
[----:B------:R-:W-:Y:S07]  /*23a0*/  @P5 BRA `(.L_x_47) ;  /* 0x000000e000005947 */ /* 0x000fee0003800000 */
[----:B------:R-:W-:Y:S01]  /*23b0*/  IMAD R20, R64, 0xe, R61 ;  /* 0x0000000e40147824 */ /* 0x000fe200078e023d */
[----:B------:R-:W-:Y:S02]  /*23c0*/  MOV R23, c[0x0][0x1d8] ;  /* 0x0000760000177a02 */ /* 0x000fe40000000f00 */
[----:B------:R-:W-:Y:S01]  /*23d0*/  MOV R25, c[0x0][0x1dc] ;  /* 0x0000770000197a02 */ /* 0x000fe20000000f00 */
[----:B------:R-:W-:-:S05]  /*23e0*/  IMAD.WIDE R20, R20, R29, c[0x0][0x1b8] ;  /* 0x00006e0014147625 */ /* 0x000fca00078e021d */
[-C--:B------:R-:W-:Y:S01]  /*23f0*/  LEA R26, P6, R2, R20.reuse, 0x2 ;  /* 0x00000014021a7211 */ /* 0x080fe200078c10ff */
[----:B------:R1:W-:Y:S01]  /*2400*/  RED.E.ADD.F32.FTZ.RN.STRONG.GPU [R20.64], R16 ;  /* 0x000000101400798e */ /* 0x0003e2000c10e786 */
[----:B------:R-:W-:Y:S02]  /*2410*/  LEA R24, P5, R23, R20, 0x2 ;  /* 0x0000001417187211 */ /* 0x000fe400078a10ff */
[----:B------:R-:W-:Y:S02]  /*2420*/  IADD3.X R27, R21, R4, RZ, P6, !PT ;  /* 0x00000004151b7210 */ /* 0x000fe400037fe4ff */
[----:B------:R-:W-:Y:S02]  /*2430*/  LEA R22, P6, R3, R20, 0x2 ;  /* 0x0000001403167211 */ /* 0x000fe400078c10ff */
[----:B------:R-:W-:Y:S01]  /*2440*/  LEA.HI.X R25, R23, R21, R25, 0x2, P5 ;  /* 0x0000001517197211 */ /* 0x000fe200028f1419 */
[----:B------:R1:W-:Y:S01]  /*2450*/  RED.E.ADD.F32.FTZ.RN.STRONG.GPU [R26.64], R17 ;  /* 0x000000111a00798e */ /* 0x0003e2000c10e786 */
[----:B------:R-:W-:-:S03]  /*2460*/  IADD3.X R23, R21, R7, RZ, P6, !PT ;  /* 0x0000000715177210 */ /* 0x000fc600037fe4ff */
[----:B------:R1:W-:Y:S04]  /*2470*/  RED.E.ADD.F32.FTZ.RN.STRONG.GPU [R24.64], R18 ;  /* 0x000000121800798e */ /* 0x0003e8000c10e786 */
[----:B------:R1:W-:Y:S02]  /*2480*/  RED.E.ADD.F32.FTZ.RN.STRONG.GPU [R22.64], R19 ;  /* 0x000000131600798e */ /* 0x0003e4000c10e786 */
.L_x_47:
[----:B------:R-:W-:Y:S05]  /*2490*/  BSYNC B0 ;  /* 0x0000000000007941 */ /* 0x000fea0003800000 */
.L_x_46:
[----:B------:R-:W-:Y:S05]  /*24a0*/  @!P0 BRA `(.L_x_48) ;  /* 0x000011c000008947 */ /* 0x000fea0003800000 */
[----:B-1----:R-:W-:-:S05]  /*24b0*/  LOP3.LUT R16, R54, 0x1, RZ, 0xc0, !PT ;  /* 0x0000000136107812 */ /* 0x002fca00078ec0ff */
[----:B------:R-:W-:-:S04]  /*24c0*/  IMAD R16, R16, c[0x0][0x10], RZ ;  /* 0x0000040010107a24 */ /* 0x000fc800078e02ff */
[C---:B------:R-:W-:Y:S01]  /*24d0*/  IMAD R17, R16.reuse, c[0x0][0xc], RZ ;  /* 0x0000030010117a24 */ /* 0x040fe200078e02ff */
[----:B------:R-:W-:-:S04]  /*24e0*/  IADD3 R16, R16, R43, RZ ;  /* 0x0000002b10107210 */ /* 0x000fc80007ffe0ff */
[----:B------:R-:W-:Y:S01]  /*24f0*/  SHF.L.U32 R24, R17, 0x1, RZ ;  /* 0x0000000111187819 */ /* 0x000fe200000006ff */
[----:B------:R-:W-:-:S04]  /*2500*/  IMAD.WIDE.U32 R16, R16, R29, c[0x0][0x1a8] ;  /* 0x00006a0010107625 */ /* 0x000fc800078e001d */
[----:B------:R-:W-:Y:S01]  /*2510*/  IMAD.WIDE R24, R24, R29, c[0x0][0x1b0] ;  /* 0x00006c0018187625 */ /* 0x000fe200078e021d */
[----:B------:R-:W-:Y:S05]  /*2520*/  @P3 BRA `(.L_x_49) ;  /* 0x0000017000003947 */ /* 0x000fea0003800000 */
[C---:B------:R-:W-:Y:S01]  /*2530*/  LEA R18, P0, R59.reuse, R24, 0x3 ;  /* 0x000000183b127211 */ /* 0x040fe200078018ff */
[----:B------:R-:W1:Y:S03]  /*2540*/  S2R R42, SR_LANEID ;  /* 0x00000000002a7919 */ /* 0x000e660000000000 */
[----:B------:R-:W-:-:S05]  /*2550*/  LEA.HI.X R19, R59, R25, RZ, 0x3, P0 ;  /* 0x000000193b137211 */ /* 0x000fca00000f1cff */
[----:B------:R2:W-:Y:S01]  /*2560*/  STG.E.64 [R18.64], R14 ;  /* 0x0000000e12007986 */ /* 0x0005e2000c101b06 */
[----:B------:R-:W-:Y:S06]  /*2570*/  MEMBAR.ALL.GPU ;  /* 0x0000000000007992 */ /* 0x000fec000000a000 */
[----:B------:R-:W-:Y:S01]  /*2580*/  VOTEU.ANY UR5, UPT, PT ;  /* 0x0000000000057886 */ /* 0x000fe200038e0100 */
[----:B------:R-:W-:Y:S01]  /*2590*/  LOP3.LUT P0, RZ, R54, 0x2, RZ, 0xc0, !PT ;  /* 0x0000000236ff7812 */ /* 0x000fe2000780c0ff */
[----:B------:R-:W-:Y:S01]  /*25a0*/  UFLO.U32 UR8, UR5 ;  /* 0x00000005000872bd */ /* 0x000fe200080e0000 */
[----:B--2---:R-:W-:Y:S01]  /*25b0*/  MOV R18, 0x1 ;  /* 0x0000000100127802 */ /* 0x004fe20000000f00 */
[----:B------:R-:W-:Y:S01]  /*25c0*/  UPOPC UR5, UR5 ;  /* 0x00000005000572bf */ /* 0x000fe20008000000 */
[----:B------:R-:W-:Y:S01]  /*25d0*/  SEL R21, RZ, c[0x0][0xc], P0 ;  /* 0x00000300ff157a07 */ /* 0x000fe20000000000 */
[----:B------:R-:W-:-:S00]  /*25e0*/  ERRBAR ;  /* 0x00000000000079ab */ /* 0x000fc00000000000 */
[----:B------:R-:W-:Y:S02]  /*25f0*/  SEL R18, R18, 0xffffffff, !P0 ;  /* 0xffffffff12127807 */ /* 0x000fe40004000000 */
[----:B-1----:R-:W-:-:S02]  /*2600*/  ISETP.EQ.U32.AND P5, PT, R42, UR8, PT ;  /* 0x000000082a007c0c */ /* 0x002fc4000bfa2070 */
[----:B------:R-:W-:Y:S01]  /*2610*/  ISETP.NE.AND P0, PT, R21, -0x1, PT ;  /* 0xffffffff1500780c */ /* 0x000fe20003f05270 */
[----:B------:R-:W-:-:S10]  /*2620*/  IMAD R19, R18, UR5, RZ ;  /* 0x0000000512137c24 */ /* 0x000fd4000f8e02ff */
[----:B------:R1:W-:Y:S02]  /*2630*/  @P5 RED.E.ADD.S32.STRONG.GPU [R16.64], R19 ;  /* 0x000000131000598e */ /* 0x0003e4000c10e386 */
[----:B------:R-:W-:Y:S05]  /*2640*/  @!P0 BRA `(.L_x_49) ;  /* 0x0000005000008947 */ /* 0x000fea0003800000 */
.L_x_50:
[----:B------:R-:W2:Y:S01]  /*2650*/  LDG.E.STRONG.GPU R18, [R16.64] ;  /* 0x0000000610127981 */ /* 0x000ea2000c1ef900 */
[----:B------:R-:W-:Y:S01]  /*2660*/  YIELD ;  /* 0x0000000000007946 */ /* 0x000fe20003800000 */
[----:B--2---:R-:W-:Y:S01]  /*2670*/  ISETP.NE.AND P0, PT, R18, R21, PT ;  /* 0x000000151200720c */ /* 0x004fe20003f05270 */
[----:B------:R-:W-:-:S12]  /*2680*/  CCTL.IVALL ;  /* 0x00000000ff00798f */ /* 0x000fd80002000000 */
[----:B------:R-:W-:Y:S05]  /*2690*/  @P0 BRA `(.L_x_50) ;  /* 0xffffffb000000947 */ /* 0x000fea000383ffff */
.L_x_49:
[----:B------:R-:W-:Y:S01]  /*26a0*/  ISETP.NE.AND P0, PT, RZ, c[0x0][0xc], PT ;  /* 0x00000300ff007a0c */ /* 0x000fe20003f05270 */
[----:B------:R-:W-:Y:S01]  /*26b0*/  WARPSYNC 0xffffffff ;  /* 0xffffffff00007948 */ /* 0x000fe20003800000 */
[----:B------:R-:W-:Y:S11]  /*26c0*/  BAR.SYNC.DEFER_BLOCKING 0x0 ;  /* 0x0000000000007b1d */ /* 0x000ff60000010000 */
[----:B------:R-:W-:Y:S05]  /*26d0*/  @!P0 BRA `(.L_x_48) ;  /* 0x00000f9000008947 */ /* 0x000fea0003800000 */
[----:B------:R-:W-:Y:S01]  /*26e0*/  IADD3 R28, R28, -0x1, RZ ;  /* 0xffffffff1c1c7810 */ /* 0x000fe20007ffe0ff */
[----:B------:R-:W-:-:S03]  /*26f0*/  HFMA2.MMA R23, -RZ, RZ, 0, 0 ;  /* 0x00000000ff177435 */ /* 0x000fc600000001ff */
[----:B------:R-:W-:-:S13]  /*2700*/  ISETP.GE.U32.AND P0, PT, R28, 0x3, PT ;  /* 0x000000031c00780c */ /* 0x000fda0003f06070 */
[----:B------:R-:W-:Y:S05]  /*2710*/  @!P0 BRA `(.L_x_51) ;  /* 0x00000d9000008947 */ /* 0x000fea0003800000 */
[----:B------:R-:W-:Y:S02]  /*2720*/  IADD3 R22, -R55, c[0x0][0xc], RZ ;  /* 0x0000030037167a10 */ /* 0x000fe40007ffe1ff */
[----:B------:R-:W-:Y:S02]  /*2730*/  MOV R23, RZ ;  /* 0x000000ff00177202 */ /* 0x000fe40000000f00 */
[----:B------:R-:W-:-:S13]  /*2740*/  ISETP.GT.AND P0, PT, R22, RZ, PT ;  /* 0x000000ff1600720c */ /* 0x000fda0003f04270 */
[----:B------:R-:W-:Y:S05]  /*2750*/  @!P0 BRA `(.L_x_52) ;  /* 0x00000b6000008947 */ /* 0x000fea0003800000 */
[----:B------:R-:W-:Y:S02]  /*2760*/  ISETP.GT.AND P5, PT, R22, 0xc, PT ;  /* 0x0000000c1600780c */ /* 0x000fe40003fa4270 */
[----:B------:R-:W-:-:S11]  /*2770*/  PLOP3.LUT P0, PT, PT, PT, PT, 0x80, 0x0 ;  /* 0x000000000000781c */ /* 0x000fd60003f0f070 */
[----:B------:R-:W-:Y:S05]  /*2780*/  @!P5 BRA `(.L_x_53) ;  /* 0x000007400000d947 */ /* 0x000fea0003800000 */
[----:B------:R-:W-:Y:S02]  /*2790*/  PLOP3.LUT P0, PT, PT, PT, PT, 0x8, 0x0 ;  /* 0x000000000000781c */ /* 0x000fe40003f0e170 */
.L_x_54:
[C---:B------:R-:W-:Y:S02]  /*27a0*/  ISETP.EQ.OR P5, PT, R23.reuse, R44, P3 ;  /* 0x0000002c1700720c */ /* 0x040fe40001fa2670 */
[----:B-1----:R-:W-:-:S04]  /*27b0*/  IADD3 R19, R23, 0x1, RZ ;  /* 0x0000000117137810 */ /* 0x002fc80007ffe0ff */
[----:B------:R-:W-:-:S07]  /*27c0*/  ISETP.EQ.OR P6, PT, R19, R44, P3 ;  /* 0x0000002c1300720c */ /* 0x000fce0001fc2670 */
[----:B------:R-:W-:-:S04]  /*27d0*/  @!P5 IMAD R17, R23, c[0x0][0x10], R43 ;  /* 0x000004001711da24 */ /* 0x000fc800078e022b */
[----:B------:R-:W-:-:S04]  /*27e0*/  @!P5 IMAD.WIDE.U32 R16, R17, 0x8, R24 ;  /* 0x000000081110d825 */ /* 0x000fc800078e0018 */
[----:B------:R-:W-:Y:S02]  /*27f0*/  @!P6 IMAD R19, R19, c[0x0][0x10], R43 ;  /* 0x000004001313ea24 */ /* 0x000fe400078e022b */
[----:B------:R-:W2:Y:S02]  /*2800*/  @!P5 LDG.E.64 R16, [R16.64] ;  /* 0x000000061010d981 */ /* 0x000ea4000c1e1b00 */
[----:B------:R-:W-:-:S06]  /*2810*/  @!P6 IMAD.WIDE.U32 R18, R19, 0x8, R24 ;  /* 0x000000081312e825 */ /* 0x000fcc00078e0018 */
[----:B------:R-:W3:Y:S01]  /*2820*/  @!P6 LDG.E.64 R18, [R18.64] ;  /* 0x000000061212e981 */ /* 0x000ee2000c1e1b00 */
[C---:B------:R-:W-:Y:S02]  /*2830*/  IADD3 R20, R23.reuse, 0x2, RZ ;  /* 0x0000000217147810 */ /* 0x040fe40007ffe0ff */
[----:B------:R-:W-:Y:S01]  /*2840*/  IADD3 R21, R23, 0x3, RZ ;  /* 0x0000000317157810 */ /* 0x000fe20007ffe0ff */
[----:B0-2---:R-:W-:Y:S02]  /*2850*/  @!P5 FADD.FTZ R14, R14, R16 ;  /* 0x000000100e0ed221 */ /* 0x005fe40000010000 */
[----:B------:R-:W-:Y:S01]  /*2860*/  @!P5 FADD.FTZ R15, R15, R17 ;  /* 0x000000110f0fd221 */ /* 0x000fe20000010000 */
[-C--:B------:R-:W-:Y:S01]  /*2870*/  ISETP.EQ.OR P5, PT, R20, R44.reuse, P3 ;  /* 0x0000002c1400720c */ /* 0x080fe20001fa2670 */
[----:B---3--:R-:W-:Y:S02]  /*2880*/  @!P6 FADD.FTZ R14, R14, R18 ;  /* 0x000000120e0ee221 */ /* 0x008fe40000010000 */
[----:B------:R-:W-:Y:S01]  /*2890*/  @!P6 FADD.FTZ R15, R15, R19 ;  /* 0x000000130f0fe221 */ /* 0x000fe20000010000 */
[----:B------:R-:W-:-:S09]  /*28a0*/  ISETP.EQ.OR P6, PT, R21, R44, P3 ;  /* 0x0000002c1500720c */ /* 0x000fd20001fc2670 */
        /* <DEDUP_REMOVED lines=8> */
[----:B--2---:R-:W-:Y:S02]  /*2930*/  @!P5 FADD.FTZ R14, R14, R16 ;  /* 0x000000100e0ed221 */ /* 0x004fe40000010000 */
        /* <DEDUP_REMOVED lines=81> */
[----:B------:R-:W-:Y:S02]  /*2e50*/  IADD3 R22, R22, -0x10, RZ ;  /* 0xfffffff016167810 */ /* 0x000fe40007ffe0ff */
[----:B------:R-:W-:Y:S01]  /*2e60*/  IADD3 R23, R23, 0x10, RZ ;  /* 0x0000001017177810 */ /* 0x000fe20007ffe0ff */
[----:B--2---:R-:W-:Y:S02]  /*2e70*/  @!P5 FADD.FTZ R14, R14, R16 ;  /* 0x000000100e0ed221 */ /* 0x004fe40000010000 */
[----:B------:R-:W-:Y:S01]  /*2e80*/  @!P5 FADD.FTZ R15, R15, R17 ;  /* 0x000000110f0fd221 */ /* 0x000fe20000010000 */
[----:B------:R-:W-:Y:S01]  /*2e90*/  ISETP.GT.AND P5, PT, R22, 0xc, PT ;  /* 0x0000000c1600780c */ /* 0x000fe20003fa4270 */
[----:B---3--:R-:W-:Y:S02]  /*2ea0*/  @!P6 FADD.FTZ R14, R14, R18 ;  /* 0x000000120e0ee221 */ /* 0x008fe40000010000 */
[----:B------:R-:W-:-:S10]  /*2eb0*/  @!P6 FADD.FTZ R15, R15, R19 ;  /* 0x000000130f0fe221 */ /* 0x000fd40000010000 */
[----:B------:R-:W-:Y:S05]  /*2ec0*/  @P5 BRA `(.L_x_54) ;  /* 0xfffff8d000005947 */ /* 0x000fea000383ffff */
.L_x_53:
[----:B------:R-:W-:-:S13]  /*2ed0*/  ISETP.GT.AND P5, PT, R22, 0x4, PT ;  /* 0x000000041600780c */ /* 0x000fda0003fa4270 */
[----:B------:R-:W-:Y:S05]  /*2ee0*/  @!P5 BRA `(.L_x_55) ;  /* 0x000003b00000d947 */ /* 0x000fea0003800000 */
        /* <DEDUP_REMOVED lines=10> */
[C---:B------:R-:W-:Y:S02]  /*2f90*/  IADD3 R21, R23.reuse, 0x3, RZ ;  /* 0x0000000317157810 */ /* 0x040fe40007ffe0ff */
[-C--:B------:R-:W-:Y:S02]  /*2fa0*/  ISETP.EQ.OR P0, PT, R20, R44.reuse, P3 ;  /* 0x0000002c1400720c */ /* 0x080fe40001f02670 */
[----:B------:R-:W-:Y:S01]  /*2fb0*/  IADD3 R23, R23, 0x4, RZ ;  /* 0x0000000417177810 */ /* 0x000fe20007ffe0ff */
[----:B0-2---:R-:W-:Y:S02]  /*2fc0*/  @!P6 FADD.FTZ R14, R14, R16 ;  /* 0x000000100e0ee221 */ /* 0x005fe40000010000 */
[----:B------:R-:W-:Y:S01]  /*2fd0*/  @!P6 FADD.FTZ R15, R15, R17 ;  /* 0x000000110f0fe221 */ /* 0x000fe20000010000 */
[----:B------:R-:W-:-:S07]  /*2fe0*/  ISETP.EQ.OR P6, PT, R21, R44, P3 ;  /* 0x0000002c1500720c */ /* 0x000fce0001fc2670 */
[----:B------:R-:W-:Y:S02]  /*2ff0*/  @!P0 IMAD R17, R20, c[0x0][0x10], R43 ;  /* 0x0000040014118a24 */ /* 0x000fe400078e022b */
[----:B---3--:R-:W-:Y:S02]  /*3000*/  @!P5 FADD.FTZ R14, R14, R18 ;  /* 0x000000120e0ed221 */ /* 0x008fe40000010000 */
[----:B------:R-:W-:Y:S01]  /*3010*/  @!P5 FADD.FTZ R15, R15, R19 ;  /* 0x000000130f0fd221 */ /* 0x000fe20000010000 */
[----:B------:R-:W-:Y:S01]  /*3020*/  ISETP.EQ.OR P5, PT, R23, R44, P3 ;  /* 0x0000002c1700720c */ /* 0x000fe20001fa2670 */
[----:B------:R-:W-:-:S04]  /*3030*/  @!P0 IMAD.WIDE.U32 R16, R17, 0x8, R24 ;  /* 0x0000000811108825 */ /* 0x000fc800078e0018 */
[----:B------:R-:W-:Y:S02]  /*3040*/  @!P6 IMAD R19, R21, c[0x0][0x10], R43 ;  /* 0x000004001513ea24 */ /* 0x000fe400078e022b */
[----:B------:R-:W2:Y:S02]  /*3050*/  @!P0 LDG.E.64 R16, [R16.64] ;  /* 0x0000000610108981 */ /* 0x000ea4000c1e1b00 */
[----:B------:R-:W-:-:S04]  /*3060*/  @!P6 IMAD.WIDE.U32 R18, R19, 0x8, R24 ;  /* 0x000000081312e825 */ /* 0x000fc800078e0018 */
[----:B------:R-:W-:Y:S02]  /*3070*/  @!P5 IMAD R21, R23, c[0x0][0x10], R43 ;  /* 0x000004001715da24 */ /* 0x000fe400078e022b */
[----:B------:R-:W3:Y:S02]  /*3080*/  @!P6 LDG.E.64 R18, [R18.64] ;  /* 0x000000061212e981 */ /* 0x000ee4000c1e1b00 */
[----:B------:R-:W-:-:S06]  /*3090*/  @!P5 IMAD.WIDE.U32 R20, R21, 0x8, R24 ;  /* 0x000000081514d825 */ /* 0x000fcc00078e0018 */
[----:B------:R-:W4:Y:S01]  /*30a0*/  @!P5 LDG.E.64 R20, [R20.64] ;  /* 0x000000061414d981 */ /* 0x000f22000c1e1b00 */
[C---:B------:R-:W-:Y:S02]  /*30b0*/  IADD3 R26, R23.reuse, 0x1, RZ ;  /* 0x00000001171a7810 */ /* 0x040fe40007ffe0ff */
[C---:B------:R-:W-:Y:S02]  /*30c0*/  IADD3 R27, R23.reuse, 0x2, RZ ;  /* 0x00000002171b7810 */ /* 0x040fe40007ffe0ff */
[----:B------:R-:W-:Y:S01]  /*30d0*/  IADD3 R28, R23, 0x3, RZ ;  /* 0x00000003171c7810 */ /* 0x000fe20007ffe0ff */
[----:B--2---:R-:W-:Y:S02]  /*30e0*/  @!P0 FADD.FTZ R14, R14, R16 ;  /* 0x000000100e0e8221 */ /* 0x004fe40000010000 */
[----:B------:R-:W-:Y:S01]  /*30f0*/  @!P0 FADD.FTZ R15, R15, R17 ;  /* 0x000000110f0f8221 */ /* 0x000fe20000010000 */
[----:B------:R-:W-:Y:S01]  /*3100*/  ISETP.EQ.OR P0, PT, R26, R44, P3 ;  /* 0x0000002c1a00720c */ /* 0x000fe20001f02670 */
[----:B---3--:R-:W-:-:S02]  /*3110*/  @!P6 FADD.FTZ R14, R14, R18 ;  /* 0x000000120e0ee221 */ /* 0x008fc40000010000 */
[----:B------:R-:W-:Y:S01]  /*3120*/  @!P6 FADD.FTZ R15, R15, R19 ;  /* 0x000000130f0fe221 */ /* 0x000fe20000010000 */
[-C--:B------:R-:W-:Y:S01]  /*3130*/  ISETP.EQ.OR P6, PT, R27, R44.reuse, P3 ;  /* 0x0000002c1b00720c */ /* 0x080fe20001fc2670 */
[----:B----4-:R-:W-:Y:S02]  /*3140*/  @!P5 FADD.FTZ R14, R14, R20 ;  /* 0x000000140e0ed221 */ /* 0x010fe40000010000 */
[----:B------:R-:W-:Y:S01]  /*3150*/  @!P5 FADD.FTZ R15, R15, R21 ;  /* 0x000000150f0fd221 */ /* 0x000fe20000010000 */
[----:B------:R-:W-:-:S05]  /*3160*/  ISETP.EQ.OR P5, PT, R28, R44, P3 ;  /* 0x0000002c1c00720c */ /* 0x000fca0001fa2670 */
[----:B------:R-:W-:-:S04]  /*3170*/  @!P0 IMAD R17, R26, c[0x0][0x10], R43 ;  /* 0x000004001a118a24 */ /* 0x000fc800078e022b */
[----:B------:R-:W-:Y:S02]  /*3180*/  @!P6 IMAD R19, R27, c[0x0][0x10], R43 ;  /* 0x000004001b13ea24 */ /* 0x000fe400078e022b */
[----:B------:R-:W-:-:S04]  /*3190*/  @!P0 IMAD.WIDE.U32 R16, R17, 0x8, R24 ;  /* 0x0000000811108825 */ /* 0x000fc800078e0018 */
[----:B------:R-:W-:Y:S02]  /*31a0*/  @!P6 IMAD.WIDE.U32 R18, R19, 0x8, R24 ;  /* 0x000000081312e825 */ /* 0x000fe400078e0018 */
[----:B------:R-:W2:Y:S02]  /*31b0*/  @!P0 LDG.E.64 R16, [R16.64] ;  /* 0x0000000610108981 */ /* 0x000ea4000c1e1b00 */
[----:B------:R-:W-:Y:S02]  /*31c0*/  @!P5 IMAD R21, R28, c[0x0][0x10], R43 ;  /* 0x000004001c15da24 */ /* 0x000fe400078e022b */
[----:B------:R-:W3:Y:S02]  /*31d0*/  @!P6 LDG.E.64 R18, [R18.64] ;  /* 0x000000061212e981 */ /* 0x000ee4000c1e1b00 */
[----:B------:R-:W-:-:S06]  /*31e0*/  @!P5 IMAD.WIDE.U32 R20, R21, 0x8, R24 ;  /* 0x000000081514d825 */ /* 0x000fcc00078e0018 */
[----:B------:R-:W4:Y:S01]  /*31f0*/  @!P5 LDG.E.64 R20, [R20.64] ;  /* 0x000000061414d981 */ /* 0x000f22000c1e1b00 */
[----:B------:R-:W-:Y:S02]  /*3200*/  IADD3 R22, R22, -0x4, RZ ;  /* 0xfffffffc16167810 */ /* 0x000fe40007ffe0ff */
[----:B------:R-:W-:Y:S02]  /*3210*/  IADD3 R23, R23, 0x4, RZ ;  /* 0x0000000417177810 */ /* 0x000fe40007ffe0ff */
[----:B------:R-:W-:Y:S01]  /*3220*/  IADD3 R22, R22, -0x4, RZ ;  /* 0xfffffffc16167810 */ /* 0x000fe20007ffe0ff */
[----:B--2---:R-:W-:Y:S02]  /*3230*/  @!P0 FADD.FTZ R14, R14, R16 ;  /* 0x000000100e0e8221 */ /* 0x004fe40000010000 */
[----:B------:R-:W-:Y:S02]  /*3240*/  @!P0 FADD.FTZ R15, R15, R17 ;  /* 0x000000110f0f8221 */ /* 0x000fe40000010000 */
[----:B---3--:R-:W-:-:S02]  /*3250*/  @!P6 FADD.FTZ R14, R14, R18 ;  /* 0x000000120e0ee221 */ /* 0x008fc40000010000 */
[----:B------:R-:W-:Y:S01]  /*3260*/  @!P6 FADD.FTZ R15, R15, R19 ;  /* 0x000000130f0fe221 */ /* 0x000fe20000010000 */
[----:B------:R-:W-:Y:S01]  /*3270*/  PLOP3.LUT P0, PT, PT, PT, PT, 0x8, 0x0 ;  /* 0x000000000000781c */ /* 0x000fe20003f0e170 */
[----:B----4-:R-:W-:Y:S02]  /*3280*/  @!P5 FADD.FTZ R14, R14, R20 ;  /* 0x000000140e0ed221 */ /* 0x010fe40000010000 */
[----:B------:R-:W-:Y:S02]  /*3290*/  @!P5 FADD.FTZ R15, R15, R21 ;  /* 0x000000150f0fd221 */ /* 0x000fe40000010000 */
.L_x_55:
[----:B------:R-:W-:-:S13]  /*32a0*/  ISETP.NE.OR P0, PT, R22, RZ, P0 ;  /* 0x000000ff1600720c */ /* 0x000fda0000705670 */
[----:B------:R-:W-:Y:S05]  /*32b0*/  @!P0 BRA `(.L_x_51) ;  /* 0x000001f000008947 */ /* 0x000fea0003800000 */
.L_x_52:
[----:B------:R-:W-:-:S13]  /*32c0*/  ISETP.EQ.OR P6, PT, R23, R44, P3 ;  /* 0x0000002c1700720c */ /* 0x000fda0001fc2670 */
[----:B-1----:R-:W-:-:S04]  /*32d0*/  @!P6 IMAD R17, R23, c[0x0][0x10], R43 ;  /* 0x000004001711ea24 */ /* 0x002fc800078e022b */
[----:B------:R-:W-:-:S06]  /*32e0*/  @!P6 IMAD.WIDE.U32 R16, R17, 0x8, R24 ;  /* 0x000000081110e825 */ /* 0x000fcc00078e0018 */
[----:B------:R-:W2:Y:S01]  /*32f0*/  @!P6 LDG.E.64 R16, [R16.64] ;  /* 0x000000061010e981 */ /* 0x000ea2000c1e1b00 */
[C---:B------:R-:W-:Y:S02]  /*3300*/  IADD3 R19, R23.reuse, 0x1, RZ ;  /* 0x0000000117137810 */ /* 0x040fe40007ffe0ff */
[----:B------:R-:W-:Y:S02]  /*3310*/  IADD3 R21, R23, 0x2, RZ ;  /* 0x0000000217157810 */ /* 0x000fe40007ffe0ff */
[-C--:B------:R-:W-:Y:S02]  /*3320*/  ISETP.EQ.OR P0, PT, R19, R44.reuse, P3 ;  /* 0x0000002c1300720c */ /* 0x080fe40001f02670 */
[----:B------:R-:W-:Y:S02]  /*3330*/  IADD3 R27, R23, 0x3, RZ ;  /* 0x00000003171b7810 */ /* 0x000fe40007ffe0ff */
[----:B------:R-:W-:-:S09]  /*3340*/  ISETP.EQ.OR P5, PT, R21, R44, P3 ;  /* 0x0000002c1500720c */ /* 0x000fd20001fa2670 */
[----:B------:R-:W-:-:S04]  /*3350*/  @!P0 IMAD R19, R19, c[0x0][0x10], R43 ;  /* 0x0000040013138a24 */ /* 0x000fc800078e022b */
[----:B------:R-:W-:Y:S02]  /*3360*/  @!P5 IMAD R21, R21, c[0x0][0x10], R43 ;  /* 0x000004001515da24 */ /* 0x000fe400078e022b */
[----:B0-2---:R-:W-:Y:S02]  /*3370*/  @!P6 FADD.FTZ R14, R14, R16 ;  /* 0x000000100e0ee221 */ /* 0x005fe40000010000 */
[----:B------:R-:W-:Y:S01]  /*3380*/  @!P6 FADD.FTZ R15, R15, R17 ;  /* 0x000000110f0fe221 */ /* 0x000fe20000010000 */
[----:B------:R-:W-:Y:S01]  /*3390*/  ISETP.EQ.OR P6, PT, R27, R44, P3 ;  /* 0x0000002c1b00720c */ /* 0x000fe20001fc2670 */
[----:B------:R-:W-:-:S04]  /*33a0*/  @!P0 IMAD.WIDE.U32 R16, R19, 0x8, R24 ;  /* 0x0000000813108825 */ /* 0x000fc800078e0018 */
[----:B------:R-:W-:Y:S02]  /*33b0*/  @!P5 IMAD.WIDE.U32 R18, R21, 0x8, R24 ;  /* 0x000000081512d825 */ /* 0x000fe400078e0018 */
[----:B------:R-:W2:Y:S04]  /*33c0*/  @!P0 LDG.E.64 R16, [R16.64] ;  /* 0x0000000610108981 */ /* 0x000ea8000c1e1b00 */
[----:B------:R-:W3:Y:S02]  /*33d0*/  @!P5 LDG.E.64 R18, [R18.64] ;  /* 0x000000061212d981 */ /* 0x000ee4000c1e1b00 */
[----:B------:R-:W-:-:S04]  /*33e0*/  @!P6 IMAD R27, R27, c[0x0][0x10], R43 ;  /* 0x000004001b1bea24 */ /* 0x000fc800078e022b */
[----:B------:R-:W-:-:S06]  /*33f0*/  @!P6 IMAD.WIDE.U32 R20, R27, 0x8, R24 ;  /* 0x000000081b14e825 */ /* 0x000fcc00078e0018 */
[----:B------:R-:W4:Y:S01]  /*3400*/  @!P6 LDG.E.64 R20, [R20.64] ;  /* 0x000000061414e981 */ /* 0x000f22000c1e1b00 */
[----:B------:R-:W-:Y:S02]  /*3410*/  IADD3 R22, R22, -0x4, RZ ;  /* 0xfffffffc16167810 */ /* 0x000fe40007ffe0ff */
[----:B------:R-:W-:Y:S01]  /*3420*/  IADD3 R23, R23, 0x4, RZ ;  /* 0x0000000417177810 */ /* 0x000fe20007ffe0ff */
[----:B--2---:R-:W-:Y:S02]  /*3430*/  @!P0 FADD.FTZ R14, R14, R16 ;  /* 0x000000100e0e8221 */ /* 0x004fe40000010000 */
[----:B------:R-:W-:Y:S01]  /*3440*/  @!P0 FADD.FTZ R15, R15, R17 ;  /* 0x000000110f0f8221 */ /* 0x000fe20000010000 */
[----:B------:R-:W-:Y:S01]  /*3450*/  ISETP.NE.AND P0, PT, R22, RZ, PT ;  /* 0x000000ff1600720c */ /* 0x000fe20003f05270 */
[----:B---3--:R-:W-:Y:S02]  /*3460*/  @!P5 FADD.FTZ R14, R14, R18 ;  /* 0x000000120e0ed221 */ /* 0x008fe40000010000 */
[----:B------:R-:W-:-:S02]  /*3470*/  @!P5 FADD.FTZ R15, R15, R19 ;  /* 0x000000130f0fd221 */ /* 0x000fc40000010000 */
[----:B----4-:R-:W-:Y:S02]  /*3480*/  @!P6 FADD.FTZ R14, R14, R20 ;  /* 0x000000140e0ee221 */ /* 0x010fe40000010000 */
[----:B------:R-:W-:-:S06]  /*3490*/  @!P6 FADD.FTZ R15, R15, R21 ;  /* 0x000000150f0fe221 */ /* 0x000fcc0000010000 */
[----:B------:R-:W-:Y:S05]  /*34a0*/  @P0 BRA `(.L_x_52) ;  /* 0xfffffe1000000947 */ /* 0x000fea000383ffff */
.L_x_51:
[----:B------:R-:W-:-:S13]  /*34b0*/  ISETP.NE.AND P0, PT, R55, RZ, PT ;  /* 0x000000ff3700720c */ /* 0x000fda0003f05270 */
[----:B------:R-:W-:Y:S05]  /*34c0*/  @!P0 BRA `(.L_x_48) ;  /* 0x000001a000008947 */ /* 0x000fea0003800000 */
[----:B------:R-:W-:Y:S01]  /*34d0*/  ISETP.EQ.OR P0, PT, R23, R44, P3 ;  /* 0x0000002c1700720c */ /* 0x000fe20001f02670 */
[----:B------:R-:W-:Y:S01]  /*34e0*/  BSSY B0, `(.L_x_56) ;  /* 0x0000008000007945 */ /* 0x000fe20003800000 */
[----:B------:R-:W-:-:S11]  /*34f0*/  ISETP.NE.AND P5, PT, R55, 0x1, PT ;  /* 0x000000013700780c */ /* 0x000fd60003fa5270 */
[----:B------:R-:W-:Y:S05]  /*3500*/  @P0 BRA `(.L_x_57) ;  /* 0x0000005000000947 */ /* 0x000fea0003800000 */
[----:B-1----:R-:W-:-:S04]  /*3510*/  IMAD R17, R23, c[0x0][0x10], R43 ;  /* 0x0000040017117a24 */ /* 0x002fc800078e022b */
[----:B------:R-:W-:-:S06]  /*3520*/  IMAD.WIDE.U32 R16, R17, 0x8, R24 ;  /* 0x0000000811107825 */ /* 0x000fcc00078e0018 */
[----:B------:R-:W2:Y:S02]  /*3530*/  LDG.E.64 R16, [R16.64] ;  /* 0x0000000610107981 */ /* 0x000ea4000c1e1b00 */
[----:B0-2---:R-:W-:Y:S02]  /*3540*/  FADD.FTZ R14, R14, R16 ;  /* 0x000000100e0e7221 */ /* 0x005fe40000010000 */
[----:B------:R-:W-:Y:S02]  /*3550*/  FADD.FTZ R15, R15, R17 ;  /* 0x000000110f0f7221 */ /* 0x000fe40000010000 */
.L_x_57:
[----:B------:R-:W-:Y:S05]  /*3560*/  BSYNC B0 ;  /* 0x0000000000007941 */ /* 0x000fea0003800000 */
.L_x_56:
[----:B------:R-:W-:Y:S05]  /*3570*/  @!P5 BRA `(.L_x_48) ;  /* 0x000000f00000d947 */ /* 0x000fea0003800000 */
[C---:B-1----:R-:W-:Y:S02]  /*3580*/  IADD3 R19, R23.reuse, 0x2, RZ ;  /* 0x0000000217137810 */ /* 0x042fe40007ffe0ff */
        /* <DEDUP_REMOVED lines=10> */
[----:B0-2---:R-:W-:Y:S02]  /*3630*/  @!P5 FADD.FTZ R14, R14, R16 ;  /* 0x000000100e0ed221 */ /* 0x005fe40000010000 */
[----:B------:R-:W-:Y:S02]  /*3640*/  @!P5 FADD.FTZ R15, R15, R17 ;  /* 0x000000110f0fd221 */ /* 0x000fe40000010000 */
[----:B---3--:R-:W-:-:S02]  /*3650*/  @!P0 FADD.FTZ R14, R14, R18 ;  /* 0x000000120e0e8221 */ /* 0x008fc40000010000 */
[----:B------:R-:W-:-:S05]  /*3660*/  @!P0 FADD.FTZ R15, R15, R19 ;  /* 0x000000130f0f8221 */ /* 0x000fca0000010000 */
.L_x_48:
[----:B------:R2:W-:Y:S01]  /*3670*/  @!P3 STS.64 [0x88], R14 ;  /* 0x0000880eff00b388 */ /* 0x0005e20000000a00 */
[----:B-1----:R-:W-:Y:S02]  /*3680*/  SHF.R.U32.HI R16, RZ, 0x1, R61 ;  /* 0x00000001ff107819 */ /* 0x002fe4000001163d */
[--C-:B------:R-:W-:Y:S02]  /*3690*/  PRMT R23, RZ, 0x5410, R47.reuse ;  /* 0x00005410ff177816 */ /* 0x100fe4000000002f */
[----:B------:R-:W-:Y:S01]  /*36a0*/  PRMT R21, RZ, 0x7610, R52 ;  /* 0x00007610ff157816 */ /* 0x000fe20000000034 */
[----:B------:R-:W-:Y:S01]  /*36b0*/  IMAD.WIDE.U32 R16, R16, -0x6db6db6d, RZ ;  /* 0x9249249310107825 */ /* 0x000fe200078e00ff */
[----:B------:R-:W-:Y:S02]  /*36c0*/  PRMT R47, RZ, 0x7610, R47 ;  /* 0x00007610ff2f7816 */ /* 0x000fe4000000002f */
[--C-:B------:R-:W-:Y:S01]  /*36d0*/  PRMT R25, RZ, 0x5410, R48.reuse ;  /* 0x00005410ff197816 */ /* 0x100fe20000000030 */
[C---:B------:R-:W-:Y:S01]  /*36e0*/  FADD.FTZ R28, -R8.reuse, R21 ;  /* 0x00000015081c7221 */ /* 0x040fe20000010100 */
[----:B------:R-:W-:Y:S01]  /*36f0*/  SHF.R.U32.HI R19, RZ, 0x2, R17 ;  /* 0x00000002ff137819 */ /* 0x000fe20000011611 */
[----:B------:R-:W-:Y:S01]  /*3700*/  BAR.SYNC.DEFER_BLOCKING 0x0 ;  /* 0x0000000000007b1d */ /* 0x000fe20000010000 */
[----:B0-2---:R-:W-:Y:S01]  /*3710*/  PRMT R15, RZ, 0x5410, R51 ;  /* 0x00005410ff0f7816 */ /* 0x005fe20000000033 */
[----:B------:R-:W-:Y:S01]  /*3720*/  FADD.FTZ R22, -R8, R23 ;  /* 0x0000001708167221 */ /* 0x000fe20000010100 */
[----:B------:R-:W-:Y:S01]  /*3730*/  PRMT R51, RZ, 0x7610, R51 ;  /* 0x00007610ff337816 */ /* 0x000fe20000000033 */
[----:B------:R-:W-:Y:S01]  /*3740*/  IMAD R19, R44, c[0x0][0x1fc], R19 ;  /* 0x00007f002c137a24 */ /* 0x000fe200078e0213 */
[----:B------:R-:W-:Y:S01]  /*3750*/  PRMT R27, RZ, 0x7610, R48 ;  /* 0x00007610ff1b7816 */ /* 0x000fe20000000030 */
[C---:B------:R-:W-:Y:S01]  /*3760*/  FADD.FTZ R14, -R8.reuse, R15 ;  /* 0x0000000f080e7221 */ /* 0x040fe20000010100 */
[----:B------:R-:W-:Y:S01]  /*3770*/  PRMT R15, RZ, 0x5410, R50 ;  /* 0x00005410ff0f7816 */ /* 0x000fe20000000032 */
[C---:B------:R-:W-:Y:S01]  /*3780*/  FADD.FTZ R30, -R8.reuse, R51 ;  /* 0x00000033081e7221 */ /* 0x040fe20000010100 */
[C---:B------:R-:W-:Y:S01]  /*3790*/  IADD3 R18, R19.reuse, 0x40, RZ ;  /* 0x0000004013127810 */ /* 0x040fe20007ffe0ff */
[----:B------:R-:W-:Y:S01]  /*37a0*/  FADD.FTZ R24, -R8, R47 ;  /* 0x0000002f08187221 */ /* 0x000fe20000010100 */
[----:B------:R-:W-:Y:S01]  /*37b0*/  IADD3 R19, R19, 0x60, RZ ;  /* 0x0000006013137810 */ /* 0x000fe20007ffe0ff */
[-C--:B------:R-:W-:Y:S01]  /*37c0*/  FMUL.FTZ R31, R14, R9.reuse ;  /* 0x000000090e1f7220 */ /* 0x080fe20000410000 */
[----:B------:R-:W-:Y:S01]  /*37d0*/  ISETP.GE.U32.AND P0, PT, R18, c[0x0][0x1e0], PT ;  /* 0x0000780012007a0c */ /* 0x000fe20003f06070 */
[----:B------:R-:W-:Y:S01]  /*37e0*/  FMUL.FTZ R32, R30, R9 ;  /* 0x000000091e207220 */ /* 0x000fe20000410000 */
[----:B------:R-:W-:-:S02]  /*37f0*/  ISETP.GE.U32.AND P3, PT, R19, c[0x0][0x1e0], PT ;  /* 0x0000780013007a0c */ /* 0x000fc40003f66070 */
[----:B------:R-:W-:Y:S02]  /*3800*/  SHF.R.S32.HI R19, RZ, 0x1f, R19 ;  /* 0x0000001fff137819 */ /* 0x000fe40000011413 */
[----:B------:R-:W-:Y:S02]  /*3810*/  SHF.R.S32.HI R18, RZ, 0x1f, R18 ;  /* 0x0000001fff127819 */ /* 0x000fe40000011412 */
[----:B------:R-:W-:Y:S02]  /*3820*/  ISETP.GE.AND.EX P3, PT, R19, c[0x0][0x1e4], PT, P3 ;  /* 0x0000790013007a0c */ /* 0x000fe40003f66330 */
[----:B------:R-:W-:Y:S01]  /*3830*/  PRMT R19, RZ, 0x5410, R52 ;  /* 0x00005410ff137816 */ /* 0x000fe20000000034 */
[----:B------:R-:W0:Y:S01]  /*3840*/  LDS.64 R16, [0x88] ;  /* 0x00008800ff107984 */ /* 0x000e220000000a00 */
[----:B------:R-:W-:Y:S01]  /*3850*/  ISETP.GE.AND.EX P0, PT, R18, c[0x0][0x1e4], PT, P0 ;  /* 0x0000790012007a0c */ /* 0x000fe20003f06300 */
[C---:B------:R-:W-:Y:S01]  /*3860*/  FADD.FTZ R18, -R8.reuse, R25 ;  /* 0x0000001908127221 */ /* 0x040fe20000010100 */
[C---:B------:R-:W-:Y:S01]  /*3870*/  ISETP.LT.U32.AND P3, PT, R61.reuse, 0x1c0, !P3 ;  /* 0x000001c03d00780c */ /* 0x040fe20005f61070 */
[C---:B------:R-:W-:Y:S01]  /*3880*/  FADD.FTZ R26, -R8.reuse, R19 ;  /* 0x00000013081a7221 */ /* 0x040fe20000010100 */
[----:B------:R-:W-:Y:S01]  /*3890*/  ISETP.LT.U32.AND P0, PT, R61, 0x1c0, !P0 ;  /* 0x000001c03d00780c */ /* 0x000fe20004701070 */
[----:B------:R-:W-:Y:S01]  /*38a0*/  FADD.FTZ R8, -R8, R27 ;  /* 0x0000001b08087221 */ /* 0x000fe20000010100 */
[----:B------:R-:W-:Y:S01]  /*38b0*/  PRMT R50, RZ, 0x7610, R50 ;  /* 0x00007610ff327816 */ /* 0x000fe20000000032 */
[----:B0-----:R-:W-:-:S02]  /*38c0*/  FMUL.FTZ R19, R16, c[0x0][0x20c] ;  /* 0x0000830010137a20 */ /* 0x001fc40000410000 */
[----:B------:R-:W-:Y:S01]  /*38d0*/  FMUL.FTZ R20, R17, c[0x0][0x20c] ;  /* 0x0000830011147a20 */ /* 0x000fe20000410000 */
        /* <DEDUP_REMOVED lines=19> */
.L_x_58:
[----:B------:R-:W-:Y:S01]  /*3a10*/  BSSY B0, `(.L_x_59) ;  /* 0x0000012000007945 */ /* 0x000fe20003800000 */
[----:B------:R-:W-:Y:S05]  /*3a20*/  @!P1 BRA `(.L_x_60) ;  /* 0x0000010000009947 */ /* 0x000fea0003800000 */
[C-C-:B------:R-:W-:Y:S02]  /*3a30*/  FFMA.FTZ R14, R19.reuse, R31, R20.reuse ;  /* 0x0000001f130e7223 */ /* 0x140fe40000010014 */
[----:B------:R-:W-:Y:S02]  /*3a40*/  FFMA.FTZ R17, R19, R32, R20 ;  /* 0x0000002013117223 */ /* 0x000fe40000010014 */
[----:B------:R-:W-:Y:S01]  /*3a50*/  FFMA.FTZ R16, R15, R10, -R14 ;  /* 0x0000000a0f107223 */ /* 0x000fe2000001080e */
[----:B------:R-:W-:Y:S01]  /*3a60*/  MOV R14, R66 ;  /* 0x00000042000e7202 */ /* 0x000fe20000000f00 */
[----:B------:R-:W-:Y:S01]  /*3a70*/  IMAD R21, R41, c[0x0][0x1d8], RZ ;  /* 0x0000760029157a24 */ /* 0x000fe200078e02ff */
[----:B------:R-:W-:Y:S01]  /*3a80*/  MOV R15, R69 ;  /* 0x00000045000f7202 */ /* 0x000fe20000000f00 */
[----:B------:R-:W-:-:S02]  /*3a90*/  FFMA.FTZ R50, R50, R11, -R17 ;  /* 0x0000000b32327223 */ /* 0x000fc40000010811 */
[C---:B------:R-:W-:Y:S02]  /*3aa0*/  IMAD R17, R60.reuse, c[0x0][0x1dc], R21 ;  /* 0x000077003c117a24 */ /* 0x040fe400078e0215 */
[----:B------:R-:W-:-:S04]  /*3ab0*/  IMAD.WIDE.U32 R14, R60, c[0x0][0x1d8], R14 ;  /* 0x000076003c0e7a25 */ /* 0x000fc800078e000e */
[----:B------:R-:W-:Y:S01]  /*3ac0*/  FMUL.FTZ R30, R16, R9 ;  /* 0x00000009101e7220 */ /* 0x000fe20000410000 */
[----:B------:R-:W-:Y:S01]  /*3ad0*/  IADD3 R17, R15, R17, RZ ;  /* 0x000000110f117210 */ /* 0x000fe20007ffe0ff */
[----:B------:R-:W-:Y:S01]  /*3ae0*/  FMUL.FTZ R21, R50, R9 ;  /* 0x0000000932157220 */ /* 0x000fe20000410000 */
[----:B------:R-:W-:-:S04]  /*3af0*/  LEA R16, P5, R14, c[0x0][0x160], 0x1 ;  /* 0x000058000e107a11 */ /* 0x000fc800078a08ff */
[----:B------:R-:W-:Y:S02]  /*3b00*/  LEA.HI.X R17, R14, c[0x0][0x164], R17, 0x1, P5 ;  /* 0x000059000e117a11 */ /* 0x000fe400028f0c11 */
[----:B------:R-:W-:-:S05]  /*3b10*/  F2FP.BF16.PACK_AB R21, R21, R30 ;  /* 0x0000001e1515723e */ /* 0x000fca00000010ff */
[----:B------:R0:W-:Y:S02]  /*3b20*/  STG.E [R16.64], R21 ;  /* 0x0000001510007986 */ /* 0x0001e4000c101906 */
.L_x_60:
[----:B------:R-:W-:Y:S05]  /*3b30*/  BSYNC B0 ;  /* 0x0000000000007941 */ /* 0x000fea0003800000 */
.L_x_59:
[--C-:B------:R-:W-:Y:S01]  /*3b40*/  PRMT R15, RZ, 0x5410, R49.reuse ;  /* 0x00005410ff0f7816 */ /* 0x100fe20000000031 */
[-C--:B------:R-:W-:Y:S01]  /*3b50*/  FMUL.FTZ R31, R26, R9.reuse ;  /* 0x000000091a1f7220 */ /* 0x080fe20000410000 */
[----:B------:R-:W-:Y:S01]  /*3b60*/  PRMT R14, RZ, 0x7610, R49 ;  /* 0x00007610ff0e7816 */ /* 0x000fe20000000031 */
[----:B------:R-:W-:Y:S01]  /*3b70*/  FMUL.FTZ R30, R28, R9 ;  /* 0x000000091c1e7220 */ /* 0x000fe20000410000 */
[----:B------:R-:W-:Y:S05]  /*3b80*/  @!P4 BRA `(.L_x_61) ;  /* 0x000001200000c947 */ /* 0x000fea0003800000 */
[----:B0-----:R-:W-:Y:S02]  /*3b90*/  FFMA.FTZ R17, R30, R11, R13 ;  /* 0x0000000b1e117223 */ /* 0x001fe4000001000d */
        /* <DEDUP_REMOVED lines=17> */
.L_x_61:
[----:B------:R-:W-:Y:S01]  /*3cb0*/  BSSY B0, `(.L_x_62) ;  /* 0x0000012000007945 */ /* 0x000fe20003800000 */
[----:B------:R-:W-:Y:S05]  /*3cc0*/  @!P2 BRA `(.L_x_63) ;  /* 0x000001000000a947 */ /* 0x000fea0003800000 */
[C-C-:B0-----:R-:W-:Y:S02]  /*3cd0*/  FFMA.FTZ R16, R19.reuse, R31, R20.reuse ;  /* 0x0000001f13107223 */ /* 0x141fe40000010014 */
[----:B------:R-:W-:Y:S02]  /*3ce0*/  FFMA.FTZ R17, R19, R30, R20 ;  /* 0x0000001e13117223 */ /* 0x000fe40000010014 */
[----:B------:R-:W-:Y:S01]  /*3cf0*/  FFMA.FTZ R16, R15, R10, -R16 ;  /* 0x0000000a0f107223 */ /* 0x000fe20000010810 */
[----:B------:R-:W-:Y:S01]  /*3d00*/  MOV R15, R69 ;  /* 0x00000045000f7202 */ /* 0x000fe20000000f00 */
[----:B------:R-:W-:Y:S01]  /*3d10*/  FFMA.FTZ R28, R14, R11, -R17 ;  /* 0x0000000b0e1c7223 */ /* 0x000fe20000010811 */
[----:B------:R-:W-:Y:S01]  /*3d20*/  MOV R14, R66 ;  /* 0x00000042000e7202 */ /* 0x000fe20000000f00 */
[----:B------:R-:W-:-:S02]  /*3d30*/  IMAD R21, R40, c[0x0][0x1d8], RZ ;  /* 0x0000760028157a24 */ /* 0x000fc400078e02ff */
[----:B------:R-:W-:Y:S02]  /*3d40*/  FMUL.FTZ R26, R16, R9 ;  /* 0x00000009101a7220 */ /* 0x000fe40000410000 */
[----:B------:R-:W-:-:S04]  /*3d50*/  IMAD.WIDE.U32 R14, R58, c[0x0][0x1d8], R14 ;  /* 0x000076003a0e7a25 */ /* 0x000fc800078e000e */
[----:B------:R-:W-:Y:S01]  /*3d60*/  IMAD R17, R58, c[0x0][0x1dc], R21 ;  /* 0x000077003a117a24 */ /* 0x000fe200078e0215 */
[----:B------:R-:W-:Y:S01]  /*3d70*/  LEA R16, P5, R14, c[0x0][0x160], 0x1 ;  /* 0x000058000e107a11 */ /* 0x000fe200078a08ff */
[----:B------:R-:W-:-:S03]  /*3d80*/  FMUL.FTZ R21, R28, R9 ;  /* 0x000000091c157220 */ /* 0x000fc60000410000 */
[----:B------:R-:W-:Y:S02]  /*3d90*/  IADD3 R17, R15, R17, RZ ;  /* 0x000000110f117210 */ /* 0x000fe40007ffe0ff */
[----:B------:R-:W-:Y:S02]  /*3da0*/  F2FP.BF16.PACK_AB R21, R21, R26 ;  /* 0x0000001a1515723e */ /* 0x000fe400000010ff */
[----:B------:R-:W-:-:S05]  /*3db0*/  LEA.HI.X R17, R14, c[0x0][0x164], R17, 0x1, P5 ;  /* 0x000059000e117a11 */ /* 0x000fca00028f0c11 */
[----:B------:R0:W-:Y:S02]  /*3dc0*/  STG.E [R16.64], R21 ;  /* 0x0000001510007986 */ /* 0x0001e4000c101906 */
.L_x_63:
[----:B------:R-:W-:Y:S05]  /*3dd0*/  BSYNC B0 ;  /* 0x0000000000007941 */ /* 0x000fea0003800000 */
.L_x_62:
[--C-:B------:R-:W-:Y:S01]  /*3de0*/  PRMT R15, RZ, 0x5410, R46.reuse ;  /* 0x00005410ff0f7816 */ /* 0x100fe2000000002e */
[-C--:B------:R-:W-:Y:S01]  /*3df0*/  FMUL.FTZ R31, R22, R9.reuse ;  /* 0x00000009161f7220 */ /* 0x080fe20000410000 */
[----:B------:R-:W-:Y:S01]  /*3e00*/  PRMT R46, RZ, 0x7610, R46 ;  /* 0x00007610ff2e7816 */ /* 0x000fe2000000002e */
[----:B------:R-:W-:Y:S01]  /*3e10*/  FMUL.FTZ R26, R24, R9 ;  /* 0x00000009181a7220 */ /* 0x000fe20000410000 */
[----:B------:R-:W-:Y:S05]  /*3e20*/  @!P4 BRA `(.L_x_64) ;  /* 0x000001200000c947 */ /* 0x000fea0003800000 */
[----:B------:R-:W-:Y:S02]  /*3e30*/  FFMA.FTZ R14, R31, R10, R12 ;  /* 0x0000000a1f0e7223 */ /* 0x000fe4000001000c */
[----:B0-----:R-:W-:Y:S02]  /*3e40*/  FFMA.FTZ R16, R26, R11, R13 ;  /* 0x0000000b1a107223 */ /* 0x001fe4000001000d */
        /* <DEDUP_REMOVED lines=16> */
.L_x_64:
[----:B------:R-:W-:Y:S01]  /*3f50*/  BSSY B0, `(.L_x_65) ;  /* 0x0000012000007945 */ /* 0x000fe20003800000 */
[----:B------:R-:W-:Y:S05]  /*3f60*/  @!P0 BRA `(.L_x_66) ;  /* 0x0000010000008947 */ /* 0x000fea0003800000 */
[C-C-:B------:R-:W-:Y:S02]  /*3f70*/  FFMA.FTZ R14, R19.reuse, R31, R20.reuse ;  /* 0x0000001f130e7223 */ /* 0x140fe40000010014 */
[----:B0-----:R-:W-:Y:S02]  /*3f80*/  FFMA.FTZ R17, R19, R26, R20 ;  /* 0x0000001a13117223 */ /* 0x001fe40000010014 */
        /* <DEDUP_REMOVED lines=14> */
.L_x_66:
[----:B------:R-:W-:Y:S05]  /*4070*/  BSYNC B0 ;  /* 0x0000000000007941 */ /* 0x000fea0003800000 */
.L_x_65:
[--C-:B------:R-:W-:Y:S01]  /*4080*/  PRMT R15, RZ, 0x5410, R45.reuse ;  /* 0x00005410ff0f7816 */ /* 0x100fe2000000002d */
[-C--:B------:R-:W-:Y:S01]  /*4090*/  FMUL.FTZ R25, R18, R9.reuse ;  /* 0x0000000912197220 */ /* 0x080fe20000410000 */
[----:B------:R-:W-:Y:S01]  /*40a0*/  PRMT R14, RZ, 0x7610, R45 ;  /* 0x00007610ff0e7816 */ /* 0x000fe2000000002d */
[----:B------:R-:W-:Y:S01]  /*40b0*/  FMUL.FTZ R24, R8, R9 ;  /* 0x0000000908187220 */ /* 0x000fe20000410000 */
[----:B------:R-:W-:Y:S05]  /*40c0*/  @!P4 BRA `(.L_x_67) ;  /* 0x000001200000c947 */ /* 0x000fea0003800000 */
[----:B------:R-:W-:Y:S02]  /*40d0*/  FFMA.FTZ R12, R25, R10, R12 ;  /* 0x0000000a190c7223 */ /* 0x000fe4000001000c */
[----:B------:R-:W-:Y:S02]  /*40e0*/  FFMA.FTZ R13, R24, R11, R13 ;  /* 0x0000000b180d7223 */ /* 0x000fe4000001000d */
[----:B------:R-:W-:Y:S02]  /*40f0*/  FMUL.FTZ R8, R12, -1.4426950216293334961 ;  /* 0xbfb8aa3b0c087820 */ /* 0x000fe40000410000 */
[----:B0-----:R-:W-:-:S04]  /*4100*/  FMUL.FTZ R17, R13, -1.4426950216293334961 ;  /* 0xbfb8aa3b0d117820 */ /* 0x001fc80000410000 */
        /* <DEDUP_REMOVED lines=14> */
.L_x_67:
[----:B------:R-:W-:Y:S01]  /*41f0*/  BSSY B0, `(.L_x_68) ;  /* 0x0000011000007945 */ /* 0x000fe20003800000 */
[----:B------:R-:W-:Y:S05]  /*4200*/  @!P3 BRA `(.L_x_69) ;  /* 0x000000f00000b947 */ /* 0x000fea0003800000 */
[C-C-:B------:R-:W-:Y:S01]  /*4210*/  FFMA.FTZ R8, R19.reuse, R25, R20.reuse ;  /* 0x0000001913087223 */ /* 0x140fe20000010014 */
[----:B------:R-:W-:Y:S01]  /*4220*/  MOV R67, R69 ;  /* 0x0000004500437202 */ /* 0x000fe20000000f00 */
[----:B------:R-:W-:Y:S02]  /*4230*/  FFMA.FTZ R19, R19, R24, R20 ;  /* 0x0000001813137223 */ /* 0x000fe40000010014 */
[----:B------:R-:W-:Y:S02]  /*4240*/  IMAD R13, R6, c[0x0][0x1d8], RZ ;  /* 0x00007600060d7a24 */ /* 0x000fe400078e02ff */
[----:B------:R-:W-:Y:S02]  /*4250*/  FFMA.FTZ R8, R15, R10, -R8 ;  /* 0x0000000a0f087223 */ /* 0x000fe40000010808 */
[----:B------:R-:W-:-:S02]  /*4260*/  FFMA.FTZ R14, R14, R11, -R19 ;  /* 0x0000000b0e0e7223 */ /* 0x000fc40000010813 */
[----:B------:R-:W-:-:S04]  /*4270*/  IMAD.WIDE.U32 R66, R56, c[0x0][0x1d8], R66 ;  /* 0x0000760038427a25 */ /* 0x000fc800078e0042 */
[----:B------:R-:W-:Y:S02]  /*4280*/  IMAD R13, R56, c[0x0][0x1dc], R13 ;  /* 0x00007700380d7a24 */ /* 0x000fe400078e020d */
[-C--:B------:R-:W-:Y:S01]  /*4290*/  FMUL.FTZ R11, R8, R9.reuse ;  /* 0x00000009080b7220 */ /* 0x080fe20000410000 */
[----:B------:R-:W-:Y:S01]  /*42a0*/  LEA R8, P0, R66, c[0x0][0x160], 0x1 ;  /* 0x0000580042087a11 */ /* 0x000fe200078008ff */
[----:B------:R-:W-:Y:S01]  /*42b0*/  FMUL.FTZ R14, R14, R9 ;  /* 0x000000090e0e7220 */ /* 0x000fe20000410000 */
[----:B------:R-:W-:-:S04]  /*42c0*/  IADD3 R13, R67, R13, RZ ;  /* 0x0000000d430d7210 */ /* 0x000fc80007ffe0ff */
[----:B------:R-:W-:Y:S02]  /*42d0*/  LEA.HI.X R9, R66, c[0x0][0x164], R13, 0x1, P0 ;  /* 0x0000590042097a11 */ /* 0x000fe400000f0c0d */
[----:B------:R-:W-:-:S05]  /*42e0*/  F2FP.BF16.PACK_AB R11, R14, R11 ;  /* 0x0000000b0e0b723e */ /* 0x000fca00000010ff */
[----:B------:R1:W-:Y:S02]  /*42f0*/  STG.E [R8.64], R11 ;  /* 0x0000000b08007986 */ /* 0x0003e4000c101906 */
.L_x_69:
[----:B------:R-:W-:Y:S05]  /*4300*/  BSYNC B0 ;  /* 0x0000000000007941 */ /* 0x000fea0003800000 */
.L_x_68:
[----:B------:R-:W-:Y:S02]  /*4310*/  IADD3 R53, R53, c[0x0][0x10], RZ ;  /* 0x0000040035357a10 */ /* 0x000fe40007ffe0ff */
[----:B------:R-:W-:Y:S02]  /*4320*/  IADD3 R54, R54, 0x1, RZ ;  /* 0x0000000136367810 */ /* 0x000fe40007ffe0ff */
[----:B------:R-:W-:-:S13]  /*4330*/  ISETP.GE.AND P0, PT, R53, UR4, PT ;  /* 0x0000000435007c0c */ /* 0x000fda000bf06270 */
[----:B------:R-:W-:Y:S01]  /*4340*/  @P0 CALL.REL.NOINC `(.L_x_35) ;  /* 0x0000001000000944 */ /* 0x000fe20003c00000 */
[----:B------:R-:W-:Y:S05]  /*4350*/  BRA `(.L_x_70) ;  /* 0xffffbfe000007947 */ /* 0x000fea000383ffff */
.L_x_35:
[----:B-12---:R-:W-:Y:S01]  /*4360*/  ISETP.NE.AND P2, PT, R61, RZ, PT ;  /* 0x000000ff3d00720c */ /* 0x006fe20003f45270 */
[----:B------:R-:W-:Y:S01]  /*4370*/  HFMA2.MMA R25, -RZ, RZ, 0, 2.384185791015625e-07 ;  /* 0x00000004ff197435 */ /* 0x000fe200000001ff */
[----:B------:R-:W-:Y:S01]  /*4380*/  MOV R0, c[0x0][0x10] ;  /* 0x0000040000007a02 */ /* 0x000fe20000000f00 */
[----:B------:R-:W-:Y:S01]  /*4390*/  BSSY B0, `(.L_x_71) ;  /* 0x0000013000007945 */ /* 0x000fe20003800000 */
[----:B------:R-:W-:Y:S02]  /*43a0*/  MOV R4, c[0x0][0xc] ;  /* 0x0000030000047a02 */ /* 0x000fe40000000f00 */
[----:B------:R-:W-:Y:S02]  /*43b0*/  IADD3 R2, R0, -0x1, RZ ;  /* 0xffffffff00027810 */ /* 0x000fe40007ffe0ff */
[C---:B------:R-:W-:Y:S02]  /*43c0*/  IADD3 R3, R4.reuse, -0x1, RZ ;  /* 0xffffffff04037810 */ /* 0x040fe40007ffe0ff */
[----:B------:R-:W-:-:S02]  /*43d0*/  ISETP.NE.AND P1, PT, R4, 0x1, PT ;  /* 0x000000010400780c */ /* 0x000fc40003f25270 */
[----:B------:R-:W-:Y:S02]  /*43e0*/  SHF.L.U32 R0, R0, 0x1, RZ ;  /* 0x0000000100007819 */ /* 0x000fe400000006ff */
[----:B------:R-:W-:Y:S02]  /*43f0*/  ISETP.NE.AND P0, PT, R44, R3, PT ;  /* 0x000000032c00720c */ /* 0x000fe40003f05270 */
[----:B------:R-:W-:Y:S02]  /*4400*/  SEL R0, R0, RZ, P1 ;  /* 0x000000ff00007207 */ /* 0x000fe40000800000 */
[----:B------:R-:W-:-:S03]  /*4410*/  ISETP.NE.OR P0, PT, R43, R2, P0 ;  /* 0x000000022b00720c */ /* 0x000fc60000705670 */
[----:B------:R-:W-:Y:S01]  /*4420*/  IMAD.WIDE.U32 R2, R0, R25, c[0x0][0x1a8] ;  /* 0x00006a0000027625 */ /* 0x000fe200078e0019 */
[----:B------:R-:W-:Y:S05]  /*4430*/  @P2 BRA `(.L_x_72) ;  /* 0x0000008000002947 */ /* 0x000fea0003800000 */
[----:B------:R-:W-:Y:S06]  /*4440*/  MEMBAR.ALL.GPU ;  /* 0x0000000000007992 */ /* 0x000fec000000a000 */
[----:B------:R-:W1:Y:S01]  /*4450*/  S2R R0, SR_LANEID ;  /* 0x0000000000007919 */ /* 0x000e620000000000 */
[----:B------:R-:W-:Y:S01]  /*4460*/  VOTEU.ANY UR4, UPT, PT ;  /* 0x0000000000047886 */ /* 0x000fe200038e0100 */
[----:B------:R-:W-:-:S00]  /*4470*/  ERRBAR ;  /* 0x00000000000079ab */ /* 0x000fc00000000000 */
[----:B------:R-:W-:Y:S01]  /*4480*/  UFLO.U32 UR5, UR4 ;  /* 0x00000004000572bd */ /* 0x000fe200080e0000 */
[----:B------:R-:W2:Y:S05]  /*4490*/  POPC R5, UR4 ;  /* 0x0000000400057d09 */ /* 0x000eaa0008000000 */
[----:B-1----:R-:W-:-:S13]  /*44a0*/  ISETP.EQ.U32.AND P1, PT, R0, UR5, PT ;  /* 0x0000000500007c0c */ /* 0x002fda000bf22070 */
[----:B--2---:R1:W-:Y:S02]  /*44b0*/  @P1 RED.E.ADD.S32.STRONG.GPU [R2.64], R5 ;  /* 0x000000050200198e */ /* 0x0043e4000c10e386 */
.L_x_72:
[----:B------:R-:W-:Y:S05]  /*44c0*/  BSYNC B0 ;  /* 0x0000000000007941 */ /* 0x000fea0003800000 */
.L_x_71:
[----:B------:R-:W-:Y:S05]  /*44d0*/  @P0 EXIT ;  /* 0x000000000000094d */ /* 0x000fea0003800000 */
[----:B------:R-:W-:Y:S05]  /*44e0*/  @P2 BRA `(.L_x_73) ;  /* 0x0000008000002947 */ /* 0x000fea0003800000 */
[----:B------:R-:W-:-:S05]  /*44f0*/  IMAD R0, R4, c[0x0][0x10], RZ ;  /* 0x0000040004007a24 */ /* 0x000fca00078e02ff */
[----:B------:R-:W-:-:S13]  /*4500*/  ISETP.NE.AND P0, PT, R0, -0x1, PT ;  /* 0xffffffff0000780c */ /* 0x000fda0003f05270 */
[----:B------:R-:W-:Y:S05]  /*4510*/  @!P0 BRA `(.L_x_73) ;  /* 0x0000005000008947 */ /* 0x000fea0003800000 */
.L_x_74:
[----:B-1----:R-:W2:Y:S01]  /*4520*/  LDG.E.STRONG.GPU R5, [R2.64] ;  /* 0x0000000602057981 */ /* 0x002ea2000c1ef900 */
[----:B------:R-:W-:Y:S01]  /*4530*/  YIELD ;  /* 0x0000000000007946 */ /* 0x000fe20003800000 */
[----:B--2---:R-:W-:Y:S01]  /*4540*/  ISETP.NE.AND P0, PT, R5, R0, PT ;  /* 0x000000000500720c */ /* 0x004fe20003f05270 */
[----:B------:R-:W-:-:S12]  /*4550*/  CCTL.IVALL ;  /* 0x00000000ff00798f */ /* 0x000fd80002000000 */
[----:B------:R-:W-:Y:S05]  /*4560*/  @P0 BRA `(.L_x_74) ;  /* 0xffffffb000000947 */ /* 0x000fea000383ffff */
.L_x_73:
[----:B------:R-:W-:Y:S02]  /*4570*/  WARPSYNC 0xffffffff ;  /* 0xffffffff00007948 */ /* 0x000fe40003800000 */
[----:B------:R-:W-:Y:S01]  /*4580*/  MOV R19, c[0x0][0x1dc] ;  /* 0x0000770000137a02 */ /* 0x000fe20000000f00 */
[----:B------:R-:W-:Y:S03]  /*4590*/  BAR.SYNC.DEFER_BLOCKING 0x0 ;  /* 0x0000000000007b1d */ /* 0x000fe60000010000 */
[----:B------:R-:W-:-:S04]  /*45a0*/  LEA.HI R0, P0, R19, c[0x0][0x1d8], RZ, 0x1 ;  /* 0x0000760013007a11 */ /* 0x000fc800078108ff */
[----:B-1----:R-:W-:-:S04]  /*45b0*/  IADD3.X R3, RZ, c[0x0][0x1dc], RZ, P0, !PT ;  /* 0x00007700ff037a10 */ /* 0x002fc800007fe4ff */
        /* <DEDUP_REMOVED lines=9> */
[----:B------:R-:W-:Y:S01]  /*4650*/  MOV R18, R0 ;  /* 0x0000000000127202 */ /* 0x000fe20000000f00 */
[----:B------:R-:W-:Y:S01]  /*4660*/  UIMAD.WIDE.U32 UR4, UR4, UR5, URZ ;  /* 0x00000005040472a5 */ /* 0x000fe2000f8e003f */
[----:B------:R-:W-:Y:S02]  /*4670*/  MOV R22, c[0x0][0x1d8] ;  /* 0x0000760000167a02 */ /* 0x000fe40000000f00 */
[----:B------:R-:W-:Y:S02]  /*4680*/  SHF.L.U64.HI R29, R20, 0x2, R27 ;  /* 0x00000002141d7819 */ /* 0x000fe4000001021b */
[----:B------:R-:W-:Y:S02]  /*4690*/  SHF.L.U64.HI R19, R22, 0x2, R19 ;  /* 0x0000000216137819 */ /* 0x000fe40000010213 */
[----:B------:R-:W-:-:S04]  /*46a0*/  IADD3 R2, R2, UR5, RZ ;  /* 0x0000000502027c10 */ /* 0x000fc8000fffe0ff */
[----:B------:R-:W-:-:S04]  /*46b0*/  LEA.HI R23, P0, R2, UR4, RZ, 0x1 ;  /* 0x0000000402177c11 */ /* 0x000fc8000f8108ff */
[----:B------:R-:W-:-:S04]  /*46c0*/  IADD3.X R2, RZ, R2, RZ, P0, !PT ;  /* 0x00000002ff027210 */ /* 0x000fc800007fe4ff */
[--C-:B------:R-:W-:Y:S02]  /*46d0*/  SHF.R.S64 R23, R23, 0x1, R2.reuse ;  /* 0x0000000117177819 */ /* 0x100fe40000001002 */
[----:B------:R-:W-:-:S04]  /*46e0*/  SHF.R.S32.HI R0, RZ, 0x1, R2 ;  /* 0x00000001ff007819 */ /* 0x000fc80000011402 */
[----:B0-----:R-:W-:Y:S02]  /*46f0*/  SHF.L.U64.HI R21, R23, 0x2, R0 ;  /* 0x0000000217157819 */ /* 0x001fe40000010200 */
.L_x_75:
[----:B------:R-:W-:-:S04]  /*4700*/  LEA R6, P0, R61, c[0x0][0x1b8], 0x2 ;  /* 0x00006e003d067a11 */ /* 0x000fc800078010ff */
[----:B------:R-:W-:Y:S02]  /*4710*/  LEA.HI.X R7, R61, c[0x0][0x1bc], R18, 0x2, P0 ;  /* 0x00006f003d077a11 */ /* 0x000fe400000f1412 */
[-C--:B------:R-:W-:Y:S02]  /*4720*/  LEA R8, P0, R20, R6.reuse, 0x2 ;  /* 0x0000000614087211 */ /* 0x080fe400078010ff */
[-C--:B------:R-:W-:Y:S01]  /*4730*/  LEA R12, P1, R22, R6.reuse, 0x2 ;  /* 0x00000006160c7211 */ /* 0x080fe200078210ff */
[----:B0-----:R-:W2:Y:S01]  /*4740*/  LDG.E R14, [R6.64] ;  /* 0x00000006060e7981 */ /* 0x001ea2000c1e1900 */
        /* <DEDUP_REMOVED lines=12> */
[----:B------:R-:W-:-:S04]  /*4810*/  SHF.R.S32.HI R18, RZ, 0x1f, R61 ;  /* 0x0000001fff127819 */ /* 0x000fc8000001143d */
[----:B------:R-:W-:Y:S01]  /*4820*/  ISETP.GT.AND.EX P0, PT, R27, R18, PT, P0 ;  /* 0x000000121b00720c */ /* 0x000fe20003f04300 */
[----:B--2---:R0:W-:Y:S04]  /*4830*/  STG.E.64 [R2.64], R14 ;  /* 0x0000000e02007986 */ /* 0x0041e8000c101b06 */
[----:B---3--:R0:W-:Y:S08]  /*4840*/  STG.E.64 [R4.64], R16 ;  /* 0x0000001004007986 */ /* 0x0081f0000c101b06 */
[----:B------:R-:W-:Y:S05]  /*4850*/  @P0 BRA `(.L_x_75) ;  /* 0xfffffea000000947 */ /* 0x000fea000383ffff */
[----:B------:R-:W-:Y:S05]  /*4860*/  EXIT ;  /* 0x000000000000794d */ /* 0x000fea0003800000 */
.L_x_76:
        /* <DEDUP_REMOVED lines=9> */
.L_x_3288:


//--------------------- .text._Z35group_norm_nhwc_bwd_one_pass_kernelI11Bf16IOFp32WLi256ELi28ELi448EEv26Group_norm_nhwc_bwd_params --------------------------
	.section	.text._Z35group_norm_nhwc_bwd_one_pass_kernelI11Bf16IOFp32WLi256ELi28ELi448EEv26Group_norm_nhwc_bwd_params,"ax",@progbits
	.sectioninfo	@"SHI_REGISTERS=72"
	.align	128
        .global         _Z35group_norm_nhwc_bwd_one_pass_kernelI11Bf16IOFp32WLi256ELi28ELi448EEv26Group_norm_nhwc_bwd_params
        .type           _Z35group_norm_nhwc_bwd_one_pass_kernelI11Bf16IOFp32WLi256ELi28ELi448EEv26Group_norm_nhwc_bwd_params,@function
        .size           _Z35group_norm_nhwc_bwd_one_pass_kernelI11Bf16IOFp32WLi256ELi28ELi448EEv26Group_norm_nhwc_bwd_params,(.L_x_3289 - _Z35group_norm_nhwc_bwd_one_pass_kernelI11Bf16IOFp32WLi256ELi28ELi448EEv26Group_norm_nhwc_bwd_params)
        .other          _Z35group_norm_nhwc_bwd_one_pass_kernelI11Bf16IOFp32WLi256ELi28ELi448EEv26Group_norm_nhwc_bwd_params,@"STO_CUDA_ENTRY STV_DEFAULT"
_Z35group_norm_nhwc_bwd_one_pass_kernelI11Bf16IOFp32WLi256ELi28ELi448EEv26Group_norm_nhwc_bwd_params:
.text._Z35group_norm_nhwc_bwd_one_pass_kernelI11Bf16IOFp32WLi256ELi28ELi448EEv26Group_norm_nhwc_bwd_params:
        /* <DEDUP_REMOVED lines=13> */
[----:B------:R-:W-:Y:S01]  /*00d0*/  ISETP.GE.U32.AND P1, PT, R59, 0x1c0, PT ;  /* 0x000001c03b00780c */ /* 0x000fe20003f26070 */
[----:B------:R-:W-:Y:S01]  /*00e0*/  ULDC.64 UR12, c[0x0][0x1d8] ;  /* 0x00007600000c7ab9 */ /* 0x000fe20000000a00 */
[----:B------:R-:W1:Y:S01]  /*00f0*/  S2R R32, SR_LANEID ;  /* 0x0000000000207919 */ /* 0x000e620000000000 */
[----:B------:R-:W-:Y:S01]  /*0100*/  IMAD.WIDE.U32 R2, R2, -0x6db6db6d, RZ ;  /* 0x9249249302027825 */ /* 0x000fe200078e00ff */
[----:B------:R-:W-:Y:S01]  /*0110*/  UIMAD.WIDE.U32 UR4, UR8, UR12, URZ ;  /* 0x0000000c080472a5 */ /* 0x000fe2000f8e003f */
[----:B------:R-:W-:Y:S01]  /*0120*/  SHF.R.S32.HI R0, RZ, 0x1f, R59 ;  /* 0x0000001fff007819 */ /* 0x000fe2000001143b */
[----:B------:R-:W-:Y:S01]  /*0130*/  UIMAD UR8, UR8, UR13, URZ ;  /* 0x0000000d080872a4 */ /* 0x000fe2000f8e023f */
[----:B------:R-:W-:Y:S01]  /*0140*/  LOP3.LUT R61, R61, 0xfffffffd, RZ, 0xc0, !PT ;  /* 0xfffffffd3d3d7812 */ /* 0x000fe200078ec0ff */
[----:B------:R-:W-:Y:S01]  /*0150*/  ULEA.HI UR11, UP0, UR13, UR12, URZ, 0x1 ;  /* 0x0000000c0d0b7291 */ /* 0x000fe2000f81083f */
[----:B------:R-:W-:Y:S01]  /*0160*/  SHF.R.U32.HI R2, RZ, 0x2, R3 ;  /* 0x00000002ff027819 */ /* 0x000fe20000011603 */
[----:B------:R-:W-:Y:S01]  /*0170*/  UIADD3 UR8, UR5, UR8, URZ ;  /* 0x0000000805087290 */ /* 0x000fe2000fffe03f */
[----:B------:R-:W-:Y:S01]  /*0180*/  LEA.HI R7, R0, R59, RZ, 0x5 ;  /* 0x0000003b00077211 */ /* 0x000fe200078f28ff */
[----:B------:R-:W-:Y:S01]  /*0190*/  UIADD3.X UR9, URZ, UR13, URZ, UP0, !UPT ;  /* 0x0000000d3f097290 */ /* 0x000fe200087fe43f */
[----:B------:R-:W-:Y:S01]  /*01a0*/  HFMA2.MMA R50, -RZ, RZ, 0, 0 ;  /* 0x00000000ff327435 */ /* 0x000fe200000001ff */
[----:B------:R-:W-:Y:S01]  /*01b0*/  IMAD R60, R2, -0xe, R59 ;  /* 0xfffffff2023c7824 */ /* 0x000fe200078e023b */
[----:B------:R-:W-:Y:S01]  /*01c0*/  ULEA.HI UR10, UP0, UR8, UR4, URZ, 0x1 ;  /* 0x00000004080a7291 */ /* 0x000fe2000f81083f */
[----:B------:R-:W-:Y:S01]  /*01d0*/  SHF.R.S32.HI R7, RZ, 0x5, R7 ;  /* 0x00000005ff077819 */ /* 0x000fe20000011407 */
[----:B------:R-:W-:-:S02]  /*01e0*/  USHF.R.S64 UR11, UR11, 0x1, UR9 ;  /* 0x000000010b0b7899 */ /* 0x000fc40008001009 */
[----:B------:R-:W-:Y:S01]  /*01f0*/  UIADD3.X UR8, URZ, UR8, URZ, UP0, !UPT ;  /* 0x000000083f087290 */ /* 0x000fe200087fe43f */
[----:B------:R-:W-:Y:S01]  /*0200*/  SHF.L.U32 R60, R60, 0x1, RZ ;  /* 0x000000013c3c7819 */ /* 0x000fe200000006ff */
[----:B0-----:R-:W-:Y:S01]  /*0210*/  IMAD R58, R33, c[0x0][0x1fc], R2 ;  /* 0x00007f00213a7a24 */ /* 0x001fe200078e0202 */
[----:B------:R-:W-:Y:S02]  /*0220*/  USHF.R.S32.HI UR9, URZ, 0x1, UR9 ;  /* 0x000000013f097899 */ /* 0x000fe40008011409 */
[----:B------:R-:W-:Y:S02]  /*0230*/  USHF.R.S64 UR10, UR10, 0x1, UR8 ;  /* 0x000000010a0a7899 */ /* 0x000fe40008001008 */
[C---:B------:R-:W-:Y:S01]  /*0240*/  IADD3 R57, R58.reuse, 0x20, RZ ;  /* 0x000000203a397810 */ /* 0x040fe20007ffe0ff */
[----:B------:R-:W-:Y:S01]  /*0250*/  USHF.R.S32.HI UR8, URZ, 0x1, UR8 ;  /* 0x000000013f087899 */ /* 0x000fe20008011408 */
[C---:B------:R-:W-:Y:S01]  /*0260*/  IADD3 R56, R58.reuse, 0x40, RZ ;  /* 0x000000403a387810 */ /* 0x040fe20007ffe0ff */
[----:B------:R-:W-:Y:S01]  /*0270*/  USHF.L.U64.HI UR9, UR11, 0x2, UR9 ;  /* 0x000000020b097899 */ /* 0x000fe20008010209 */
[----:B------:R-:W-:Y:S01]  /*0280*/  ISETP.LT.U32.AND P6, PT, R57, c[0x0][0x1e0], PT ;  /* 0x0000780039007a0c */ /* 0x000fe20003fc1070 */
[----:B------:R-:W-:Y:S01]  /*0290*/  USHF.L.U64.HI UR8, UR10, 0x2, UR8 ;  /* 0x000000020a087899 */ /* 0x000fe20008010208 */
[----:B------:R-:W-:Y:S01]  /*02a0*/  SHF.R.S32.HI R2, RZ, 0x1f, R57 ;  /* 0x0000001fff027819 */ /* 0x000fe20000011439 */
[----:B------:R-:W-:Y:S01]  /*02b0*/  ULDC.U8 UR16, c[0x0][0x1f4] ;  /* 0x00007d0000107ab9 */ /* 0x000fe20000000000 */
[----:B------:R-:W-:-:S02]  /*02c0*/  IADD3 R55, R58, 0x60, RZ ;  /* 0x000000603a377810 */ /* 0x000fc40007ffe0ff */
[----:B------:R-:W-:Y:S02]  /*02d0*/  ISETP.LT.AND.EX P6, PT, R2, c[0x0][0x1e4], !P1, P6 ;  /* 0x0000790002007a0c */ /* 0x000fe40004fc1360 */
[C---:B------:R-:W-:Y:S02]  /*02e0*/  IADD3 R54, R58.reuse, 0x80, RZ ;  /* 0x000000803a367810 */ /* 0x040fe40007ffe0ff */
[C---:B------:R-:W-:Y:S02]  /*02f0*/  IADD3 R53, R58.reuse, 0xa0, RZ ;  /* 0x000000a03a357810 */ /* 0x040fe40007ffe0ff */
[----:B------:R-:W-:Y:S02]  /*0300*/  ISETP.LT.U32.AND P5, PT, R58, c[0x0][0x1e0], PT ;  /* 0x000078003a007a0c */ /* 0x000fe40003fa1070 */
[----:B------:R-:W-:Y:S02]  /*0310*/  SHF.R.S32.HI R0, RZ, 0x1f, R58 ;  /* 0x0000001fff007819 */ /* 0x000fe4000001143a */
[----:B------:R-:W-:-:S02]  /*0320*/  ISETP.LT.U32.AND P4, PT, R56, c[0x0][0x1e0], PT ;  /* 0x0000780038007a0c */ /* 0x000fc40003f81070 */
[----:B------:R-:W-:Y:S02]  /*0330*/  ISETP.LT.U32.AND P3, PT, R55, c[0x0][0x1e0], PT ;  /* 0x0000780037007a0c */ /* 0x000fe40003f61070 */
[----:B------:R-:W-:Y:S02]  /*0340*/  ISETP.LT.U32.AND P2, PT, R54, c[0x0][0x1e0], PT ;  /* 0x0000780036007a0c */ /* 0x000fe40003f41070 */
[----:B------:R-:W-:Y:S02]  /*0350*/  SHF.R.S32.HI R3, RZ, 0x1f, R56 ;  /* 0x0000001fff037819 */ /* 0x000fe40000011438 */
[----:B------:R-:W-:Y:S02]  /*0360*/  SHF.R.S32.HI R4, RZ, 0x1f, R55 ;  /* 0x0000001fff047819 */ /* 0x000fe40000011437 */
[----:B------:R-:W-:Y:S02]  /*0370*/  SHF.R.S32.HI R5, RZ, 0x1f, R54 ;  /* 0x0000001fff057819 */ /* 0x000fe40000011436 */
[----:B------:R-:W-:-:S02]  /*0380*/  ISETP.LT.U32.AND P0, PT, R53, c[0x0][0x1e0], PT ;  /* 0x0000780035007a0c */ /* 0x000fc40003f01070 */
[----:B------:R-:W-:Y:S02]  /*0390*/  SHF.R.S32.HI R6, RZ, 0x1f, R53 ;  /* 0x0000001fff067819 */ /* 0x000fe40000011435 */
[----:B------:R-:W-:Y:S02]  /*03a0*/  IADD3 R52, R58, 0xc0, RZ ;  /* 0x000000c03a347810 */ /* 0x000fe40007ffe0ff */
[----:B------:R-:W-:Y:S02]  /*03b0*/  ISETP.LT.AND.EX P5, PT, R0, c[0x0][0x1e4], !P1, P5 ;  /* 0x0000790000007a0c */ /* 0x000fe40004fa1350 */
[----:B------:R-:W-:Y:S02]  /*03c0*/  ISETP.LT.AND.EX P4, PT, R3, c[0x0][0x1e4], !P1, P4 ;  /* 0x0000790003007a0c */ /* 0x000fe40004f81340 */
[----:B------:R-:W-:Y:S02]  /*03d0*/  ISETP.LT.AND.EX P3, PT, R4, c[0x0][0x1e4], !P1, P3 ;  /* 0x0000790004007a0c */ /* 0x000fe40004f61330 */
[----:B------:R-:W-:-:S02]  /*03e0*/  ISETP.LT.AND.EX P2, PT, R5, c[0x0][0x1e4], !P1, P2 ;  /* 0x0000790005007a0c */ /* 0x000fc40004f41320 */
[----:B------:R-:W-:Y:S02]  /*03f0*/  @P6 LOP3.LUT R61, R61, 0x2, RZ, 0xfc, !PT ;  /* 0x000000023d3d6812 */ /* 0x000fe400078efcff */
[----:B------:R-:W-:Y:S02]  /*0400*/  ISETP.LT.AND.EX P1, PT, R6, c[0x0][0x1e4], !P1, P0 ;  /* 0x0000790006007a0c */ /* 0x000fe40004f21300 */
[----:B------:R-:W-:Y:S02]  /*0410*/  IADD3 R51, R58, 0xe0, RZ ;  /* 0x000000e03a337810 */ /* 0x000fe40007ffe0ff */
[----:B-1----:R-:W-:-:S03]  /*0420*/  SHF.R.S32.HI R8, RZ, 0x1f, R52 ;  /* 0x0000001fff087819 */ /* 0x002fc60000011434 */
.L_x_128:
[----:B------:R-:W-:Y:S01]  /*0430*/  IABS R12, c[0x0][0x1f0] ;  /* 0x00007c00000c7a13 */ /* 0x000fe20000000000 */
[----:B------:R-:W-:Y:S01]  /*0440*/  ULDC UR4, c[0x0][0x1f0] ;  /* 0x00007c0000047ab9 */ /* 0x000fe20000000800 */
[----:B------:R-:W-:Y:S01]  /*0450*/  IABS R14, UR7 ;  /* 0x00000007000e7c13 */ /* 0x000fe20008000000 */
[----:B------:R-:W-:Y:S01]  /*0460*/  ULOP3.LUT UR4, UR7, UR4, URZ, 0x3c, !UPT ;  /* 0x0000000407047292 */ /* 0x000fe2000f8e3c3f */
[----:B0-----:R-:W0:Y:S01]  /*0470*/  I2F.RP R9, R12 ;  /* 0x0000000c00097306 */ /* 0x001e220000209400 */
[----:B------:R-:W-:Y:S01]  /*0480*/  LOP3.LUT P6, RZ, R61, 0x2, RZ, 0xc0, !PT ;  /* 0x000000023dff7812 */ /* 0x000fe200078cc0ff */
[----:B------:R-:W-:Y:S01]  /*0490*/  @P1 IMAD R16, R6, c[0x0][0x1d8], RZ ;  /* 0x0000760006101a24 */ /* 0x000fe200078e02ff */
[----:B------:R-:W-:-:S03]  /*04a0*/  UMOV UR12, 0x8 ;  /* 0x00000008000c7882 */ /* 0x000fc60000000000 */
[----:B------:R-:W-:Y:S02]  /*04b0*/  @P1 IMAD R19, R53, c[0x0][0x1dc], R16 ;  /* 0x0000770035131a24 */ /* 0x000fe400078e0210 */
[----:B0-----:R-:W0:Y:S02]  /*04c0*/  MUFU.RCP R9, R9 ;  /* 0x0000000900097308 */ /* 0x001e240000001000 */
[----:B0-----:R-:W-:-:S06]  /*04d0*/  IADD3 R10, R9, 0xffffffe, RZ ;  /* 0x0ffffffe090a7810 */ /* 0x001fcc0007ffe0ff */
[----:B------:R0:W1:Y:S02]  /*04e0*/  F2I.FTZ.U32.TRUNC.NTZ R11, R10 ;  /* 0x0000000a000b7305 */ /* 0x000064000021f000 */
[----:B0-----:R-:W-:Y:S02]  /*04f0*/  MOV R10, RZ ;  /* 0x000000ff000a7202 */ /* 0x001fe40000000f00 */
[----:B-1----:R-:W-:-:S05]  /*0500*/  IADD3 R13, RZ, -R11, RZ ;  /* 0x8000000bff0d7210 */ /* 0x002fca0007ffe0ff */
[----:B------:R-:W-:-:S04]  /*0510*/  IMAD R13, R13, R12, RZ ;  /* 0x0000000c0d0d7224 */ /* 0x000fc800078e02ff */
[----:B------:R-:W-:Y:S01]  /*0520*/  IMAD.HI.U32 R11, R11, R13, R10 ;  /* 0x0000000d0b0b7227 */ /* 0x000fe200078e000a */
[----:B------:R-:W-:-:S05]  /*0530*/  MOV R13, R14 ;  /* 0x0000000e000d7202 */ /* 0x000fca0000000f00 */
[----:B------:R-:W-:-:S05]  /*0540*/  IMAD.HI.U32 R11, R11, R13, RZ ;  /* 0x0000000d0b0b7227 */ /* 0x000fca00078e00ff */
[----:B------:R-:W-:-:S05]  /*0550*/  IADD3 R9, -R11, RZ, RZ ;  /* 0x000000ff0b097210 */ /* 0x000fca0007ffe1ff */
[----:B------:R-:W-:-:S05]  /*0560*/  IMAD R9, R12, R9, R13 ;  /* 0x000000090c097224 */ /* 0x000fca00078e020d */
[----:B------:R-:W-:-:S13]  /*0570*/  ISETP.GT.U32.AND P0, PT, R12, R9, PT ;  /* 0x000000090c00720c */ /* 0x000fda0003f04070 */
[-C--:B------:R-:W-:Y:S02]  /*0580*/  @!P0 IADD3 R9, R9, -R12.reuse, RZ ;  /* 0x8000000c09098210 */ /* 0x080fe40007ffe0ff */
[----:B------:R-:W-:Y:S02]  /*0590*/  @!P0 IADD3 R11, R11, 0x1, RZ ;  /* 0x000000010b0b8810 */ /* 0x000fe40007ffe0ff */
[----:B------:R-:W-:Y:S02]  /*05a0*/  ISETP.GT.U32.AND P0, PT, R12, R9, PT ;  /* 0x000000090c00720c */ /* 0x000fe40003f04070 */
[----:B------:R-:W-:-:S04]  /*05b0*/  IADD3 R10, R9, -R12, RZ ;  /* 0x8000000c090a7210 */ /* 0x000fc80007ffe0ff */
[----:B------:R-:W-:Y:S02]  /*05c0*/  SEL R10, R10, R9, !P0 ;  /* 0x000000090a0a7207 */ /* 0x000fe40004000000 */
[----:B------:R-:W-:Y:S02]  /*05d0*/  ISETP.GE.U32.AND P0, PT, R9, R12, PT ;  /* 0x0000000c0900720c */ /* 0x000fe40003f06070 */
[----:B------:R-:W-:Y:S02]  /*05e0*/  LOP3.LUT R9, RZ, c[0x0][0x1f0], RZ, 0x33, !PT ;  /* 0x00007c00ff097a12 */ /* 0x000fe400078e33ff */
[----:B------:R-:W-:-:S09]  /*05f0*/  SHF.R.S32.HI R12, RZ, 0x1f, R60 ;  /* 0x0000001fff0c7819 */ /* 0x000fd2000001143c */
[----:B------:R-:W-:Y:S02]  /*0600*/  @P0 IADD3 R11, R11, 0x1, RZ ;  /* 0x000000010b0b0810 */ /* 0x000fe40007ffe0ff */
[----:B------:R-:W-:-:S13]  /*0610*/  ISETP.LE.AND P0, PT, RZ, UR7, PT ;  /* 0x00000007ff007c0c */ /* 0x000fda000bf03270 */
[----:B------:R-:W-:Y:S02]  /*0620*/  @!P0 IADD3 R10, -R10, RZ, RZ ;  /* 0x000000ff0a0a8210 */ /* 0x000fe40007ffe1ff */
[----:B------:R-:W-:Y:S01]  /*0630*/  ISETP.LE.AND P0, PT, RZ, UR4, PT ;  /* 0x00000004ff007c0c */ /* 0x000fe2000bf03270 */
[----:B------:R-:W-:Y:S02]  /*0640*/  ULDC.64 UR4, c[0x0][0x198] ;  /* 0x0000660000047ab9 */ /* 0x000fe40000000a00 */
[----:B------:R-:W-:-:S10]  /*0650*/  UIMAD.WIDE UR4, UR7, UR12, UR4 ;  /* 0x0000000c070472a5 */ /* 0x000fd4000f8e0204 */
[----:B------:R-:W-:Y:S02]  /*0660*/  @!P0 IADD3 R11, -R11, RZ, RZ ;  /* 0x000000ff0b0b8210 */ /* 0x000fe40007ffe1ff */
[----:B------:R-:W-:-:S04]  /*0670*/  ISETP.NE.AND P0, PT, RZ, c[0x0][0x1f0], PT ;  /* 0x00007c00ff007a0c */ /* 0x000fc80003f05270 */
[C---:B------:R-:W-:Y:S02]  /*0680*/  SEL R62, R9.reuse, R10, !P0 ;  /* 0x0000000a093e7207 */ /* 0x040fe40004000000 */
[----:B------:R-:W-:-:S03]  /*0690*/  SEL R9, R9, R11, !P0 ;  /* 0x0000000b09097207 */ /* 0x000fc60004000000 */
[----:B------:R-:W-:Y:S01]  /*06a0*/  IMAD R29, R62, 0x1c, RZ ;  /* 0x0000001c3e1d7824 */ /* 0x000fe200078e02ff */
[----:B------:R-:W-:-:S04]  /*06b0*/  SHF.R.S32.HI R10, RZ, 0x1f, R9 ;  /* 0x0000001fff0a7819 */ /* 0x000fc80000011409 */
[----:B------:R-:W-:Y:S01]  /*06c0*/  IADD3 R64, P0, R60, R29, RZ ;  /* 0x0000001d3c407210 */ /* 0x000fe20007f1e0ff */
[----:B------:R-:W-:-:S03]  /*06d0*/  IMAD R10, R10, c[0x0][0x1e8], RZ ;  /* 0x00007a000a0a7a24 */ /* 0x000fc600078e02ff */
[----:B------:R-:W-:Y:S01]  /*06e0*/  LEA.HI.X.SX32 R65, R29, R12, 0x1, P0 ;  /* 0x0000000c1d417211 */ /* 0x000fe200000f0eff */
[C---:B------:R-:W-:Y:S02]  /*06f0*/  IMAD R67, R9.reuse, c[0x0][0x1ec], R10 ;  /* 0x00007b0009437a24 */ /* 0x040fe400078e020a */
[----:B------:R-:W-:Y:S02]  /*0700*/  @P6 IMAD R10, R2, c[0x0][0x1d8], RZ ;  /* 0x00007600020a6a24 */ /* 0x000fe400078e02ff */
[----:B------:R-:W-:-:S04]  /*0710*/  IMAD.WIDE.U32 R64, R9, c[0x0][0x1e8], R64 ;  /* 0x00007a0009407a25 */ /* 0x000fc800078e0040 */
[----:B------:R-:W-:Y:S01]  /*0720*/  @P5 IMAD R9, R0, c[0x0][0x1d8], RZ ;  /* 0x0000760000095a24 */ /* 0x000fe200078e02ff */
[----:B------:R-:W-:Y:S01]  /*0730*/  IADD3 R67, R65, R67, RZ ;  /* 0x0000004341437210 */ /* 0x000fe20007ffe0ff */
[----:B------:R-:W-:Y:S01]  /*0740*/  @P6 IMAD R15, R57, c[0x0][0x1dc], R10 ;  /* 0x00007700390f6a24 */ /* 0x000fe200078e020a */
[-C--:B------:R-:W-:Y:S01]  /*0750*/  @P5 MOV R66, R64.reuse ;  /* 0x0000004000425202 */ /* 0x080fe20000000f00 */
[C---:B------:R-:W-:Y:S01]  /*0760*/  @P5 IMAD R9, R58.reuse, c[0x0][0x1dc], R9 ;  /* 0x000077003a095a24 */ /* 0x040fe200078e0209 */
[----:B------:R-:W-:Y:S02]  /*0770*/  @P6 MOV R10, R64 ;  /* 0x00000040000a6202 */ /* 0x000fe40000000f00 */
[----:B------:R-:W-:Y:S01]  /*0780*/  @P6 MOV R11, R67 ;  /* 0x00000043000b6202 */ /* 0x000fe20000000f00 */
[----:B------:R-:W-:-:S04]  /*0790*/  @P5 IMAD.WIDE.U32 R12, R58, c[0x0][0x1d8], R66 ;  /* 0x000076003a0c5a25 */ /* 0x000fc800078e0042 */
[----:B------:R-:W-:Y:S01]  /*07a0*/  @P6 IMAD.WIDE.U32 R10, R57, c[0x0][0x1d8], R10 ;  /* 0x00007600390a6a25 */ /* 0x000fe200078e000a */
[----:B------:R-:W-:Y:S02]  /*07b0*/  @P5 IADD3 R9, R13, R9, RZ ;  /* 0x000000090d095210 */ /* 0x000fe40007ffe0ff */
[C---:B------:R-:W-:Y:S02]  /*07c0*/  @P5 SHF.L.U32 R40, R12.reuse, 0x1, RZ ;  /* 0x000000010c285819 */ /* 0x040fe400000006ff */
[----:B------:R-:W-:Y:S01]  /*07d0*/  @P5 SHF.L.U64.HI R14, R12, 0x1, R9 ;  /* 0x000000010c0e5819 */ /* 0x000fe20000010209 */
[----:B------:R-:W-:Y:S01]  /*07e0*/  @P3 IMAD R12, R4, c[0x0][0x1d8], RZ ;  /* 0x00007600040c3a24 */ /* 0x000fe200078e02ff */
[----:B------:R-:W-:Y:S01]  /*07f0*/  @P5 IADD3 R42, P0, R40, c[0x0][0x180], RZ ;  /* 0x00006000282a5a10 */ /* 0x000fe20007f1e0ff */
[----:B------:R-:W-:Y:S01]  /*0800*/  @P4 IMAD R9, R3, c[0x0][0x1d8], RZ ;  /* 0x0000760003094a24 */ /* 0x000fe200078e02ff */
[----:B------:R-:W-:Y:S01]  /*0810*/  @P6 IADD3 R15, R11, R15, RZ ;  /* 0x0000000f0b0f6210 */ /* 0x000fe20007ffe0ff */
[----:B------:R-:W-:Y:S01]  /*0820*/  @P3 IMAD R17, R55, c[0x0][0x1dc], R12 ;  /* 0x0000770037113a24 */ /* 0x000fe200078e020c */
[----:B------:R-:W-:Y:S01]  /*0830*/  @P5 IADD3.X R43, R14, c[0x0][0x184], RZ, P0, !PT ;  /* 0x000061000e2b5a10 */ /* 0x000fe200007fe4ff */
[----:B------:R-:W-:Y:S01]  /*0840*/  @P4 IMAD R9, R56, c[0x0][0x1dc], R9 ;  /* 0x0000770038094a24 */ /* 0x000fe200078e0209 */
[----:B------:R-:W-:-:S02]  /*0850*/  @P5 IADD3 R40, P0, R40, c[0x0][0x178], RZ ;  /* 0x00005e0028285a10 */ /* 0x000fc40007f1e0ff */
[C---:B------:R-:W-:Y:S02]  /*0860*/  @P6 SHF.L.U32 R68, R10.reuse, 0x1, RZ ;  /* 0x000000010a446819 */ /* 0x040fe400000006ff */
[-C--:B------:R-:W-:Y:S02]  /*0870*/  @P4 MOV R12, R64.reuse ;  /* 0x00000040000c4202 */ /* 0x080fe40000000f00 */
[-C--:B------:R-:W-:Y:S02]  /*0880*/  @P4 MOV R13, R67.reuse ;  /* 0x00000043000d4202 */ /* 0x080fe40000000f00 */
[----:B------:R-:W-:Y:S02]  /*0890*/  @P6 SHF.L.U64.HI R15, R10, 0x1, R15 ;  /* 0x000000010a0f6819 */ /* 0x000fe4000001020f */
[----:B------:R-:W-:Y:S01]  /*08a0*/  @P3 MOV R10, R64 ;  /* 0x00000040000a3202 */ /* 0x000fe20000000f00 */
[----:B------:R-:W-:Y:S01]  /*08b0*/  @P4 IMAD.WIDE.U32 R12, R56, c[0x0][0x1d8], R12 ;  /* 0x00007600380c4a25 */ /* 0x000fe200078e000c */
[----:B------:R-:W-:-:S02]  /*08c0*/  @P3 MOV R11, R67 ;  /* 0x00000043000b3202 */ /* 0x000fc40000000f00 */
[----:B------:R-:W-:Y:S02]  /*08d0*/  @P5 IADD3.X R41, R14, c[0x0][0x17c], RZ, P0, !PT ;  /* 0x00005f000e295a10 */ /* 0x000fe400007fe4ff */
[C---:B------:R-:W-:Y:S01]  /*08e0*/  @P6 IADD3 R38, P0, R68.reuse, c[0x0][0x180], RZ ;  /* 0x0000600044266a10 */ /* 0x040fe20007f1e0ff */
[----:B------:R-:W-:Y:S01]  /*08f0*/  @P3 IMAD.WIDE.U32 R10, R55, c[0x0][0x1d8], R10 ;  /* 0x00007600370a3a25 */ /* 0x000fe200078e000a */
[----:B------:R-:W-:Y:S02]  /*0900*/  @P4 IADD3 R9, R13, R9, RZ ;  /* 0x000000090d094210 */ /* 0x000fe40007ffe0ff */
[----:B------:R-:W-:Y:S02]  /*0910*/  @P6 IADD3.X R39, R15, c[0x0][0x184], RZ, P0, !PT ;  /* 0x000061000f276a10 */ /* 0x000fe400007fe4ff */
[----:B------:R-:W-:Y:S02]  /*0920*/  @P6 IADD3 R68, P0, R68, c[0x0][0x178], RZ ;  /* 0x00005e0044446a10 */ /* 0x000fe40007f1e0ff */
[----:B------:R-:W-:-:S02]  /*0930*/  @P4 SHF.L.U32 R26, R12, 0x1, RZ ;  /* 0x000000010c1a4819 */ /* 0x000fc400000006ff */
[----:B------:R-:W-:Y:S02]  /*0940*/  @P3 IADD3 R13, R11, R17, RZ ;  /* 0x000000110b0d3210 */ /* 0x000fe40007ffe0ff */
[----:B------:R-:W-:Y:S02]  /*0950*/  @P6 IADD3.X R69, R15, c[0x0][0x17c], RZ, P0, !PT ;  /* 0x00005f000f456a10 */ /* 0x000fe400007fe4ff */
[----:B------:R-:W-:Y:S01]  /*0960*/  @P4 SHF.L.U64.HI R14, R12, 0x1, R9 ;  /* 0x000000010c0e4819 */ /* 0x000fe20000010209 */
[----:B------:R-:W-:Y:S01]  /*0970*/  @P2 IMAD R9, R5, c[0x0][0x1d8], RZ ;  /* 0x0000760005092a24 */ /* 0x000fe200078e02ff */
[----:B------:R-:W-:Y:S02]  /*0980*/  @P4 IADD3 R30, P0, R26, c[0x0][0x180], RZ ;  /* 0x000060001a1e4a10 */ /* 0x000fe40007f1e0ff */
[----:B------:R-:W-:Y:S01]  /*0990*/  @P3 SHF.L.U32 R12, R10, 0x1, RZ ;  /* 0x000000010a0c3819 */ /* 0x000fe200000006ff */
[----:B------:R-:W-:Y:S01]  /*09a0*/  @P2 IMAD R17, R54, c[0x0][0x1dc], R9 ;  /* 0x0000770036112a24 */ /* 0x000fe200078e0209 */
[----:B------:R-:W-:-:S02]  /*09b0*/  @P3 SHF.L.U64.HI R13, R10, 0x1, R13 ;  /* 0x000000010a0d3819 */ /* 0x000fc4000001020d */
[----:B------:R-:W-:Y:S02]  /*09c0*/  @P2 MOV R10, R64 ;  /* 0x00000040000a2202 */ /* 0x000fe40000000f00 */
[----:B------:R-:W-:Y:S02]  /*09d0*/  @P2 MOV R11, R67 ;  /* 0x00000043000b2202 */ /* 0x000fe40000000f00 */
[----:B------:R-:W-:Y:S02]  /*09e0*/  @P4 IADD3.X R31, R14, c[0x0][0x184], RZ, P0, !PT ;  /* 0x000061000e1f4a10 */ /* 0x000fe400007fe4ff */
[----:B------:R-:W-:Y:S01]  /*09f0*/  @P4 IADD3 R26, P0, R26, c[0x0][0x178], RZ ;  /* 0x00005e001a1a4a10 */ /* 0x000fe20007f1e0ff */
[----:B------:R-:W-:Y:S01]  /*0a00*/  @P2 IMAD.WIDE.U32 R10, R54, c[0x0][0x1d8], R10 ;  /* 0x00007600360a2a25 */ /* 0x000fe200078e000a */
[----:B------:R-:W-:Y:S02]  /*0a10*/  SHF.R.U32.HI R9, RZ, 0x1, R59 ;  /* 0x00000001ff097819 */ /* 0x000fe4000001163b */
[----:B------:R-:W-:-:S02]  /*0a20*/  @P4 IADD3.X R27, R14, c[0x0][0x17c], RZ, P0, !PT ;  /* 0x00005f000e1b4a10 */ /* 0x000fc400007fe4ff */
[C---:B------:R-:W-:Y:S02]  /*0a30*/  @P3 IADD3 R24, P0, R12.reuse, c[0x0][0x180], RZ ;  /* 0x000060000c183a10 */ /* 0x040fe40007f1e0ff */
[----:B------:R-:W-:Y:S02]  /*0a40*/  @P2 IADD3 R17, R11, R17, RZ ;  /* 0x000000110b112210 */ /* 0x000fe40007ffe0ff */
[----:B------:R-:W-:Y:S02]  /*0a50*/  @P3 IADD3.X R25, R13, c[0x0][0x184], RZ, P0, !PT ;  /* 0x000061000d193a10 */ /* 0x000fe400007fe4ff */
[----:B------:R-:W-:Y:S02]  /*0a60*/  @P3 IADD3 R12, P0, R12, c[0x0][0x178], RZ ;  /* 0x00005e000c0c3a10 */ /* 0x000fe40007f1e0ff */
[----:B------:R-:W-:Y:S02]  /*0a70*/  @P2 SHF.L.U32 R22, R10, 0x1, RZ ;  /* 0x000000010a162819 */ /* 0x000fe400000006ff */
[----:B------:R-:W-:-:S02]  /*0a80*/  @P1 MOV R14, R64 ;  /* 0x00000040000e1202 */ /* 0x000fc40000000f00 */
[----:B------:R-:W-:Y:S02]  /*0a90*/  @P1 MOV R15, R67 ;  /* 0x00000043000f1202 */ /* 0x000fe40000000f00 */
[----:B------:R-:W-:Y:S01]  /*0aa0*/  @P2 SHF.L.U64.HI R17, R10, 0x1, R17 ;  /* 0x000000010a112819 */ /* 0x000fe20000010211 */
[----:B------:R-:W-:Y:S01]  /*0ab0*/  IMAD.WIDE.U32 R10, R9, -0x6db6db6d, RZ ;  /* 0x92492493090a7825 */ /* 0x000fe200078e00ff */
[----:B------:R-:W-:Y:S02]  /*0ac0*/  @P3 IADD3.X R13, R13, c[0x0][0x17c], RZ, P0, !PT ;  /* 0x00005f000d0d3a10 */ /* 0x000fe400007fe4ff */
[----:B------:R-:W-:Y:S01]  /*0ad0*/  @P2 IADD3 R10, P0, R22, c[0x0][0x180], RZ ;  /* 0x00006000160a2a10 */ /* 0x000fe20007f1e0ff */
[----:B------:R-:W-:Y:S01]  /*0ae0*/  @P1 IMAD.WIDE.U32 R14, R53, c[0x0][0x1d8], R14 ;  /* 0x00007600350e1a25 */ /* 0x000fe200078e000e */
[----:B------:R-:W-:Y:S02]  /*0af0*/  SHF.R.U32.HI R16, RZ, 0x2, R11 ;  /* 0x00000002ff107819 */ /* 0x000fe4000001160b */
[----:B------:R-:W-:-:S02]  /*0b00*/  @P2 IADD3.X R11, R17, c[0x0][0x184], RZ, P0, !PT ;  /* 0x00006100110b2a10 */ /* 0x000fc400007fe4ff */
[----:B------:R-:W-:Y:S02]  /*0b10*/  @P2 IADD3 R22, P0, R22, c[0x0][0x178], RZ ;  /* 0x00005e0016162a10 */ /* 0x000fe40007f1e0ff */
[----:B------:R-:W-:Y:S02]  /*0b20*/  @P1 IADD3 R9, R15, R19, RZ ;  /* 0x000000130f091210 */ /* 0x000fe40007ffe0ff */
[C---:B------:R-:W-:Y:S02]  /*0b30*/  @P1 SHF.L.U32 R18, R14.reuse, 0x1, RZ ;  /* 0x000000010e121819 */ /* 0x040fe400000006ff */
[----:B------:R-:W-:Y:S02]  /*0b40*/  @P2 IADD3.X R23, R17, c[0x0][0x17c], RZ, P0, !PT ;  /* 0x00005f0011172a10 */ /* 0x000fe400007fe4ff */
[----:B------:R-:W-:Y:S01]  /*0b50*/  @P1 SHF.L.U64.HI R14, R14, 0x1, R9 ;  /* 0x000000010e0e1819 */ /* 0x000fe20000010209 */
[----:B------:R-:W-:Y:S01]  /*0b60*/  IMAD R9, R33, c[0x0][0x1fc], R16 ;  /* 0x00007f0021097a24 */ /* 0x000fe200078e0210 */
[----:B------:R-:W-:-:S04]  /*0b70*/  @P1 IADD3 R20, P0, R18, c[0x0][0x180], RZ ;  /* 0x0000600012141a10 */ /* 0x000fc80007f1e0ff */
[----:B------:R-:W-:Y:S02]  /*0b80*/  @P1 IADD3.X R21, R14, c[0x0][0x184], RZ, P0, !PT ;  /* 0x000061000e151a10 */ /* 0x000fe400007fe4ff */
[----:B------:R-:W-:Y:S02]  /*0b90*/  @P1 IADD3 R18, P0, R18, c[0x0][0x178], RZ ;  /* 0x00005e0012121a10 */ /* 0x000fe40007f1e0ff */
[----:B------:R-:W-:Y:S02]  /*0ba0*/  IADD3 R9, R9, 0xc0, RZ ;  /* 0x000000c009097810 */ /* 0x000fe40007ffe0ff */
[----:B------:R-:W-:Y:S02]  /*0bb0*/  @P1 IADD3.X R19, R14, c[0x0][0x17c], RZ, P0, !PT ;  /* 0x00005f000e131a10 */ /* 0x000fe400007fe4ff */
[----:B------:R-:W-:Y:S02]  /*0bc0*/  ISETP.GE.U32.AND P0, PT, R9, c[0x0][0x1e0], PT ;  /* 0x0000780009007a0c */ /* 0x000fe40003f06070 */
[----:B------:R-:W-:-:S04]  /*0bd0*/  SHF.R.S32.HI R9, RZ, 0x1f, R9 ;  /* 0x0000001fff097819 */ /* 0x000fc80000011409 */
[----:B------:R-:W-:-:S04]  /*0be0*/  ISETP.GE.AND.EX P0, PT, R9, c[0x0][0x1e4], PT, P0 ;  /* 0x0000790009007a0c */ /* 0x000fc80003f06300 */
[----:B------:R-:W-:-:S13]  /*0bf0*/  ISETP.LT.U32.AND P0, PT, R59, 0x1c0, !P0 ;  /* 0x000001c03b00780c */ /* 0x000fda0004701070 */
[----:B------:R-:W-:Y:S01]  /*0c00*/  @P0 MOV R14, R64 ;  /* 0x00000040000e0202 */ /* 0x000fe20000000f00 */
[----:B------:R-:W-:Y:S01]  /*0c10*/  @P0 IMAD R9, R8, c[0x0][0x1d8], RZ ;  /* 0x0000760008090a24 */ /* 0x000fe200078e02ff */
[----:B------:R-:W-:-:S03]  /*0c20*/  @P0 MOV R15, R67 ;  /* 0x00000043000f0202 */ /* 0x000fc60000000f00 */
[C---:B------:R-:W-:Y:S02]  /*0c30*/  @P0 IMAD R9, R52.reuse, c[0x0][0x1dc], R9 ;  /* 0x0000770034090a24 */ /* 0x040fe400078e0209 */
[----:B------:R-:W-:-:S05]  /*0c40*/  @P0 IMAD.WIDE.U32 R14, R52, c[0x0][0x1d8], R14 ;  /* 0x00007600340e0a25 */ /* 0x000fca00078e000e */
[----:B------:R-:W-:Y:S02]  /*0c50*/  @P0 IADD3 R9, R15, R9, RZ ;  /* 0x000000090f090210 */ /* 0x000fe40007ffe0ff */
[C---:B------:R-:W-:Y:S02]  /*0c60*/  @P0 SHF.L.U32 R16, R14.reuse, 0x1, RZ ;  /* 0x000000010e100819 */ /* 0x040fe400000006ff */
[----:B------:R-:W-:Y:S02]  /*0c70*/  @P0 SHF.L.U64.HI R14, R14, 0x1, R9 ;  /* 0x000000010e0e0819 */ /* 0x000fe40000010209 */
[----:B------:R-:W-:Y:S02]  /*0c80*/  @P0 IADD3 R44, P6, R16, c[0x0][0x180], RZ ;  /* 0x00006000102c0a10 */ /* 0x000fe40007fde0ff */
[----:B------:R-:W-:Y:S02]  /*0c90*/  MOV R15, UR5 ;  /* 0x00000005000f7c02 */ /* 0x000fe40008000f00 */
[----:B------:R-:W-:-:S02]  /*0ca0*/  @P0 IADD3.X R45, R14, c[0x0][0x184], RZ, P6, !PT ;  /* 0x000061000e2d0a10 */ /* 0x000fc400037fe4ff */
[----:B------:R-:W-:-:S04]  /*0cb0*/  @P0 IADD3 R16, P6, R16, c[0x0][0x178], RZ ;  /* 0x00005e0010100a10 */ /* 0x000fc80007fde0ff */
[----:B------:R-:W-:Y:S02]  /*0cc0*/  @P0 IADD3.X R17, R14, c[0x0][0x17c], RZ, P6, !PT ;  /* 0x00005f000e110a10 */ /* 0x000fe400037fe4ff */
[----:B------:R-:W-:-:S06]  /*0cd0*/  MOV R14, UR4 ;  /* 0x00000004000e7c02 */ /* 0x000fcc0008000f00 */
[----:B------:R-:W2:Y:S01]  /*0ce0*/  LDG.E.64 R14, [R14.64] ;  /* 0x0000000e0e0e7981 */ /* 0x000ea2000c1e1b00 */
[----:B------:R-:W-:Y:S01]  /*0cf0*/  CS2R R36, SRZ ;  /* 0x0000000000247805 */ /* 0x000fe2000001ff00 */
[----:B------:R-:W-:-:S05]  /*0d00*/  CS2R R34, SRZ ;  /* 0x0000000000227805 */ /* 0x000fca000001ff00 */
[----:B------:R0:W5:Y:S04]  /*0d10*/  @P0 LDG.E R36, [R44.64] ;  /* 0x0000000e2c240981 */ /* 0x000168000c1e1900 */
[----:B------:R1:W5:Y:S01]  /*0d20*/  @P0 LDG.E R35, [R16.64] ;  /* 0x0000000e10230981 */ /* 0x000362000c1e1900 */
[----:B------:R-:W-:Y:S01]  /*0d30*/  UMOV UR12, 0x3f800000 ;  /* 0x3f800000000c7882 */ /* 0x000fe20000000000 */
[----:B------:R-:W-:Y:S01]  /*0d40*/  CS2R R48, SRZ ;  /* 0x0000000000307805 */ /* 0x000fe2000001ff00 */
[----:B------:R-:W-:Y:S01]  /*0d50*/  CS2R R46, SRZ ;  /* 0x00000000002e7805 */ /* 0x000fe2000001ff00 */
[----:B0-----:R-:W-:-:S04]  /*0d60*/  CS2R R44, SRZ ;  /* 0x00000000002c7805 */ /* 0x001fc8000001ff00 */
[----:B------:R0:W5:Y:S04]  /*0d70*/  @P5 LDG.E R48, [R42.64] ;  /* 0x0000000e2a305981 */ /* 0x000168000c1e1900 */
[----:B------:R3:W5:Y:S04]  /*0d80*/  @P5 LDG.E R47, [R40.64] ;  /* 0x0000000e282f5981 */ /* 0x000768000c1e1900 */
[----:B------:R4:W5:Y:S01]  /*0d90*/  @P4 LDG.E R44, [R30.64] ;  /* 0x0000000e1e2c4981 */ /* 0x000962000c1e1900 */
[----:B0-----:R-:W-:-:S03]  /*0da0*/  CS2R R42, SRZ ;  /* 0x00000000002a7805 */ /* 0x001fc6000001ff00 */
[----:B------:R4:W5:Y:S01]  /*0db0*/  @P3 LDG.E R45, [R24.64] ;  /* 0x0000000e182d3981 */ /* 0x000962000c1e1900 */
[----:B---3--:R-:W-:-:S03]  /*0dc0*/  CS2R R40, SRZ ;  /* 0x0000000000287805 */ /* 0x008fc6000001ff00 */
[----:B------:R4:W5:Y:S04]  /*0dd0*/  @P4 LDG.E R43, [R26.64] ;  /* 0x0000000e1a2b4981 */ /* 0x000968000c1e1900 */
[----:B------:R4:W5:Y:S01]  /*0de0*/  @P1 LDG.E R41, [R20.64] ;  /* 0x0000000e14291981 */ /* 0x000962000c1e1900 */
[----:B------:R-:W-:Y:S03]  /*0df0*/  BSSY B0, `(.L_x_78) ;  /* 0x0000033000007945 */ /* 0x000fe60003800000 */
[----:B------:R0:W5:Y:S04]  /*0e00*/  @P3 LDG.E R42, [R12.64] ;  /* 0x0000000e0c2a3981 */ /* 0x000168000c1e1900 */
[----:B------:R3:W5:Y:S01]  /*0e10*/  @P2 LDG.E R40, [R10.64] ;  /* 0x0000000e0a282981 */ /* 0x000762000c1e1900 */
[----:B--2---:R-:W2:Y:S02]  /*0e20*/  R2UR UR17, R14 ;  /* 0x000000000e1173c2 */ /* 0x004ea400000e0000 */
[----:B--2---:R-:W-:-:S05]  /*0e30*/  MOV R28, UR17 ;  /* 0x00000011001c7c02 */ /* 0x004fca0008000f00 */
[----:B------:R-:W-:-:S05]  /*0e40*/  FFMA.FTZ R9, -R28, UR17, R15 ;  /* 0x000000111c097c23 */ /* 0x000fca000801010f */
[----:B------:R-:W-:-:S13]  /*0e50*/  FSETP.GTU.FTZ.AND P0, PT, R9, RZ, PT ;  /* 0x000000ff0900720b */ /* 0x000fda0003f1c000 */
[----:B------:R-:W-:Y:S01]  /*0e60*/  VOTEU.ANY UP0, P0 ;  /* 0x00000000003f7886 */ /* 0x000fe20000000100 */
[----:B------:R-:W-:-:S13]  /*0e70*/  PLOP3.LUT P0, PT, PT, PT, UP0, 0x80, 0x0 ;  /* 0x000000000000781c */ /* 0x000fda0003f0f008 */
[----:B------:R-:W-:Y:S01]  /*0e80*/  @P0 FADD.FTZ R15, R9, c[0x0][0x1a0] ;  /* 0x00006800090f0621 */ /* 0x000fe20000010000 */
[----:B------:R-:W-:-:S13]  /*0e90*/  PLOP3.LUT P0, PT, PT, PT, UP0, 0x80, 0x0 ;  /* 0x000000000000781c */ /* 0x000fda0003f0f008 */
[----:B------:R-:W2:Y:S01]  /*0ea0*/  @P0 MUFU.RSQ R28, R15 ;  /* 0x0000000f001c0308 */ /* 0x000ea20000001400 */
[----:B------:R-:W-:Y:S02]  /*0eb0*/  PLOP3.LUT P0, PT, PT, PT, UP0, 0x80, 0x0 ;  /* 0x000000000000781c */ /* 0x000fe40003f0f008 */
[----:B------:R-:W-:-:S11]  /*0ec0*/  SHF.R.S32.HI R9, RZ, 0x1f, R51 ;  /* 0x0000001fff097819 */ /* 0x000fd60000011433 */
[----:B--2---:R2:W0:Y:S01]  /*0ed0*/  @P0 R2UR UR12, R28 ;  /* 0x000000001c0c03c2 */ /* 0x00442200000e0000 */
[----:B------:R-:W-:-:S04]  /*0ee0*/  ISETP.GE.U32.AND P0, PT, R51, c[0x0][0x1e0], PT ;  /* 0x0000780033007a0c */ /* 0x000fc80003f06070 */
[----:B------:R-:W-:-:S04]  /*0ef0*/  ISETP.GE.AND.EX P0, PT, R9, c[0x0][0x1e4], PT, P0 ;  /* 0x0000790009007a0c */ /* 0x000fc80003f06300 */
[----:B------:R-:W-:-:S13]  /*0f00*/  ISETP.GT.U32.OR P0, PT, R59, 0x1bf, P0 ;  /* 0x000001bf3b00780c */ /* 0x000fda0000704470 */
[----:B------:R-:W-:Y:S01]  /*0f10*/  @!P0 IMAD R14, R9, c[0x0][0x1d8], RZ ;  /* 0x00007600090e8a24 */ /* 0x000fe200078e02ff */
[----:B------:R-:W-:-:S03]  /*0f20*/  @!P0 MOV R15, R67 ;  /* 0x00000043000f8202 */ /* 0x000fc60000000f00 */
[----:B-1----:R-:W-:Y:S01]  /*0f30*/  @!P0 IMAD R17, R51, c[0x0][0x1dc], R14 ;  /* 0x0000770033118a24 */ /* 0x002fe200078e020e */
[----:B------:R-:W-:-:S05]  /*0f40*/  @!P0 MOV R14, R64 ;  /* 0x00000040000e8202 */ /* 0x000fca0000000f00 */
[----:B------:R-:W-:-:S05]  /*0f50*/  @!P0 IMAD.WIDE.U32 R14, R51, c[0x0][0x1d8], R14 ;  /* 0x00007600330e8a25 */ /* 0x000fca00078e000e */
[----:B------:R-:W-:Y:S02]  /*0f60*/  @!P0 IADD3 R17, R15, R17, RZ ;  /* 0x000000110f118210 */ /* 0x000fe40007ffe0ff */
[C---:B------:R-:W-:Y:S02]  /*0f70*/  @!P0 SHF.L.U32 R15, R14.reuse, 0x1, RZ ;  /* 0x000000010e0f8819 */ /* 0x040fe400000006ff */
[----:B--2---:R-:W-:Y:S02]  /*0f80*/  @!P0 SHF.L.U64.HI R28, R14, 0x1, R17 ;  /* 0x000000010e1c8819 */ /* 0x004fe40000010211 */
[----:B------:R-:W-:-:S04]  /*0f90*/  @!P0 IADD3 R16, P6, R15, c[0x0][0x180], RZ ;  /* 0x000060000f108a10 */ /* 0x000fc80007fde0ff */
[----:B------:R-:W-:Y:S02]  /*0fa0*/  @!P0 IADD3.X R17, R28, c[0x0][0x184], RZ, P6, !PT ;  /* 0x000061001c118a10 */ /* 0x000fe400037fe4ff */
[----:B------:R-:W-:-:S03]  /*0fb0*/  @!P0 IADD3 R14, P6, R15, c[0x0][0x178], RZ ;  /* 0x00005e000f0e8a10 */ /* 0x000fc60007fde0ff */
[----:B------:R4:W5:Y:S01]  /*0fc0*/  @!P0 LDG.E R37, [R16.64] ;  /* 0x0000000e10258981 */ /* 0x000962000c1e1900 */
[----:B------:R-:W-:Y:S02]  /*0fd0*/  @!P0 IADD3.X R15, R28, c[0x0][0x17c], RZ, P6, !PT ;  /* 0x00005f001c0f8a10 */ /* 0x000fe400037fe4ff */
[----:B------:R-:W-:-:S03]  /*0fe0*/  LOP3.LUT P6, RZ, R61, 0x2, RZ, 0xc0, !PT ;  /* 0x000000023dff7812 */ /* 0x000fc600078cc0ff */
[----:B------:R4:W5:Y:S10]  /*0ff0*/  @!P0 LDG.E R34, [R14.64] ;  /* 0x0000000e0e228981 */ /* 0x000974000c1e1900 */
[----:B------:R1:W5:Y:S04]  /*1000*/  @P6 LDG.E R49, [R38.64] ;  /* 0x0000000e26316981 */ /* 0x000368000c1e1900 */
[----:B------:R4:W5:Y:S01]  /*1010*/  @P6 LDG.E R46, [R68.64] ;  /* 0x0000000e442e6981 */ /* 0x000962000c1e1900 */
[----:B-1----:R-:W-:-:S06]  /*1020*/  CS2R R38, SRZ ;  /* 0x0000000000267805 */ /* 0x002fcc000001ff00 */
[----:B------:R4:W5:Y:S04]  /*1030*/  @P2 LDG.E R39, [R22.64] ;  /* 0x0000000e16272981 */ /* 0x000968000c1e1900 */
[----:B------:R4:W5:Y:S01]  /*1040*/  @P1 LDG.E R38, [R18.64] ;  /* 0x0000000e12261981 */ /* 0x000962000c1e1900 */
[----:B------:R-:W-:Y:S01]  /*1050*/  ISETP.GT.U32.AND P0, PT, R59, 0x1bf, PT ;  /* 0x000001bf3b00780c */ /* 0x000fe20003f04070 */
[----:B---3--:R-:W-:Y:S01]  /*1060*/  CS2R R10, SRZ ;  /* 0x00000000000a7805 */ /* 0x008fe2000001ff00 */
[----:B0-----:R-:W-:-:S11]  /*1070*/  CS2R R12, SRZ ;  /* 0x00000000000c7805 */ /* 0x001fd6000001ff00 */
[----:B------:R-:W-:Y:S05]  /*1080*/  @P0 BRA `(.L_x_79) ;  /* 0x0000009000000947 */ /* 0x000fea0003800000 */
[----:B----4-:R-:W-:Y:S02]  /*1090*/  ISETP.NE.AND P0, PT, RZ, UR16, PT ;  /* 0x00000010ff007c0c */ /* 0x010fe4000bf05270 */
[----:B------:R-:W-:-:S04]  /*10a0*/  IADD3 R11, R60, R29, RZ ;  /* 0x0000001d3c0b7210 */ /* 0x000fc80007ffe0ff */
[----:B------:R-:W-:-:S07]  /*10b0*/  SHF.R.S32.HI R10, RZ, 0x1f, R11 ;  /* 0x0000001fff0a7819 */ /* 0x000fce000001140b */
[----:B------:R-:W-:-:S04]  /*10c0*/  @P0 LEA R14, P6, R11, c[0x0][0x190], 0x2 ;  /* 0x000064000b0e0a11 */ /* 0x000fc800078c10ff */
[----:B------:R-:W-:Y:S01]  /*10d0*/  @P0 LEA.HI.X R15, R11, c[0x0][0x194], R10, 0x2, P6 ;  /* 0x000065000b0f0a11 */ /* 0x000fe200030f140a */
[----:B------:R-:W-:-:S04]  /*10e0*/  HFMA2.MMA R10, -RZ, RZ, 0, 2.384185791015625e-07 ;  /* 0x00000004ff0a7435 */ /* 0x000fc800000001ff */
[----:B------:R0:W5:Y:S06]  /*10f0*/  @P0 LDG.E.64 R12, [R14.64] ;  /* 0x0000000e0e0c0981 */ /* 0x00016c000c1e1b00 */
[----:B------:R-:W-:-:S06]  /*1100*/  IMAD.WIDE R10, R11, R10, c[0x0][0x188] ;  /* 0x000062000b0a7625 */ /* 0x000fcc00078e020a */
[----:B------:R-:W5:Y:S02]  /*1110*/  LDG.E.64 R10, [R10.64] ;  /* 0x0000000e0a0a7981 */ /* 0x000f64000c1e1b00 */
.L_x_79:
[----:B0---4-:R-:W-:Y:S05]  /*1120*/  BSYNC B0 ;  /* 0x0000000000007941 */ /* 0x011fea0003800000 */
.L_x_78:
[----:B------:R-:W-:Y:S02]  /*1130*/  ISETP.NE.AND P0, PT, RZ, UR16, PT ;  /* 0x00000010ff007c0c */ /* 0x000fe4000bf05270 */
[--C-:B-----5:R-:W-:Y:S02]  /*1140*/  PRMT R18, RZ, 0x5410, R48.reuse ;  /* 0x00005410ff127816 */ /* 0x120fe40000000030 */
[----:B------:R-:W-:Y:S02]  /*1150*/  PRMT R19, RZ, 0x7610, R48 ;  /* 0x00007610ff137816 */ /* 0x000fe40000000030 */
[--C-:B------:R-:W-:Y:S01]  /*1160*/  PRMT R21, RZ, 0x7610, R49.reuse ;  /* 0x00007610ff157816 */ /* 0x100fe20000000031 */
[----:B------:R-:W-:Y:S01]  /*1170*/  FADD.FTZ R18, R18, -UR17 ;  /* 0x8000001112127e21 */ /* 0x000fe20008010000 */
[----:B------:R-:W-:Y:S01]  /*1180*/  PRMT R20, RZ, 0x5410, R49 ;  /* 0x00005410ff147816 */ /* 0x000fe20000000031 */
[----:B------:R-:W-:Y:S01]  /*1190*/  FADD.FTZ R22, R19, -UR17 ;  /* 0x8000001113167e21 */ /* 0x000fe20008010000 */
[----:B------:R-:W-:Y:S01]  /*11a0*/  LOP3.LUT R61, R61, 0xfffffffb, RZ, 0xc0, !PT ;  /* 0xfffffffb3d3d7812 */ /* 0x000fe200078ec0ff */
[----:B------:R-:W-:Y:S01]  /*11b0*/  FADD.FTZ R19, R21, -UR17 ;  /* 0x8000001115137e21 */ /* 0x000fe20008010000 */
[--C-:B------:R-:W-:Y:S01]  /*11c0*/  PRMT R17, RZ, 0x5410, R47.reuse ;  /* 0x00005410ff117816 */ /* 0x100fe2000000002f */
[----:B------:R-:W-:Y:S01]  /*11d0*/  FMUL.FTZ R21, R18, UR12 ;  /* 0x0000000c12157c20 */ /* 0x000fe20008410000 */
[----:B------:R-:W-:Y:S01]  /*11e0*/  @P0 LOP3.LUT R61, R61, 0x4, RZ, 0xfc, !PT ;  /* 0x000000043d3d0812 */ /* 0x000fe200078efcff */
[----:B------:R-:W-:Y:S01]  /*11f0*/  FADD.FTZ R20, R20, -UR17 ;  /* 0x8000001114147e21 */ /* 0x000fe20008010000 */
[----:B------:R-:W-:Y:S01]  /*1200*/  PRMT R16, RZ, 0x7610, R47 ;  /* 0x00007610ff107816 */ /* 0x000fe2000000002f */
[----:B------:R-:W-:Y:S01]  /*1210*/  FMUL.FTZ R18, R22, UR12 ;  /* 0x0000000c16127c20 */ /* 0x000fe20008410000 */
[----:B------:R-:W-:-:S02]  /*1220*/  PRMT R15, RZ, 0x5410, R46 ;  /* 0x00005410ff0f7816 */ /* 0x000fc4000000002e */
[----:B------:R-:W-:Y:S01]  /*1230*/  PRMT R14, RZ, 0x7610, R46 ;  /* 0x00007610ff0e7816 */ /* 0x000fe2000000002e */
        /* <DEDUP_REMOVED lines=19> */
.L_x_80:
[----:B------:R-:W-:Y:S02]  /*1370*/  FMUL.FTZ R24, R17, R10 ;  /* 0x0000000a11187220 */ /* 0x000fe40000410000 */
[C---:B------:R-:W-:Y:S02]  /*1380*/  FFMA.FTZ R22, R21.reuse, R17, RZ ;  /* 0x0000001115167223 */ /* 0x040fe400000100ff */
[----:B------:R-:W-:Y:S02]  /*1390*/  FMUL.FTZ R23, R20, UR12 ;  /* 0x0000000c14177c20 */ /* 0x000fe40008410000 */
[----:B------:R-:W-:Y:S02]  /*13a0*/  FFMA.FTZ R21, R21, R24, RZ ;  /* 0x0000001815157223 */ /* 0x000fe400000100ff */
[----:B------:R-:W-:-:S02]  /*13b0*/  FMUL.FTZ R25, R16, R11 ;  /* 0x0000000b10197220 */ /* 0x000fc40000410000 */
[----:B------:R-:W-:Y:S02]  /*13c0*/  FADD.FTZ R24, RZ, R24 ;  /* 0x00000018ff187221 */ /* 0x000fe40000010000 */
        /* <DEDUP_REMOVED lines=20> */
.L_x_81:
[----:B------:R-:W-:Y:S02]  /*1510*/  FADD.FTZ R26, RZ, R17 ;  /* 0x00000011ff1a7221 */ /* 0x000fe40000010000 */
[----:B------:R-:W-:Y:S02]  /*1520*/  FFMA.FTZ R19, R18, R25, R21 ;  /* 0x0000001912137223 */ /* 0x000fe40000010015 */
[----:B------:R-:W-:Y:S02]  /*1530*/  FADD.FTZ R25, R25, R24 ;  /* 0x0000001819197221 */ /* 0x000fe40000010000 */
[----:B------:R-:W-:Y:S02]  /*1540*/  FFMA.FTZ R22, R23, R15, R22 ;  /* 0x0000000f17167223 */ /* 0x000fe40000010016 */
[----:B------:R-:W-:-:S02]  /*1550*/  FMUL.FTZ R24, R15, R10 ;  /* 0x0000000a0f187220 */ /* 0x000fc40000410000 */
[----:B------:R-:W-:Y:S02]  /*1560*/  FADD.FTZ R17, R26, R15 ;  /* 0x0000000f1a117221 */ /* 0x000fe40000010000 */
[----:B------:R-:W-:Y:S01]  /*1570*/  FFMA.FTZ R15, R18, R16, RZ ;  /* 0x00000010120f7223 */ /* 0x000fe200000100ff */
[----:B------:R-:W-:Y:S01]  /*1580*/  PRMT R18, RZ, 0x5410, R44 ;  /* 0x00005410ff127816 */ /* 0x000fe2000000002c */
[----:B------:R-:W-:Y:S02]  /*1590*/  FADD.FTZ R21, RZ, R16 ;  /* 0x00000010ff157221 */ /* 0x000fe40000010000 */
[----:B------:R-:W-:Y:S02]  /*15a0*/  FFMA.FTZ R23, R23, R24, R19 ;  /* 0x0000001817177223 */ /* 0x000fe40000010013 */
[----:B------:R-:W-:Y:S02]  /*15b0*/  FMUL.FTZ R19, R14, R11 ;  /* 0x0000000b0e137220 */ /* 0x000fe40000410000 */
[----:B------:R-:W-:-:S02]  /*15c0*/  FFMA.FTZ R15, R20, R14, R15 ;  /* 0x0000000e140f7223 */ /* 0x000fc4000001000f */
[----:B------:R-:W-:Y:S01]  /*15d0*/  FADD.FTZ R14, R21, R14 ;  /* 0x0000000e150e7221 */ /* 0x000fe20000010000 */
[----:B------:R-:W-:Y:S01]  /*15e0*/  PRMT R21, RZ, 0x7610, R44 ;  /* 0x00007610ff157816 */ /* 0x000fe2000000002c */
[----:B------:R-:W-:Y:S02]  /*15f0*/  FADD.FTZ R16, R25, R24 ;  /* 0x0000001819107221 */ /* 0x000fe40000010000 */
[----:B------:R-:W-:Y:S01]  /*1600*/  FADD.FTZ R24, R18, -UR17 ;  /* 0x8000001112187e21 */ /* 0x000fe20008010000 */
[----:B------:R-:W-:Y:S01]  /*1610*/  PRMT R18, RZ, 0x7610, R43 ;  /* 0x00007610ff127816 */ /* 0x000fe2000000002b */
[----:B------:R-:W-:Y:S02]  /*1620*/  FADD.FTZ R25, R21, -UR17 ;  /* 0x8000001115197e21 */ /* 0x000fe40008010000 */
[----:B------:R-:W-:Y:S01]  /*1630*/  FFMA.FTZ R20, R20, R19, R23 ;  /* 0x0000001314147223 */ /* 0x000fe20000010017 */
[----:B------:R-:W-:Y:S01]  /*1640*/  PRMT R23, RZ, 0x5410, R43 ;  /* 0x00005410ff177816 */ /* 0x000fe2000000002b */
[----:B------:R-:W-:-:S02]  /*1650*/  FMUL.FTZ R21, R24, UR12 ;  /* 0x0000000c18157c20 */ /* 0x000fc40008410000 */
        /* <DEDUP_REMOVED lines=20> */
.L_x_82:
[----:B------:R-:W-:Y:S02]  /*17a0*/  FMUL.FTZ R25, R23, R10 ;  /* 0x0000000a17197220 */ /* 0x000fe40000410000 */
[----:B------:R-:W-:Y:S02]  /*17b0*/  FADD.FTZ R26, R19, R16 ;  /* 0x00000010131a7221 */ /* 0x000fe40000010000 */
[----:B------:R-:W-:Y:S01]  /*17c0*/  FADD.FTZ R16, R17, R23 ;  /* 0x0000001711107221 */ /* 0x000fe20000010000 */
[----:B------:R-:W-:Y:S01]  /*17d0*/  PRMT R17, RZ, 0x5410, R45 ;  /* 0x00005410ff117816 */ /* 0x000fe2000000002d */
[----:B------:R-:W-:Y:S01]  /*17e0*/  FFMA.FTZ R22, R21, R23, R22 ;  /* 0x0000001715167223 */ /* 0x000fe20000010016 */
[----:B------:R-:W-:Y:S01]  /*17f0*/  PRMT R23, RZ, 0x5410, R42 ;  /* 0x00005410ff177816 */ /* 0x000fe2000000002a */
[----:B------:R-:W-:-:S02]  /*1800*/  FMUL.FTZ R19, R18, R11 ;  /* 0x0000000b12137220 */ /* 0x000fc40000410000 */
[----:B------:R-:W-:Y:S02]  /*1810*/  FADD.FTZ R14, R14, R18 ;  /* 0x000000120e0e7221 */ /* 0x000fe40000010000 */
[----:B------:R-:W-:Y:S01]  /*1820*/  FFMA.FTZ R15, R24, R18, R15 ;  /* 0x00000012180f7223 */ /* 0x000fe2000001000f */
[----:B------:R-:W-:Y:S01]  /*1830*/  PRMT R18, RZ, 0x7610, R45 ;  /* 0x00007610ff127816 */ /* 0x000fe2000000002d */
[----:B------:R-:W-:Y:S02]  /*1840*/  FFMA.FTZ R21, R21, R25, R20 ;  /* 0x0000001915157223 */ /* 0x000fe40000010014 */
[----:B------:R-:W-:Y:S02]  /*1850*/  FADD.FTZ R20, R26, R25 ;  /* 0x000000191a147221 */ /* 0x000fe40000010000 */
[----:B------:R-:W-:Y:S02]  /*1860*/  FFMA.FTZ R24, R24, R19, R21 ;  /* 0x0000001318187223 */ /* 0x000fe40000010015 */
[----:B------:R-:W-:Y:S01]  /*1870*/  FADD.FTZ R21, R17, -UR17 ;  /* 0x8000001111157e21 */ /* 0x000fe20008010000 */
[----:B------:R-:W-:Y:S01]  /*1880*/  PRMT R17, RZ, 0x7610, R42 ;  /* 0x00007610ff117816 */ /* 0x000fe2000000002a */
        /* <DEDUP_REMOVED lines=22> */
.L_x_83:
[----:B------:R-:W-:Y:S02]  /*19f0*/  FMUL.FTZ R25, R23, R10 ;  /* 0x0000000a17197220 */ /* 0x000fe40000410000 */
[----:B------:R-:W-:Y:S01]  /*1a00*/  FADD.FTZ R20, R19, R20 ;  /* 0x0000001413147221 */ /* 0x000fe20000010000 */
[----:B------:R-:W-:Y:S01]  /*1a10*/  PRMT R19, RZ, 0x5410, R40 ;  /* 0x00005410ff137816 */ /* 0x000fe20000000028 */
[----:B------:R-:W-:Y:S02]  /*1a20*/  FADD.FTZ R16, R16, R23 ;  /* 0x0000001710107221 */ /* 0x000fe40000010000 */
[C---:B------:R-:W-:Y:S02]  /*1a30*/  FFMA.FTZ R26, R21.reuse, R23, R22 ;  /* 0x00000017151a7223 */ /* 0x040fe40000010016 */
[----:B------:R-:W-:Y:S01]  /*1a40*/  FADD.FTZ R23, R20, R25 ;  /* 0x0000001914177221 */ /* 0x000fe20000010000 */
[----:B------:R-:W-:Y:S01]  /*1a50*/  PRMT R20, RZ, 0x7610, R40 ;  /* 0x00007610ff147816 */ /* 0x000fe20000000028 */
[----:B------:R-:W-:-:S02]  /*1a60*/  FFMA.FTZ R21, R21, R25, R24 ;  /* 0x0000001915157223 */ /* 0x000fc40000010018 */
[----:B------:R-:W-:Y:S01]  /*1a70*/  FADD.FTZ R25, R19, -UR17 ;  /* 0x8000001113197e21 */ /* 0x000fe20008010000 */
[--C-:B------:R-:W-:Y:S01]  /*1a80*/  PRMT R19, RZ, 0x5410, R39.reuse ;  /* 0x00005410ff137816 */ /* 0x100fe20000000027 */
[----:B------:R-:W-:Y:S01]  /*1a90*/  FADD.FTZ R22, R20, -UR17 ;  /* 0x8000001114167e21 */ /* 0x000fe20008010000 */
[----:B------:R-:W-:Y:S01]  /*1aa0*/  PRMT R20, RZ, 0x7610, R39 ;  /* 0x00007610ff147816 */ /* 0x000fe20000000027 */
[----:B------:R-:W-:Y:S02]  /*1ab0*/  FMUL.FTZ R25, R25, UR12 ;  /* 0x0000000c19197c20 */ /* 0x000fe40008410000 */
[----:B------:R-:W-:Y:S02]  /*1ac0*/  FMUL.FTZ R24, R17, R11 ;  /* 0x0000000b11187220 */ /* 0x000fe40000410000 */
        /* <DEDUP_REMOVED lines=20> */
.L_x_84:
[----:B------:R-:W-:Y:S02]  /*1c10*/  FFMA.FTZ R27, R18, R24, R21 ;  /* 0x00000018121b7223 */ /* 0x000fe40000010015 */
[----:B------:R-:W-:Y:S02]  /*1c20*/  FMUL.FTZ R28, R19, R10 ;  /* 0x0000000a131c7220 */ /* 0x000fe40000410000 */
[----:B------:R-:W-:Y:S02]  /*1c30*/  FADD.FTZ R23, R24, R23 ;  /* 0x0000001718177221 */ /* 0x000fe40000010000 */
[----:B------:R-:W-:Y:S02]  /*1c40*/  FFMA.FTZ R21, R18, R17, R15 ;  /* 0x0000001112157223 */ /* 0x000fe4000001000f */
[----:B------:R-:W-:-:S02]  /*1c50*/  FMUL.FTZ R18, R20, R11 ;  /* 0x0000000b14127220 */ /* 0x000fc40000410000 */
[----:B------:R-:W-:Y:S02]  /*1c60*/  FFMA.FTZ R15, R25, R28, R27 ;  /* 0x0000001c190f7223 */ /* 0x000fe4000001001b */
[----:B------:R-:W-:Y:S02]  /*1c70*/  FADD.FTZ R27, R23, R28 ;  /* 0x0000001c171b7221 */ /* 0x000fe40000010000 */
[----:B------:R-:W-:Y:S02]  /*1c80*/  FFMA.FTZ R24, R25, R19, R26 ;  /* 0x0000001319187223 */ /* 0x000fe4000001001a */
[----:B------:R-:W-:Y:S01]  /*1c90*/  FADD.FTZ R23, R14, R17 ;  /* 0x000000110e177221 */ /* 0x000fe20000010000 */
[----:B------:R-:W-:Y:S01]  /*1ca0*/  PRMT R14, RZ, 0x5410, R41 ;  /* 0x00005410ff0e7816 */ /* 0x000fe20000000029 */
[----:B------:R-:W-:Y:S01]  /*1cb0*/  FFMA.FTZ R26, R22, R18, R15 ;  /* 0x00000012161a7223 */ /* 0x000fe2000001000f */
[----:B------:R-:W-:Y:S01]  /*1cc0*/  PRMT R15, RZ, 0x7610, R41 ;  /* 0x00007610ff0f7816 */ /* 0x000fe20000000029 */
[----:B------:R-:W-:-:S02]  /*1cd0*/  FADD.FTZ R25, R18, R27 ;  /* 0x0000001b12197221 */ /* 0x000fc40000010000 */
[----:B------:R-:W-:Y:S01]  /*1ce0*/  FADD.FTZ R17, R14, -UR17 ;  /* 0x800000110e117e21 */ /* 0x000fe20008010000 */
[--C-:B------:R-:W-:Y:S01]  /*1cf0*/  PRMT R14, RZ, 0x7610, R38.reuse ;  /* 0x00007610ff0e7816 */ /* 0x100fe20000000026 */
[----:B------:R-:W-:Y:S01]  /*1d00*/  FADD.FTZ R18, R15, -UR17 ;  /* 0x800000110f127e21 */ /* 0x000fe20008010000 */
[----:B------:R-:W-:Y:S01]  /*1d10*/  PRMT R15, RZ, 0x5410, R38 ;  /* 0x00005410ff0f7816 */ /* 0x000fe20000000026 */
[----:B------:R-:W-:Y:S02]  /*1d20*/  FMUL.FTZ R17, R17, UR12 ;  /* 0x0000000c11117c20 */ /* 0x000fe40008410000 */
[----:B------:R-:W-:Y:S01]  /*1d30*/  FMUL.FTZ R18, R18, UR12 ;  /* 0x0000000c12127c20 */ /* 0x000fe20008410000 */
        /* <DEDUP_REMOVED lines=19> */
.L_x_85:
[----:B------:R-:W-:Y:S02]  /*1e70*/  FMUL.FTZ R28, R15, R10 ;  /* 0x0000000a0f1c7220 */ /* 0x000fe40000410000 */
[----:B------:R-:W-:Y:S02]  /*1e80*/  FADD.FTZ R16, R16, R19 ;  /* 0x0000001310107221 */ /* 0x000fe40000010000 */
[----:B------:R-:W-:Y:S01]  /*1e90*/  FFMA.FTZ R19, R22, R20, R21 ;  /* 0x0000001416137223 */ /* 0x000fe20000010015 */
[----:B------:R-:W-:Y:S01]  /*1ea0*/  PRMT R22, RZ, 0x7610, R36 ;  /* 0x00007610ff167816 */ /* 0x000fe20000000024 */
[----:B------:R-:W-:Y:S01]  /*1eb0*/  FADD.FTZ R21, R23, R20 ;  /* 0x0000001417157221 */ /* 0x000fe20000010000 */
[----:B------:R-:W-:Y:S01]  /*1ec0*/  PRMT R20, RZ, 0x5410, R36 ;  /* 0x00005410ff147816 */ /* 0x000fe20000000024 */
[----:B------:R-:W-:-:S02]  /*1ed0*/  FMUL.FTZ R29, R14, R11 ;  /* 0x0000000b0e1d7220 */ /* 0x000fc40000410000 */
[----:B------:R-:W-:Y:S02]  /*1ee0*/  FFMA.FTZ R27, R17, R28, R26 ;  /* 0x0000001c111b7223 */ /* 0x000fe4000001001a */
[----:B------:R-:W-:Y:S01]  /*1ef0*/  FADD.FTZ R28, R25, R28 ;  /* 0x0000001c191c7221 */ /* 0x000fe20000010000 */
[----:B------:R-:W-:Y:S01]  /*1f00*/  PRMT R25, RZ, 0x5410, R35 ;  /* 0x00005410ff197816 */ /* 0x000fe20000000023 */
[----:B------:R-:W-:Y:S02]  /*1f10*/  FFMA.FTZ R26, R18, R29, R27 ;  /* 0x0000001d121a7223 */ /* 0x000fe4000001001b */
[----:B------:R-:W-:Y:S02]  /*1f20*/  FADD.FTZ R27, R29, R28 ;  /* 0x0000001c1d1b7221 */ /* 0x000fe40000010000 */
[----:B------:R-:W-:Y:S02]  /*1f30*/  FADD.FTZ R20, R20, -UR17 ;  /* 0x8000001114147e21 */ /* 0x000fe40008010000 */
[----:B------:R-:W-:Y:S01]  /*1f40*/  FADD.FTZ R28, R22, -UR17 ;  /* 0x80000011161c7e21 */ /* 0x000fe20008010000 */
        /* <DEDUP_REMOVED lines=22> */
.L_x_86:
[----:B------:R-:W-:Y:S01]  /*20b0*/  FFMA.FTZ R24, R17, R15, R24 ;  /* 0x0000000f11187223 */ /* 0x000fe20000010018 */
[----:B------:R-:W-:Y:S01]  /*20c0*/  PRMT R17, RZ, 0x5410, R37 ;  /* 0x00005410ff117816 */ /* 0x000fe20000000025 */
[----:B------:R-:W-:-:S04]  /*20d0*/  FMUL.FTZ R28, R25, R10 ;  /* 0x0000000a191c7220 */ /* 0x000fc80000410000 */
[----:B------:R-:W-:Y:S01]  /*20e0*/  FADD.FTZ R30, R17, -UR17 ;  /* 0x80000011111e7e21 */ /* 0x000fe20008010000 */
[----:B------:R-:W-:Y:S01]  /*20f0*/  PRMT R17, RZ, 0x7610, R37 ;  /* 0x00007610ff117816 */ /* 0x000fe20000000025 */
[----:B------:R-:W-:Y:S02]  /*2100*/  FFMA.FTZ R29, R23, R28, R26 ;  /* 0x0000001c171d7223 */ /* 0x000fe4000001001a */
[----:B------:R-:W-:Y:S02]  /*2110*/  FMUL.FTZ R26, R22, R11 ;  /* 0x0000000b161a7220 */ /* 0x000fe40000410000 */
[----:B------:R-:W-:Y:S01]  /*2120*/  FADD.FTZ R31, R27, R28 ;  /* 0x0000001c1b1f7221 */ /* 0x000fe20000010000 */
[----:B------:R-:W-:Y:S01]  /*2130*/  PRMT R28, RZ, 0x7610, R34 ;  /* 0x00007610ff1c7816 */ /* 0x000fe20000000022 */
[----:B------:R-:W-:Y:S02]  /*2140*/  FADD.FTZ R17, R17, -UR17 ;  /* 0x8000001111117e21 */ /* 0x000fe40008010000 */
[----:B------:R-:W-:-:S02]  /*2150*/  FFMA.FTZ R27, R20, R26, R29 ;  /* 0x0000001a141b7223 */ /* 0x000fc4000001001d */
[----:B------:R-:W-:Y:S02]  /*2160*/  FADD.FTZ R29, R26, R31 ;  /* 0x0000001f1a1d7221 */ /* 0x000fe40000010000 */
        /* <DEDUP_REMOVED lines=11> */
[----:B------:R-:W-:Y:S02]  /*2220*/  FFMA.FTZ R69, R31, R69, 1 ;  /* 0x3f8000001f457423 */ /* 0x000fe40000010045 */
[----:B------:R-:W-:Y:S02]  /*2230*/  FFMA.FTZ R31, R26, R11, R13 ;  /* 0x0000000b1a1f7223 */ /* 0x000fe4000001000d */
[----:B------:R-:W-:-:S02]  /*2240*/  FMUL.FTZ R17, R17, R69 ;  /* 0x0000004511117220 */ /* 0x000fc40000410000 */
        /* <DEDUP_REMOVED lines=8> */
.L_x_87:
[----:B------:R-:W-:Y:S01]  /*22d0*/  FMUL.FTZ R68, R17, R10 ;  /* 0x0000000a11447220 */ /* 0x000fe20000410000 */
[----:B------:R-:W-:Y:S01]  /*22e0*/  ISETP.GT.AND P0, PT, R32, 0x1e, PT ;  /* 0x0000001e2000780c */ /* 0x000fe20003f04270 */
[----:B------:R-:W-:Y:S01]  /*22f0*/  FFMA.FTZ R19, R18, R14, R19 ;  /* 0x0000000e12137223 */ /* 0x000fe20000010013 */
[----:B------:R-:W-:Y:S01]  /*2300*/  ULDC UR5, c[0x0][0xc] ;  /* 0x0000030000057ab9 */ /* 0x000fe20000000800 */
[----:B------:R-:W-:Y:S01]  /*2310*/  FFMA.FTZ R27, R30, R68, R27 ;  /* 0x000000441e1b7223 */ /* 0x000fe2000001001b */
[----:B------:R-:W-:Y:S01]  /*2320*/  BSSY B0, `(.L_x_88) ;  /* 0x0000051000007945 */ /* 0x000fe20003800000 */
[----:B------:R-:W-:Y:S01]  /*2330*/  FADD.FTZ R68, R29, R68 ;  /* 0x000000441d447221 */ /* 0x000fe20000010000 */
[----:B------:R-:W-:Y:S01]  /*2340*/  SHF.L.U32 R63, R59, 0x4, RZ ;  /* 0x000000043b3f7819 */ /* 0x000fe200000006ff */
[----:B------:R-:W-:Y:S02]  /*2350*/  FMUL.FTZ R29, R28, R11 ;  /* 0x0000000b1c1d7220 */ /* 0x000fe40000410000 */
[----:B------:R-:W-:-:S02]  /*2360*/  FADD.FTZ R16, R16, R15 ;  /* 0x0000000f10107221 */ /* 0x000fc40000010000 */
[----:B------:R-:W-:Y:S02]  /*2370*/  FFMA.FTZ R31, R26, R29, R27 ;  /* 0x0000001d1a1f7223 */ /* 0x000fe4000001001b */
[----:B------:R-:W-:Y:S02]  /*2380*/  FADD.FTZ R29, R29, R68 ;  /* 0x000000441d1d7221 */ /* 0x000fe40000010000 */
[----:B------:R-:W-:Y:S01]  /*2390*/  FADD.FTZ R21, R21, R14 ;  /* 0x0000000e15157221 */ /* 0x000fe20000010000 */
[----:B------:R-:W0:Y:S01]  /*23a0*/  SHFL.DOWN PT, R68, R31, 0x1, 0x1f ;  /* 0x08201f001f447f89 */ /* 0x000e2200000e0000 */
[----:B------:R-:W-:Y:S02]  /*23b0*/  FFMA.FTZ R19, R20, R22, R19 ;  /* 0x0000001614137223 */ /* 0x000fe40000010013 */
[----:B------:R-:W-:Y:S01]  /*23c0*/  FFMA.FTZ R24, R23, R25, R24 ;  /* 0x0000001917187223 */ /* 0x000fe20000010018 */
[----:B------:R-:W1:Y:S01]  /*23d0*/  SHFL.DOWN PT, R27, R29, 0x1, 0x1f ;  /* 0x08201f001d1b7f89 */ /* 0x000e6200000e0000 */
[----:B------:R-:W-:-:S02]  /*23e0*/  FADD.FTZ R16, R16, R25 ;  /* 0x0000001910107221 */ /* 0x000fc40000010000 */
[----:B------:R-:W-:Y:S02]  /*23f0*/  FADD.FTZ R21, R21, R22 ;  /* 0x0000001615157221 */ /* 0x000fe40000010000 */
[----:B------:R-:W-:Y:S02]  /*2400*/  FFMA.FTZ R25, R26, R28, R19 ;  /* 0x0000001c1a197223 */ /* 0x000fe40000010013 */
[----:B------:R-:W-:Y:S02]  /*2410*/  FFMA.FTZ R24, R30, R17, R24 ;  /* 0x000000111e187223 */ /* 0x000fe40000010018 */
[----:B------:R-:W-:Y:S02]  /*2420*/  FADD.FTZ R26, R16, R17 ;  /* 0x00000011101a7221 */ /* 0x000fe40000010000 */
        /* <DEDUP_REMOVED lines=22> */
[----:B------:R-:W-:Y:S01]  /*2590*/  ISETP.NE.AND P0, PT, R32, RZ, PT ;  /* 0x000000ff2000720c */ /* 0x000fe20003f05270 */
[----:B------:R-:W-:Y:S01]  /*25a0*/  FADD.FTZ R27, R21, R28 ;  /* 0x0000001c151b7221 */ /* 0x000fe20000010000 */
[----:B------:R-:W-:Y:S02]  /*25b0*/  MOV R14, R31 ;  /* 0x0000001f000e7202 */ /* 0x000fe40000000f00 */
[----:B------:R-:W-:Y:S02]  /*25c0*/  MOV R15, R29 ;  /* 0x0000001d000f7202 */ /* 0x000fe40000000f00 */
[----:B------:R0:W-:Y:S07]  /*25d0*/  STS.128 [R59.X16+0x90], R24 ;  /* 0x000090183b007388 */ /* 0x0001ee000000cc00 */
[----:B------:R0:W-:Y:S04]  /*25e0*/  @!P0 STS.64 [R7.X8+0x10], R14 ;  /* 0x0000100e07008388 */ /* 0x0001e80000008a00 */
[----:B------:R-:W-:Y:S01]  /*25f0*/  BAR.SYNC.DEFER_BLOCKING 0x0 ;  /* 0x0000000000007b1d */ /* 0x000fe20000010000 */
[----:B------:R-:W-:-:S13]  /*2600*/  ISETP.NE.AND P0, PT, R59, RZ, PT ;  /* 0x000000ff3b00720c */ /* 0x000fda0003f05270 */
[----:B------:R-:W-:Y:S05]  /*2610*/  @P0 BRA `(.L_x_89) ;  /* 0x0000021000000947 */ /* 0x000fea0003800000 */
[----:B0-----:R-:W0:Y:S04]  /*2620*/  LDS.64 R28, [0x18] ;  /* 0x00001800ff1c7984 */ /* 0x001e280000000a00 */
[----:B------:R-:W1:Y:S04]  /*2630*/  LDS.128 R20, [0x20] ;  /* 0x00002000ff147984 */ /* 0x000e680000000c00 */
[----:B------:R-:W2:Y:S01]  /*2640*/  LDS.128 R16, [0x30] ;  /* 0x00003000ff107984 */ /* 0x000ea20000000c00 */
[----:B0-----:R-:W-:Y:S02]  /*2650*/  FADD.FTZ R69, R14, R28 ;  /* 0x0000001c0e457221 */ /* 0x001fe40000010000 */
[----:B------:R-:W-:-:S02]  /*2660*/  FADD.FTZ R14, R15, R29 ;  /* 0x0000001d0f0e7221 */ /* 0x000fc40000010000 */
[----:B------:R-:W0:Y:S01]  /*2670*/  LDS.128 R28, [0x40] ;  /* 0x00004000ff1c7984 */ /* 0x000e220000000c00 */
[----:B-1----:R-:W-:Y:S02]  /*2680*/  FADD.FTZ R69, R69, R20 ;  /* 0x0000001445457221 */ /* 0x002fe40000010000 */
[----:B------:R-:W-:Y:S02]  /*2690*/  FADD.FTZ R14, R14, R21 ;  /* 0x000000150e0e7221 */ /* 0x000fe40000010000 */
[----:B------:R-:W-:Y:S02]  /*26a0*/  FADD.FTZ R69, R69, R22 ;  /* 0x0000001645457221 */ /* 0x000fe40000010000 */
[----:B------:R-:W-:Y:S02]  /*26b0*/  FADD.FTZ R14, R14, R23 ;  /* 0x000000170e0e7221 */ /* 0x000fe40000010000 */
[----:B------:R-:W1:Y:S01]  /*26c0*/  LDS.128 R20, [0x50] ;  /* 0x00005000ff147984 */ /* 0x000e620000000c00 */
[----:B--2---:R-:W-:-:S02]  /*26d0*/  FADD.FTZ R69, R69, R16 ;  /* 0x0000001045457221 */ /* 0x004fc40000010000 */
[----:B------:R-:W-:Y:S02]  /*26e0*/  FADD.FTZ R14, R14, R17 ;  /* 0x000000110e0e7221 */ /* 0x000fe40000010000 */
[----:B------:R-:W-:Y:S02]  /*26f0*/  FADD.FTZ R69, R69, R18 ;  /* 0x0000001245457221 */ /* 0x000fe40000010000 */
[----:B------:R-:W-:Y:S02]  /*2700*/  FADD.FTZ R14, R14, R19 ;  /* 0x000000130e0e7221 */ /* 0x000fe40000010000 */
[----:B------:R-:W2:Y:S01]  /*2710*/  LDS.128 R16, [0x60] ;  /* 0x00006000ff107984 */ /* 0x000ea20000000c00 */
        /* <DEDUP_REMOVED lines=9> */
[----:B--2---:R-:W-:-:S02]  /*27b0*/  FADD.FTZ R69, R69, R16 ;  /* 0x0000001045457221 */ /* 0x004fc40000010000 */
[----:B------:R-:W-:Y:S02]  /*27c0*/  FADD.FTZ R14, R14, R17 ;  /* 0x000000110e0e7221 */ /* 0x000fe40000010000 */
[----:B------:R-:W-:Y:S02]  /*27d0*/  FADD.FTZ R69, R69, R18 ;  /* 0x0000001245457221 */ /* 0x000fe40000010000 */
[----:B------:R-:W-:Y:S02]  /*27e0*/  FADD.FTZ R14, R14, R19 ;  /* 0x000000130e0e7221 */ /* 0x000fe40000010000 */
[----:B0-----:R-:W-:Y:S02]  /*27f0*/  FADD.FTZ R69, R69, R28 ;  /* 0x0000001c45457221 */ /* 0x001fe40000010000 */
[----:B------:R-:W-:Y:S02]  /*2800*/  FADD.FTZ R16, R14, R29 ;  /* 0x0000001d0e107221 */ /* 0x000fe40000010000 */
[----:B------:R-:W-:-:S02]  /*2810*/  FADD.FTZ R14, R69, R30 ;  /* 0x0000001e450e7221 */ /* 0x000fc40000010000 */
[----:B------:R-:W-:Y:S02]  /*2820*/  FADD.FTZ R15, R16, R31 ;  /* 0x0000001f100f7221 */ /* 0x000fe40000010000 */
.L_x_89:
[----:B0-----:R-:W-:Y:S05]  /*2830*/  BSYNC B0 ;  /* 0x0000000000007941 */ /* 0x001fea0003800000 */
.L_x_88:
[----:B------:R-:W-:Y:S01]  /*2840*/  BAR.SYNC.DEFER_BLOCKING 0x0 ;  /* 0x0000000000007b1d */ /* 0x000fe20000010000 */
[----:B------:R-:W-:Y:S02]  /*2850*/  ISETP.GT.U32.AND P6, PT, R59, 0xd, PT ;  /* 0x0000000d3b00780c */ /* 0x000fe40003fc4070 */
[----:B------:R-:W-:-:S03]  /*2860*/  LOP3.LUT R61, R61, 0xfffffffe, RZ, 0xc0, !PT ;  /* 0xfffffffe3d3d7812 */ /* 0x000fc600078ec0ff */
[----:B------:R-:W-:Y:S08]  /*2870*/  BSSY B0, `(.L_x_90) ;  /* 0x000009e000007945 */ /* 0x000ff00003800000 */
[----:B------:R-:W-:Y:S01]  /*2880*/  @P6 LOP3.LUT R61, R61, 0x1, RZ, 0xfc, !PT ;  /* 0x000000013d3d6812 */ /* 0x000fe200078efcff */
[----:B------:R-:W-:Y:S05]  /*2890*/  @P6 BRA `(.L_x_91) ;  /* 0x000009b000006947 */ /* 0x000fea0003800000 */
[----:B------:R-:W0:Y:S04]  /*28a0*/  LDS.128 R28, [R63+0x170] ;  /* 0x000170003f1c7984 */ /* 0x000e280000000c00 */
[----:B------:R-:W1:Y:S04]  /*28b0*/  LDS.128 R20, [R63+0x250] ;  /* 0x000250003f147984 */ /* 0x000e680000000c00 */
[----:B------:R-:W2:Y:S01]  /*28c0*/  LDS.128 R16, [R63+0x330] ;  /* 0x000330003f107984 */ /* 0x000ea20000000c00 */
[----:B0-----:R-:W-:-:S02]  /*28d0*/  FADD.FTZ R69, R24, R28 ;  /* 0x0000001c18457221 */ /* 0x001fc40000010000 */
[----:B------:R-:W-:Y:S02]  /*28e0*/  FADD.FTZ R28, R25, R29 ;  /* 0x0000001d191c7221 */ /* 0x000fe40000010000 */
[----:B------:R-:W-:Y:S02]  /*28f0*/  FADD.FTZ R29, R26, R30 ;  /* 0x0000001e1a1d7221 */ /* 0x000fe40000010000 */
[----:B------:R-:W-:Y:S02]  /*2900*/  FADD.FTZ R30, R27, R31 ;  /* 0x0000001f1b1e7221 */ /* 0x000fe40000010000 */
[----:B------:R-:W0:Y:S01]  /*2910*/  LDS.128 R24, [R63+0x410] ;  /* 0x000410003f187984 */ /* 0x000e220000000c00 */
[----:B-1----:R-:W-:Y:S02]  /*2920*/  FADD.FTZ R69, R69, R20 ;  /* 0x0000001445457221 */ /* 0x002fe40000010000 */
[----:B------:R-:W-:Y:S02]  /*2930*/  FADD.FTZ R28, R28, R21 ;  /* 0x000000151c1c7221 */ /* 0x000fe40000010000 */
[----:B------:R-:W-:-:S02]  /*2940*/  FADD.FTZ R29, R29, R22 ;  /* 0x000000161d1d7221 */ /* 0x000fc40000010000 */
[----:B------:R-:W-:Y:S02]  /*2950*/  FADD.FTZ R30, R30, R23 ;  /* 0x000000171e1e7221 */ /* 0x000fe40000010000 */
[----:B--2---:R-:W-:Y:S01]  /*2960*/  FADD.FTZ R69, R69, R16 ;  /* 0x0000001045457221 */ /* 0x004fe20000010000 */
[----:B------:R-:W-:Y:S01]  /*2970*/  LDS.128 R20, [R63+0x5d0] ;  /* 0x0005d0003f147984 */ /* 0x000fe20000000c00 */
[----:B------:R-:W-:Y:S02]  /*2980*/  FADD.FTZ R28, R28, R17 ;  /* 0x000000111c1c7221 */ /* 0x000fe40000010000 */
[----:B------:R-:W-:Y:S02]  /*2990*/  FADD.FTZ R31, R29, R18 ;  /* 0x000000121d1f7221 */ /* 0x000fe40000010000 */
[----:B------:R-:W-:Y:S02]  /*29a0*/  FADD.FTZ R30, R30, R19 ;  /* 0x000000131e1e7221 */ /* 0x000fe40000010000 */
[----:B------:R-:W1:Y:S01]  /*29b0*/  LDS.128 R16, [R63+0x4f0] ;  /* 0x0004f0003f107984 */ /* 0x000e620000000c00 */
        /* <DEDUP_REMOVED lines=9> */
[----:B------:R-:W1:Y:S01]  /*2a50*/  LDS.128 R16, [R63+0x790] ;  /* 0x000790003f107984 */ /* 0x000e620000000c00 */
[----:B------:R-:W-:Y:S02]  /*2a60*/  FADD.FTZ R29, R29, R20 ;  /* 0x000000141d1d7221 */ /* 0x000fe40000010000 */
[----:B------:R-:W-:Y:S02]  /*2a70*/  FADD.FTZ R28, R28, R21 ;  /* 0x000000151c1c7221 */ /* 0x000fe40000010000 */
[----:B------:R-:W-:Y:S02]  /*2a80*/  FADD.FTZ R31, R31, R22 ;  /* 0x000000161f1f7221 */ /* 0x000fe40000010000 */
[----:B------:R-:W-:Y:S02]  /*2a90*/  FADD.FTZ R30, R30, R23 ;  /* 0x000000171e1e7221 */ /* 0x000fe40000010000 */
        /* <DEDUP_REMOVED lines=11> */
[----:B--2---:R-:W-:Y:S02]  /*2b50*/  FADD.FTZ R29, R29, R20 ;  /* 0x000000141d1d7221 */ /* 0x004fe40000010000 */
        /* <DEDUP_REMOVED lines=97> */
[----:B------:R-:W0:Y:S01]  /*3170*/  LDS.128 R28, [R63+0x1bb0] ;  /* 0x001bb0003f1c7984 */ /* 0x000e220000000c00 */
[----:B------:R-:W-:Y:S02]  /*3180*/  FADD.FTZ R68, R68, R27 ;  /* 0x0000001b44447221 */ /* 0x000fe40000010000 */
[----:B-1----:R-:W-:Y:S02]  /*3190*/  FADD.FTZ R69, R69, R16 ;  /* 0x0000001045457221 */ /* 0x002fe40000010000 */
[----:B------:R-:W-:Y:S02]  /*31a0*/  FADD.FTZ R24, R24, R17 ;  /* 0x0000001118187221 */ /* 0x000fe40000010000 */
[----:B------:R-:W-:-:S02]  /*31b0*/  FADD.FTZ R25, R25, R18 ;  /* 0x0000001219197221 */ /* 0x000fc40000010000 */
[----:B------:R-:W-:Y:S02]  /*31c0*/  FADD.FTZ R68, R68, R19 ;  /* 0x0000001344447221 */ /* 0x000fe40000010000 */
[----:B--2---:R-:W-:Y:S02]  /*31d0*/  FADD.FTZ R69, R69, R20 ;  /* 0x0000001445457221 */ /* 0x004fe40000010000 */
[----:B------:R-:W-:Y:S02]  /*31e0*/  FADD.FTZ R16, R24, R21 ;  /* 0x0000001518107221 */ /* 0x000fe40000010000 */
[----:B------:R-:W-:Y:S02]  /*31f0*/  FADD.FTZ R17, R25, R22 ;  /* 0x0000001619117221 */ /* 0x000fe40000010000 */
[----:B------:R-:W-:Y:S02]  /*3200*/  FADD.FTZ R68, R68, R23 ;  /* 0x0000001744447221 */ /* 0x000fe40000010000 */
[----:B0-----:R-:W-:-:S02]  /*3210*/  FADD.FTZ R24, R69, R28 ;  /* 0x0000001c45187221 */ /* 0x001fc40000010000 */
[----:B------:R-:W-:Y:S02]  /*3220*/  FADD.FTZ R25, R16, R29 ;  /* 0x0000001d10197221 */ /* 0x000fe40000010000 */
[----:B------:R-:W-:Y:S02]  /*3230*/  FADD.FTZ R26, R17, R30 ;  /* 0x0000001e111a7221 */ /* 0x000fe40000010000 */
[----:B------:R-:W-:Y:S02]  /*3240*/  FADD.FTZ R27, R68, R31 ;  /* 0x0000001f441b7221 */ /* 0x000fe40000010000 */
.L_x_91:
[----:B------:R-:W-:Y:S05]  /*3250*/  BSYNC B0 ;  /* 0x0000000000007941 */ /* 0x000fea0003800000 */
.L_x_90:
[----:B------:R-:W-:Y:S01]  /*3260*/  BSSY B0, `(.L_x_92) ;  /* 0x0000013000007945 */ /* 0x000fe20003800000 */
[----:B------:R-:W-:Y:S01]  /*3270*/  HFMA2.MMA R28, -RZ, RZ, 0, 2.384185791015625e-07 ;  /* 0x00000004ff1c7435 */ /* 0x000fe200000001ff */
[----:B------:R-:W-:Y:S05]  /*3280*/  @P6 BRA `(.L_x_93) ;  /* 0x0000010000006947 */ /* 0x000fea0003800000 */
[----:B------:R-:W-:Y:S01]  /*3290*/  IMAD R17, R62, 0xe, R59 ;  /* 0x0000000e3e117824 */ /* 0x000fe200078e023b */
[----:B------:R-:W-:Y:S02]  /*32a0*/  MOV R19, c[0x0][0x1d8] ;  /* 0x0000760000137a02 */ /* 0x000fe40000000f00 */
[----:B------:R-:W-:Y:S01]  /*32b0*/  MOV R18, c[0x0][0x1dc] ;  /* 0x0000770000127a02 */ /* 0x000fe20000000f00 */
[----:B------:R-:W-:Y:S01]  /*32c0*/  IMAD.WIDE R16, R17, R28, c[0x0][0x1b8] ;  /* 0x00006e0011107625 */ /* 0x000fe200078e021c */
[----:B------:R-:W-:-:S04]  /*32d0*/  MOV R23, UR11 ;  /* 0x0000000b00177c02 */ /* 0x000fc80008000f00 */
[CC--:B------:R-:W-:Y:S01]  /*32e0*/  LEA R20, P6, R19.reuse, R16.reuse, 0x2 ;  /* 0x0000001013147211 */ /* 0x0c0fe200078c10ff */
[----:B------:R0:W-:Y:S03]  /*32f0*/  RED.E.ADD.F32.FTZ.RN.STRONG.GPU [R16.64], R24 ;  /* 0x000000181000798e */ /* 0x0001e6000c10e78e */
[----:B------:R-:W-:Y:S02]  /*3300*/  LEA.HI.X R21, R19, R17, R18, 0x2, P6 ;  /* 0x0000001113157211 */ /* 0x000fe400030f1412 */
[----:B------:R-:W-:Y:S02]  /*3310*/  LEA R22, P6, R23, R16, 0x2 ;  /* 0x0000001017167211 */ /* 0x000fe400078c10ff */
[----:B------:R-:W-:Y:S02]  /*3320*/  MOV R19, UR10 ;  /* 0x0000000a00137c02 */ /* 0x000fe40008000f00 */
[----:B------:R-:W-:-:S02]  /*3330*/  IADD3.X R23, R17, UR9, RZ, P6, !PT ;  /* 0x0000000911177c10 */ /* 0x000fc4000b7fe4ff */
[----:B------:R-:W-:-:S03]  /*3340*/  LEA R18, P6, R19, R16, 0x2 ;  /* 0x0000001013127211 */ /* 0x000fc600078c10ff */
[----:B------:R0:W-:Y:S01]  /*3350*/  RED.E.ADD.F32.FTZ.RN.STRONG.GPU [R22.64], R25 ;  /* 0x000000191600798e */ /* 0x0001e2000c10e78e */
[----:B------:R-:W-:-:S03]  /*3360*/  IADD3.X R19, R17, UR8, RZ, P6, !PT ;  /* 0x0000000811137c10 */ /* 0x000fc6000b7fe4ff */
[----:B------:R0:W-:Y:S04]  /*3370*/  RED.E.ADD.F32.FTZ.RN.STRONG.GPU [R20.64], R26 ;  /* 0x0000001a1400798e */ /* 0x0001e8000c10e78e */
[----:B------:R0:W-:Y:S02]  /*3380*/  RED.E.ADD.F32.FTZ.RN.STRONG.GPU [R18.64], R27 ;  /* 0x0000001b1200798e */ /* 0x0001e4000c10e78e */
.L_x_93:
[----:B------:R-:W-:Y:S05]  /*3390*/  BSYNC B0 ;  /* 0x0000000000007941 */ /* 0x000fea0003800000 */
.L_x_92:
[----:B------:R-:W-:-:S06]  /*33a0*/  UISETP.GE.U32.AND UP0, UPT, UR5, 0x2, UPT ;  /* 0x000000020500788c */ /* 0x000fcc000bf06070 */
[----:B------:R-:W-:-:S13]  /*33b0*/  PLOP3.LUT P6, PT, PT, PT, UP0, 0x40, 0x0 ;  /* 0x000000000000781c */ /* 0x000fda0003fce808 */
[----:B------:R-:W-:Y:S05]  /*33c0*/  @P6 BRA `(.L_x_94) ;  /* 0x0000130000006947 */ /* 0x000fea0003800000 */
[----:B0-----:R-:W0:Y:S01]  /*33d0*/  S2R R18, SR_CTAID.Y ;  /* 0x0000000000127919 */ /* 0x001e220000002600 */
[----:B------:R-:W-:-:S05]  /*33e0*/  LOP3.LUT R16, R50, 0x1, RZ, 0xc0, !PT ;  /* 0x0000000132107812 */ /* 0x000fca00078ec0ff */
[----:B------:R-:W-:-:S04]  /*33f0*/  IMAD R17, R16, c[0x0][0x10], RZ ;  /* 0x0000040010117a24 */ /* 0x000fc800078e02ff */
[----:B------:R-:W-:-:S05]  /*3400*/  IMAD R16, R17, c[0x0][0xc], RZ ;  /* 0x0000030011107a24 */ /* 0x000fca00078e02ff */
[----:B------:R-:W-:-:S05]  /*3410*/  SHF.L.U32 R21, R16, 0x1, RZ ;  /* 0x0000000110157819 */ /* 0x000fca00000006ff */
[----:B------:R-:W-:Y:S01]  /*3420*/  IMAD.WIDE R20, R21, R28, c[0x0][0x1b0] ;  /* 0x00006c0015147625 */ /* 0x000fe200078e021c */
[----:B0-----:R-:W-:-:S05]  /*3430*/  IADD3 R17, R17, R18, RZ ;  /* 0x0000001211117210 */ /* 0x001fca0007ffe0ff */
        /* <DEDUP_REMOVED lines=8> */
[----:B-1----:R-:W-:Y:S01]  /*34c0*/  P2R R22, PR, RZ, 0x1 ;  /* 0x00000001ff167803 */ /* 0x002fe20000000000 */
[----:B------:R-:W-:Y:S01]  /*34d0*/  UPOPC UR13, UR4 ;  /* 0x00000004000d72bf */ /* 0x000fe20008000000 */
[----:B------:R-:W-:Y:S01]  /*34e0*/  MOV R19, 0x1 ;  /* 0x0000000100137802 */ /* 0x000fe20000000f00 */
[----:B------:R-:W-:Y:S01]  /*34f0*/  UFLO.U32 UR4, UR4 ;  /* 0x00000004000472bd */ /* 0x000fe200080e0000 */
[----:B------:R-:W-:Y:S01]  /*3500*/  LOP3.LUT P6, RZ, R50, 0x2, RZ, 0xc0, !PT ;  /* 0x0000000232ff7812 */ /* 0x000fe200078cc0ff */
[----:B------:R-:W-:-:S00]  /*3510*/  ERRBAR ;  /* 0x00000000000079ab */ /* 0x000fc00000000000 */
[----:B------:R-:W-:Y:S02]  /*3520*/  SEL R19, R19, 0xffffffff, !P6 ;  /* 0xffffffff13137807 */ /* 0x000fe40007000000 */
[----:B0-----:R-:W-:-:S03]  /*3530*/  ISETP.EQ.U32.AND P0, PT, R32, UR4, PT ;  /* 0x0000000420007c0c */ /* 0x001fc6000bf02070 */
[----:B------:R-:W-:-:S10]  /*3540*/  IMAD R19, R19, UR13, RZ ;  /* 0x0000000d13137c24 */ /* 0x000fd4000f8e02ff */
[----:B------:R0:W-:Y:S01]  /*3550*/  @P0 RED.E.ADD.S32.STRONG.GPU [R16.64], R19 ;  /* 0x000000131000098e */ /* 0x0001e2000c10e38e */
[----:B------:R-:W-:Y:S02]  /*3560*/  ISETP.NE.AND P0, PT, R22, RZ, PT ;  /* 0x000000ff1600720c */ /* 0x000fe40003f05270 */
[----:B------:R-:W-:-:S04]  /*3570*/  SEL R22, RZ, c[0x0][0xc], P6 ;  /* 0x00000300ff167a07 */ /* 0x000fc80003000000 */
[----:B------:R-:W-:-:S13]  /*3580*/  ISETP.NE.AND P6, PT, R22, -0x1, PT ;  /* 0xffffffff1600780c */ /* 0x000fda0003fc5270 */
[----:B0-----:R-:W-:Y:S05]  /*3590*/  @!P6 BRA `(.L_x_95) ;  /* 0x000000500000e947 */ /* 0x001fea0003800000 */
.L_x_96:
[----:B------:R-:W2:Y:S01]  /*35a0*/  LDG.E.STRONG.GPU R19, [R16.64] ;  /* 0x0000000e10137981 */ /* 0x000ea2000c1ef900 */
[----:B------:R-:W-:Y:S01]  /*35b0*/  YIELD ;  /* 0x0000000000007946 */ /* 0x000fe20003800000 */
[----:B--2---:R-:W-:Y:S01]  /*35c0*/  ISETP.NE.AND P6, PT, R19, R22, PT ;  /* 0x000000161300720c */ /* 0x004fe20003fc5270 */
[----:B------:R-:W-:-:S12]  /*35d0*/  CCTL.IVALL ;  /* 0x00000000ff00798f */ /* 0x000fd80002000000 */
[----:B------:R-:W-:Y:S05]  /*35e0*/  @P6 BRA `(.L_x_96) ;  /* 0xffffffb000006947 */ /* 0x000fea000383ffff */
.L_x_95:
        /* <DEDUP_REMOVED lines=8> */
[----:B------:R-:W-:Y:S05]  /*3670*/  @P6 BRA `(.L_x_97) ;  /* 0x00000e8000006947 */ /* 0x000fea0003800000 */
[----:B------:R-:W-:Y:S01]  /*3680*/  ULOP3.LUT UR4, UR5, 0x3, URZ, 0xc0, !UPT ;  /* 0x0000000305047892 */ /* 0x000fe2000f8ec03f */
[----:B------:R-:W-:Y:S02]  /*3690*/  MOV R19, RZ ;  /* 0x000000ff00137202 */ /* 0x000fe40000000f00 */
[----:B------:R-:W-:Y:S02]  /*36a0*/  ULDC UR5, c[0x0][0xc] ;  /* 0x0000030000057ab9 */ /* 0x000fe40000000800 */
[----:B------:R-:W-:-:S06]  /*36b0*/  UIADD3 UR4, -UR4, UR5, URZ ;  /* 0x0000000504047290 */ /* 0x000fcc000fffe13f */
[----:B------:R-:W-:-:S13]  /*36c0*/  ISETP.LT.AND P6, PT, RZ, UR4, PT ;  /* 0x00000004ff007c0c */ /* 0x000fda000bfc1270 */
[----:B------:R-:W-:Y:S05]  /*36d0*/  @!P6 BRA `(.L_x_98) ;  /* 0x00000c200000e947 */ /* 0x000fea0003800000 */
[----:B------:R-:W-:Y:S01]  /*36e0*/  UISETP.GT.AND UP0, UPT, UR4, 0xc, UPT ;  /* 0x0000000c0400788c */ /* 0x000fe2000bf04270 */
[----:B------:R-:W-:Y:S02]  /*36f0*/  P2R R16, PR, RZ, 0x1 ;  /* 0x00000001ff107803 */ /* 0x000fe40000000000 */
[----:B------:R-:W-:Y:S02]  /*3700*/  PLOP3.LUT P0, PT, PT, PT, PT, 0x80, 0x0 ;  /* 0x000000000000781c */ /* 0x000fe40003f0f070 */
[----:B------:R-:W-:Y:S02]  /*3710*/  LOP3.LUT R61, R61, 0xfffffffe, RZ, 0xc0, !PT ;  /* 0xfffffffe3d3d7812 */ /* 0x000fe400078ec0ff */
[----:B------:R-:W-:-:S09]  /*3720*/  PLOP3.LUT P6, PT, PT, PT, UP0, 0x40, 0x0 ;  /* 0x000000000000781c */ /* 0x000fd20003fce808 */
[----:B------:R-:W-:Y:S02]  /*3730*/  @P0 LOP3.LUT R61, R61, 0x1, RZ, 0xfc, !PT ;  /* 0x000000013d3d0812 */ /* 0x000fe400078efcff */
[----:B------:R-:W-:Y:S02]  /*3740*/  ISETP.NE.AND P0, PT, R16, RZ, PT ;  /* 0x000000ff1000720c */ /* 0x000fe40003f05270 */
[----:B------:R-:W-:Y:S05]  /*3750*/  @P6 BRA `(.L_x_99) ;  /* 0x0000077000006947 */ /* 0x000fea0003800000 */
[----:B------:R-:W-:Y:S02]  /*3760*/  PLOP3.LUT P6, PT, PT, PT, PT, 0x8, 0x0 ;  /* 0x000000000000781c */ /* 0x000fe40003fce170 */
[----:B------:R-:W-:-:S11]  /*3770*/  LOP3.LUT R61, R61, 0xfffffffe, RZ, 0xc0, !PT ;  /* 0xfffffffe3d3d7812 */ /* 0x000fd600078ec0ff */
[----:B------:R-:W-:Y:S02]  /*3780*/  @P6 LOP3.LUT R61, R61, 0x1, RZ, 0xfc, !PT ;  /* 0x000000013d3d6812 */ /* 0x000fe400078efcff */
.L_x_100:
[----:B------:R-:W-:-:S13]  /*3790*/  ISETP.EQ.OR P6, PT, R19, R33, P0 ;  /* 0x000000211300720c */ /* 0x000fda00007c2670 */
[----:B------:R-:W-:-:S04]  /*37a0*/  @!P6 IMAD R23, R19, c[0x0][0x10], R18 ;  /* 0x000004001317ea24 */ /* 0x000fc800078e0212 */
[----:B------:R-:W-:-:S05]  /*37b0*/  @!P6 IMAD.WIDE.U32 R22, R23, 0x8, R20 ;  /* 0x000000081716e825 */ /* 0x000fca00078e0014 */
[----:B------:R-:W2:Y:S01]  /*37c0*/  @!P6 LDG.E.64 R16, [R22.64] ;  /* 0x0000000e1610e981 */ /* 0x000ea2000c1e1b00 */
[----:B------:R-:W-:Y:S01]  /*37d0*/  IADD3 R25, R19, 0x1, RZ ;  /* 0x0000000113197810 */ /* 0x000fe20007ffe0ff */
[----:B--2---:R-:W-:Y:S02]  /*37e0*/  @!P6 FADD.FTZ R14, R14, R16 ;  /* 0x000000100e0ee221 */ /* 0x004fe40000010000 */
[----:B------:R-:W-:Y:S01]  /*37f0*/  @!P6 FADD.FTZ R15, R15, R17 ;  /* 0x000000110f0fe221 */ /* 0x000fe20000010000 */
[----:B------:R-:W-:-:S13]  /*3800*/  ISETP.EQ.OR P6, PT, R25, R33, P0 ;  /* 0x000000211900720c */ /* 0x000fda00007c2670 */
[----:B------:R-:W-:-:S04]  /*3810*/  @!P6 IMAD R25, R25, c[0x0][0x10], R18 ;  /* 0x000004001919ea24 */ /* 0x000fc800078e0212 */
[----:B------:R-:W-:-:S05]  /*3820*/  @!P6 IMAD.WIDE.U32 R24, R25, 0x8, R20 ;  /* 0x000000081918e825 */ /* 0x000fca00078e0014 */
[----:B------:R-:W2:Y:S02]  /*3830*/  @!P6 LDG.E.64 R16, [R24.64] ;  /* 0x0000000e1810e981 */ /* 0x000ea4000c1e1b00 */
[----:B--2---:R-:W-:Y:S01]  /*3840*/  @!P6 FADD.FTZ R14, R14, R16 ;  /* 0x000000100e0ee221 */ /* 0x004fe20000010000 */
[----:B------:R-:W-:Y:S01]  /*3850*/  IADD3 R16, R19, 0x2, RZ ;  /* 0x0000000213107810 */ /* 0x000fe20007ffe0ff */
[----:B------:R-:W-:-:S03]  /*3860*/  @!P6 FADD.FTZ R15, R15, R17 ;  /* 0x000000110f0fe221 */ /* 0x000fc60000010000 */
        /* <DEDUP_REMOVED lines=93> */
[----:B------:R-:W-:-:S06]  /*3e40*/  @!P6 IMAD.WIDE.U32 R16, R17, 0x8, R20 ;  /* 0x000000081110e825 */ /* 0x000fcc00078e0014 */
[----:B------:R-:W2:Y:S01]  /*3e50*/  @!P6 LDG.E.64 R16, [R16.64] ;  /* 0x0000000e1010e981 */ /* 0x000ea2000c1e1b00 */
[----:B------:R-:W-:Y:S01]  /*3e60*/  UIADD3 UR4, UR4, -0x10, URZ ;  /* 0xfffffff004047890 */ /* 0x000fe2000fffe03f */
[----:B------:R-:W-:-:S03]  /*3e70*/  IADD3 R19, R19, 0x10, RZ ;  /* 0x0000001013137810 */ /* 0x000fc60007ffe0ff */
[----:B------:R-:W-:Y:S01]  /*3e80*/  UISETP.GT.AND UP0, UPT, UR4, 0xc, UPT ;  /* 0x0000000c0400788c */ /* 0x000fe2000bf04270 */
[----:B--2---:R-:W-:Y:S02]  /*3e90*/  @!P6 FADD.FTZ R14, R14, R16 ;  /* 0x000000100e0ee221 */ /* 0x004fe40000010000 */
[----:B------:R-:W-:-:S03]  /*3ea0*/  @!P6 FADD.FTZ R15, R15, R17 ;  /* 0x000000110f0fe221 */ /* 0x000fc60000010000 */
[----:B------:R-:W-:-:S13]  /*3eb0*/  PLOP3.LUT P6, PT, PT, PT, UP0, 0x80, 0x0 ;  /* 0x000000000000781c */ /* 0x000fda0003fcf008 */
[----:B------:R-:W-:Y:S05]  /*3ec0*/  @P6 BRA `(.L_x_100) ;  /* 0xfffff8c000006947 */ /* 0x000fea000383ffff */
.L_x_99:
[----:B------:R-:W-:-:S06]  /*3ed0*/  UISETP.GT.AND UP0, UPT, UR4, 0x4, UPT ;  /* 0x000000040400788c */ /* 0x000fcc000bf04270 */
[----:B------:R-:W-:-:S13]  /*3ee0*/  PLOP3.LUT P6, PT, PT, PT, UP0, 0x40, 0x0 ;  /* 0x000000000000781c */ /* 0x000fda0003fce808 */
[----:B------:R-:W-:Y:S05]  /*3ef0*/  @P6 BRA `(.L_x_101) ;  /* 0x000003d000006947 */ /* 0x000fea0003800000 */
        /* <DEDUP_REMOVED lines=53> */
[----:B------:R-:W-:Y:S01]  /*4250*/  LOP3.LUT R61, R61, 0xfffffffe, RZ, 0xc0, !PT ;  /* 0xfffffffe3d3d7812 */ /* 0x000fe200078ec0ff */
[----:B------:R-:W-:Y:S01]  /*4260*/  UIADD3 UR4, UR4, -0x4, URZ ;  /* 0xfffffffc04047890 */ /* 0x000fe2000fffe03f */
[----:B------:R-:W-:-:S03]  /*4270*/  IADD3 R19, R19, 0x4, RZ ;  /* 0x0000000413137810 */ /* 0x000fc60007ffe0ff */
[----:B------:R-:W-:Y:S01]  /*4280*/  UIADD3 UR4, UR4, -0x4, URZ ;  /* 0xfffffffc04047890 */ /* 0x000fe2000fffe03f */
[----:B--2---:R-:W-:Y:S02]  /*4290*/  @!P6 FADD.FTZ R14, R14, R16 ;  /* 0x000000100e0ee221 */ /* 0x004fe40000010000 */
[----:B------:R-:W-:Y:S01]  /*42a0*/  @!P6 FADD.FTZ R15, R15, R17 ;  /* 0x000000110f0fe221 */ /* 0x000fe20000010000 */
[----:B------:R-:W-:-:S13]  /*42b0*/  PLOP3.LUT P6, PT, PT, PT, PT, 0x8, 0x0 ;  /* 0x000000000000781c */ /* 0x000fda0003fce170 */
[----:B------:R-:W-:-:S04]  /*42c0*/  @P6 LOP3.LUT R61, R61, 0x1, RZ, 0xfc, !PT ;  /* 0x000000013d3d6812 */ /* 0x000fc800078efcff */
.L_x_101:
[----:B------:R-:W-:-:S04]  /*42d0*/  LOP3.LUT P6, RZ, R61, 0x1, RZ, 0xc0, !PT ;  /* 0x000000013dff7812 */ /* 0x000fc800078cc0ff */
[----:B------:R-:W-:-:S13]  /*42e0*/  ISETP.NE.OR P6, PT, RZ, UR4, P6 ;  /* 0x00000004ff007c0c */ /* 0x000fda000b7c5670 */
[----:B------:R-:W-:Y:S05]  /*42f0*/  @!P6 BRA `(.L_x_97) ;  /* 0x000002000000e947 */ /* 0x000fea0003800000 */
.L_x_98:
        /* <DEDUP_REMOVED lines=27> */
[----:B------:R-:W-:Y:S01]  /*44b0*/  UISETP.NE.AND UP0, UPT, UR4, URZ, UPT ;  /* 0x0000003f0400728c */ /* 0x000fe2000bf05270 */
[----:B--2---:R-:W-:Y:S02]  /*44c0*/  @!P6 FADD.FTZ R14, R14, R16 ;  /* 0x000000100e0ee221 */ /* 0x004fe40000010000 */
[----:B------:R-:W-:-:S03]  /*44d0*/  @!P6 FADD.FTZ R15, R15, R17 ;  /* 0x000000110f0fe221 */ /* 0x000fc60000010000 */
[----:B------:R-:W-:-:S13]  /*44e0*/  PLOP3.LUT P6, PT, PT, PT, UP0, 0x80, 0x0 ;  /* 0x000000000000781c */ /* 0x000fda0003fcf008 */
[----:B------:R-:W-:Y:S05]  /*44f0*/  @P6 BRA `(.L_x_98) ;  /* 0xfffffe0000006947 */ /* 0x000fea000383ffff */
.L_x_97:
[----:B------:R-:W-:-:S04]  /*4500*/  MOV R24, c[0x0][0xc] ;  /* 0x0000030000187a02 */ /* 0x000fc80000000f00 */
[----:B------:R-:W-:-:S13]  /*4510*/  LOP3.LUT P6, R24, R24, 0x3, RZ, 0xc0, !PT ;  /* 0x0000000318187812 */ /* 0x000fda00078cc0ff */
[----:B------:R-:W-:Y:S05]  /*4520*/  @!P6 BRA `(.L_x_94) ;  /* 0x000001a00000e947 */ /* 0x000fea0003800000 */
[----:B------:R-:W-:Y:S01]  /*4530*/  ISETP.EQ.OR P6, PT, R19, R33, P0 ;  /* 0x000000211300720c */ /* 0x000fe200007c2670 */
[----:B------:R-:W-:-:S12]  /*4540*/  BSSY B0, `(.L_x_102) ;  /* 0x0000007000007945 */ /* 0x000fd80003800000 */
[----:B------:R-:W-:Y:S05]  /*4550*/  @P6 BRA `(.L_x_103) ;  /* 0x0000005000006947 */ /* 0x000fea0003800000 */
[----:B------:R-:W-:-:S04]  /*4560*/  IMAD R17, R19, c[0x0][0x10], R18 ;  /* 0x0000040013117a24 */ /* 0x000fc800078e0212 */
[----:B------:R-:W-:-:S06]  /*4570*/  IMAD.WIDE.U32 R16, R17, 0x8, R20 ;  /* 0x0000000811107825 */ /* 0x000fcc00078e0014 */
[----:B------:R-:W2:Y:S02]  /*4580*/  LDG.E.64 R16, [R16.64] ;  /* 0x0000000e10107981 */ /* 0x000ea4000c1e1b00 */
[----:B--2---:R-:W-:Y:S02]  /*4590*/  FADD.FTZ R14, R14, R16 ;  /* 0x000000100e0e7221 */ /* 0x004fe40000010000 */
[----:B------:R-:W-:Y:S02]  /*45a0*/  FADD.FTZ R15, R15, R17 ;  /* 0x000000110f0f7221 */ /* 0x000fe40000010000 */
.L_x_103:
[----:B------:R-:W-:Y:S05]  /*45b0*/  BSYNC B0 ;  /* 0x0000000000007941 */ /* 0x000fea0003800000 */
.L_x_102:
[----:B------:R-:W-:-:S13]  /*45c0*/  ISETP.NE.AND P6, PT, R24, 0x1, PT ;  /* 0x000000011800780c */ /* 0x000fda0003fc5270 */
[----:B------:R-:W-:Y:S05]  /*45d0*/  @!P6 BRA `(.L_x_94) ;  /* 0x000000f00000e947 */ /* 0x000fea0003800000 */
[----:B------:R-:W-:-:S04]  /*45e0*/  IADD3 R23, R19, 0x1, RZ ;  /* 0x0000000113177810 */ /* 0x000fc80007ffe0ff */
[----:B------:R-:W-:-:S13]  /*45f0*/  ISETP.EQ.OR P6, PT, R23, R33, P0 ;  /* 0x000000211700720c */ /* 0x000fda00007c2670 */
[----:B------:R-:W-:-:S04]  /*4600*/  @!P6 IMAD R23, R23, c[0x0][0x10], R18 ;  /* 0x000004001717ea24 */ /* 0x000fc800078e0212 */
[----:B------:R-:W-:-:S05]  /*4610*/  @!P6 IMAD.WIDE.U32 R22, R23, 0x8, R20 ;  /* 0x000000081716e825 */ /* 0x000fca00078e0014 */
[----:B------:R-:W2:Y:S02]  /*4620*/  @!P6 LDG.E.64 R16, [R22.64] ;  /* 0x0000000e1610e981 */ /* 0x000ea4000c1e1b00 */
[----:B--2---:R-:W-:Y:S01]  /*4630*/  @!P6 FADD.FTZ R15, R15, R17 ;  /* 0x000000110f0fe221 */ /* 0x004fe20000010000 */
[----:B------:R-:W-:Y:S01]  /*4640*/  IADD3 R17, R19, 0x2, RZ ;  /* 0x0000000213117810 */ /* 0x000fe20007ffe0ff */
[----:B------:R-:W-:-:S03]  /*4650*/  @!P6 FADD.FTZ R14, R14, R16 ;  /* 0x000000100e0ee221 */ /* 0x000fc60000010000 */
[----:B------:R-:W-:-:S04]  /*4660*/  ISETP.EQ.OR P6, PT, R17, R33, P0 ;  /* 0x000000211100720c */ /* 0x000fc800007c2670 */
[----:B------:R-:W-:-:S13]  /*4670*/  ISETP.EQ.OR P6, PT, R24, 0x2, P6 ;  /* 0x000000021800780c */ /* 0x000fda00037c2670 */
[----:B------:R-:W-:-:S04]  /*4680*/  @!P6 IMAD R17, R17, c[0x0][0x10], R18 ;  /* 0x000004001111ea24 */ /* 0x000fc800078e0212 */
[----:B------:R-:W-:-:S06]  /*4690*/  @!P6 IMAD.WIDE.U32 R16, R17, 0x8, R20 ;  /* 0x000000081110e825 */ /* 0x000fcc00078e0014 */
[----:B------:R-:W2:Y:S02]  /*46a0*/  @!P6 LDG.E.64 R16, [R16.64] ;  /* 0x0000000e1010e981 */ /* 0x000ea4000c1e1b00 */
[----:B--2---:R-:W-:Y:S02]  /*46b0*/  @!P6 FADD.FTZ R14, R14, R16 ;  /* 0x000000100e0ee221 */ /* 0x004fe40000010000 */
[----:B------:R-:W-:-:S05]  /*46c0*/  @!P6 FADD.FTZ R15, R15, R17 ;  /* 0x000000110f0fe221 */ /* 0x000fca0000010000 */
.L_x_94:
[----:B------:R1:W-:Y:S04]  /*46d0*/  @!P0 STS.64 [0x88], R14 ;  /* 0x0000880eff008388 */ /* 0x0003e80000000a00 */
[----:B------:R-:W-:Y:S01]  /*46e0*/  BAR.SYNC.DEFER_BLOCKING 0x0 ;  /* 0x0000000000007b1d */ /* 0x000fe20000010000 */
[----:B------:R-:W-:Y:S02]  /*46f0*/  ISETP.NE.AND P6, PT, RZ, UR16, PT ;  /* 0x00000010ff007c0c */ /* 0x000fe4000bfc5270 */
[----:B0-----:R-:W-:-:S02]  /*4700*/  SHF.R.U32.HI R18, RZ, 0x1, R59 ;  /* 0x00000001ff127819 */ /* 0x001fc4000001163b */
[--C-:B------:R-:W-:Y:S02]  /*4710*/  PRMT R23, RZ, 0x5410, R47.reuse ;  /* 0x00005410ff177816 */ /* 0x100fe4000000002f */
[--C-:B-1----:R-:W-:Y:S01]  /*4720*/  PRMT R14, RZ, 0x5410, R48.reuse ;  /* 0x00005410ff0e7816 */ /* 0x102fe20000000030 */
[----:B------:R-:W-:Y:S01]  /*4730*/  IMAD.WIDE.U32 R18, R18, -0x6db6db6d, RZ ;  /* 0x9249249312127825 */ /* 0x000fe200078e00ff */
[----:B------:R-:W-:Y:S02]  /*4740*/  PRMT R48, RZ, 0x7610, R48 ;  /* 0x00007610ff307816 */ /* 0x000fe40000000030 */
[----:B------:R-:W-:Y:S01]  /*4750*/  PRMT R24, RZ, 0x7610, R47 ;  /* 0x00007610ff187816 */ /* 0x000fe2000000002f */
[----:B------:R-:W-:Y:S01]  /*4760*/  FADD.FTZ R14, R14, -UR17 ;  /* 0x800000110e0e7e21 */ /* 0x000fe20008010000 */
[----:B------:R-:W-:Y:S01]  /*4770*/  SHF.R.U32.HI R18, RZ, 0x2, R19 ;  /* 0x00000002ff127819 */ /* 0x000fe20000011613 */
[----:B------:R-:W-:Y:S01]  /*4780*/  FADD.FTZ R22, R48, -UR17 ;  /* 0x8000001130167e21 */ /* 0x000fe20008010000 */
[----:B------:R-:W-:Y:S01]  /*4790*/  PRMT R21, RZ, 0x5410, R49 ;  /* 0x00005410ff157816 */ /* 0x000fe20000000031 */
[----:B------:R-:W-:-:S02]  /*47a0*/  FMUL.FTZ R25, R14, UR12 ;  /* 0x0000000c0e197c20 */ /* 0x000fc40008410000 */
[----:B------:R-:W-:Y:S01]  /*47b0*/  FMUL.FTZ R22, R22, UR12 ;  /* 0x0000000c16167c20 */ /* 0x000fe20008410000 */
[----:B------:R-:W0:Y:S02]  /*47c0*/  LDS.64 R16, [0x88] ;  /* 0x00008800ff107984 */ /* 0x000e240000000a00 */
[----:B0-----:R-:W-:Y:S02]  /*47d0*/  FMUL.FTZ R19, R16, c[0x0][0x20c] ;  /* 0x0000830010137a20 */ /* 0x001fe40000410000 */
[----:B------:R-:W-:Y:S01]  /*47e0*/  FMUL.FTZ R20, R17, c[0x0][0x20c] ;  /* 0x0000830011147a20 */ /* 0x000fe20000410000 */
        /* <DEDUP_REMOVED lines=19> */
.L_x_104:
[----:B------:R-:W-:Y:S01]  /*4920*/  BSSY B0, `(.L_x_105) ;  /* 0x0000012000007945 */ /* 0x000fe20003800000 */
[----:B------:R-:W-:Y:S05]  /*4930*/  @!P5 BRA `(.L_x_106) ;  /* 0x000001000000d947 */ /* 0x000fea0003800000 */
[----:B------:R-:W-:Y:S01]  /*4940*/  MOV R14, R64 ;  /* 0x00000040000e7202 */ /* 0x000fe20000000f00 */
[----:B------:R-:W-:Y:S01]  /*4950*/  IMAD R17, R0, c[0x0][0x1d8], RZ ;  /* 0x0000760000117a24 */ /* 0x000fe200078e02ff */
[----:B------:R-:W-:Y:S01]  /*4960*/  MOV R15, R67 ;  /* 0x00000043000f7202 */ /* 0x000fe20000000f00 */
[----:B------:R-:W-:Y:S02]  /*4970*/  FFMA.FTZ R25, R19, R25, R20 ;  /* 0x0000001913197223 */ /* 0x000fe40000010014 */
[C---:B------:R-:W-:Y:S02]  /*4980*/  IMAD R17, R58.reuse, c[0x0][0x1dc], R17 ;  /* 0x000077003a117a24 */ /* 0x040fe400078e0211 */
[----:B------:R-:W-:-:S04]  /*4990*/  IMAD.WIDE.U32 R14, R58, c[0x0][0x1d8], R14 ;  /* 0x000076003a0e7a25 */ /* 0x000fc800078e000e */
[----:B------:R-:W-:Y:S01]  /*49a0*/  FFMA.FTZ R22, R19, R22, R20 ;  /* 0x0000001613167223 */ /* 0x000fe20000010014 */
[----:B------:R-:W-:Y:S01]  /*49b0*/  IADD3 R17, R15, R17, RZ ;  /* 0x000000110f117210 */ /* 0x000fe20007ffe0ff */
[----:B------:R-:W-:Y:S01]  /*49c0*/  FFMA.FTZ R25, R23, R10, -R25 ;  /* 0x0000000a17197223 */ /* 0x000fe20000010819 */
[----:B------:R-:W-:-:S03]  /*49d0*/  LEA R16, P0, R14, c[0x0][0x160], 0x1 ;  /* 0x000058000e107a11 */ /* 0x000fc600078008ff */
[----:B------:R-:W-:Y:S01]  /*49e0*/  FMUL.FTZ R15, R25, UR12 ;  /* 0x0000000c190f7c20 */ /* 0x000fe20008410000 */
[----:B------:R-:W-:Y:S01]  /*49f0*/  LEA.HI.X R17, R14, c[0x0][0x164], R17, 0x1, P0 ;  /* 0x000059000e117a11 */ /* 0x000fe200000f0c11 */
[----:B------:R-:W-:-:S04]  /*4a00*/  FFMA.FTZ R14, R24, R11, -R22 ;  /* 0x0000000b180e7223 */ /* 0x000fc80000010816 */
[----:B------:R-:W-:-:S05]  /*4a10*/  FMUL.FTZ R14, R14, UR12 ;  /* 0x0000000c0e0e7c20 */ /* 0x000fca0008410000 */
[----:B------:R-:W-:-:S05]  /*4a20*/  F2FP.BF16.PACK_AB R15, R14, R15 ;  /* 0x0000000f0e0f723e */ /* 0x000fca00000010ff */
[----:B------:R0:W-:Y:S02]  /*4a30*/  STG.E [R16.64], R15 ;  /* 0x0000000f10007986 */ /* 0x0001e4000c10190e */
.L_x_106:
[----:B------:R-:W-:Y:S05]  /*4a40*/  BSYNC B0 ;  /* 0x0000000000007941 */ /* 0x000fea0003800000 */
.L_x_105:
[----:B------:R-:W-:Y:S01]  /*4a50*/  PRMT R49, RZ, 0x7610, R49 ;  /* 0x00007610ff317816 */ /* 0x000fe20000000031 */
[----:B------:R-:W-:Y:S01]  /*4a60*/  FADD.FTZ R25, R21, -UR17 ;  /* 0x8000001115197e21 */ /* 0x000fe20008010000 */
[--C-:B------:R-:W-:Y:S02]  /*4a70*/  PRMT R23, RZ, 0x5410, R46.reuse ;  /* 0x00005410ff177816 */ /* 0x100fe4000000002e */
[----:B------:R-:W-:Y:S01]  /*4a80*/  PRMT R46, RZ, 0x7610, R46 ;  /* 0x00007610ff2e7816 */ /* 0x000fe2000000002e */
[----:B------:R-:W-:Y:S01]  /*4a90*/  FADD.FTZ R22, R49, -UR17 ;  /* 0x8000001131167e21 */ /* 0x000fe20008010000 */
[----:B------:R-:W-:Y:S01]  /*4aa0*/  PRMT R21, RZ, 0x5410, R44 ;  /* 0x00005410ff157816 */ /* 0x000fe2000000002c */
[----:B------:R-:W-:Y:S02]  /*4ab0*/  FMUL.FTZ R25, R25, UR12 ;  /* 0x0000000c19197c20 */ /* 0x000fe40008410000 */
[----:B------:R-:W-:Y:S01]  /*4ac0*/  FMUL.FTZ R22, R22, UR12 ;  /* 0x0000000c16167c20 */ /* 0x000fe20008410000 */
[----:B------:R-:W-:Y:S05]  /*4ad0*/  @!P6 BRA `(.L_x_107) ;  /* 0x000001200000e947 */ /* 0x000fea0003800000 */
[----:B0-----:R-:W-:Y:S02]  /*4ae0*/  FFMA.FTZ R15, R22, R11, R13 ;  /* 0x0000000b160f7223 */ /* 0x001fe4000001000d */
        /* <DEDUP_REMOVED lines=17> */
.L_x_107:
[----:B------:R-:W-:Y:S01]  /*4c00*/  LOP3.LUT P0, RZ, R61, 0x2, RZ, 0xc0, !PT ;  /* 0x000000023dff7812 */ /* 0x000fe2000780c0ff */
[----:B------:R-:W-:-:S12]  /*4c10*/  BSSY B0, `(.L_x_108) ;  /* 0x0000012000007945 */ /* 0x000fd80003800000 */
[----:B------:R-:W-:Y:S05]  /*4c20*/  @!P0 BRA `(.L_x_109) ;  /* 0x0000010000008947 */ /* 0x000fea0003800000 */
[----:B------:R-:W-:Y:S01]  /*4c30*/  MOV R14, R64 ;  /* 0x00000040000e7202 */ /* 0x000fe20000000f00 */
[----:B0-----:R-:W-:Y:S01]  /*4c40*/  IMAD R16, R2, c[0x0][0x1d8], RZ ;  /* 0x0000760002107a24 */ /* 0x001fe200078e02ff */
        /* <DEDUP_REMOVED lines=14> */
.L_x_109:
[----:B------:R-:W-:Y:S05]  /*4d30*/  BSYNC B0 ;  /* 0x0000000000007941 */ /* 0x000fea0003800000 */
.L_x_108:
[----:B------:R-:W-:Y:S01]  /*4d40*/  ISETP.NE.AND P6, PT, RZ, UR16, PT ;  /* 0x00000010ff007c0c */ /* 0x000fe2000bfc5270 */
[----:B------:R-:W-:Y:S01]  /*4d50*/  FADD.FTZ R23, R21, -UR17 ;  /* 0x8000001115177e21 */ /* 0x000fe20008010000 */
[----:B------:R-:W-:Y:S02]  /*4d60*/  PRMT R44, RZ, 0x7610, R44 ;  /* 0x00007610ff2c7816 */ /* 0x000fe4000000002c */
[--C-:B------:R-:W-:Y:S01]  /*4d70*/  PRMT R25, RZ, 0x5410, R43.reuse ;  /* 0x00005410ff197816 */ /* 0x100fe2000000002b */
[----:B------:R-:W-:Y:S01]  /*4d80*/  FMUL.FTZ R23, R23, UR12 ;  /* 0x0000000c17177c20 */ /* 0x000fe20008410000 */
[----:B------:R-:W-:Y:S01]  /*4d90*/  PRMT R24, RZ, 0x7610, R43 ;  /* 0x00007610ff187816 */ /* 0x000fe2000000002b */
[----:B------:R-:W-:Y:S01]  /*4da0*/  FADD.FTZ R22, R44, -UR17 ;  /* 0x800000112c167e21 */ /* 0x000fe20008010000 */
[----:B------:R-:W-:-:S03]  /*4db0*/  PRMT R21, RZ, 0x5410, R45 ;  /* 0x00005410ff157816 */ /* 0x000fc6000000002d */
[----:B------:R-:W-:Y:S02]  /*4dc0*/  FMUL.FTZ R22, R22, UR12 ;  /* 0x0000000c16167c20 */ /* 0x000fe40008410000 */
        /* <DEDUP_REMOVED lines=19> */
.L_x_110:
[----:B------:R-:W-:Y:S01]  /*4f00*/  BSSY B0, `(.L_x_111) ;  /* 0x0000012000007945 */ /* 0x000fe20003800000 */
        /* <DEDUP_REMOVED lines=17> */
.L_x_112:
[----:B------:R-:W-:Y:S05]  /*5020*/  BSYNC B0 ;  /* 0x0000000000007941 */ /* 0x000fea0003800000 */
.L_x_111:
        /* <DEDUP_REMOVED lines=27> */
.L_x_113:
        /* <DEDUP_REMOVED lines=18> */
.L_x_115:
[----:B------:R-:W-:Y:S05]  /*5300*/  BSYNC B0 ;  /* 0x0000000000007941 */ /* 0x000fea0003800000 */
.L_x_114:
        /* <DEDUP_REMOVED lines=9> */
[----:B------:R-:W-:Y:S02]  /*53a0*/  FFMA.FTZ R14, R25, R10, R12 ;  /* 0x0000000a190e7223 */ /* 0x000fe4000001000c */
[----:B0-----:R-:W-:-:S02]  /*53b0*/  FFMA.FTZ R15, R24, R11, R13 ;  /* 0x0000000b180f7223 */ /* 0x001fc4000001000d */
        /* <DEDUP_REMOVED lines=16> */
.L_x_116:
        /* <DEDUP_REMOVED lines=18> */
.L_x_118:
[----:B------:R-:W-:Y:S05]  /*55e0*/  BSYNC B0 ;  /* 0x0000000000007941 */ /* 0x000fea0003800000 */
.L_x_117:
[----:B------:R-:W-:Y:S01]  /*55f0*/  PRMT R41, RZ, 0x7610, R41 ;  /* 0x00007610ff297816 */ /* 0x000fe20000000029 */
[----:B------:R-:W-:Y:S01]  /*5600*/  FADD.FTZ R25, R21, -UR17 ;  /* 0x8000001115197e21 */ /* 0x000fe20008010000 */
[----:B------:R-:W-:Y:S01]  /*5610*/  PRMT R23, RZ, 0x5410, R38 ;  /* 0x00005410ff177816 */ /* 0x000fe20000000026 */
[----:B------:R-:W-:Y:S01]  /*5620*/  IMAD R18, R33, c[0x0][0x1fc], R18 ;  /* 0x00007f0021127a24 */ /* 0x000fe200078e0212 */
        /* <DEDUP_REMOVED lines=24> */
.L_x_119:
        /* <DEDUP_REMOVED lines=8> */
[----:B------:R-:W-:Y:S01]  /*5830*/  FFMA.FTZ R25, R23, R10, -R25 ;  /* 0x0000000a17197223 */ /* 0x000fe20000010819 */
[----:B------:R-:W-:Y:S02]  /*5840*/  IADD3 R17, R15, R17, RZ ;  /* 0x000000110f117210 */ /* 0x000fe40007ffe0ff */
[----:B------:R-:W-:Y:S01]  /*5850*/  LEA R16, P0, R14, c[0x0][0x160], 0x1 ;  /* 0x000058000e107a11 */ /* 0x000fe200078008ff */
[----:B------:R-:W-:-:S03]  /*5860*/  FMUL.FTZ R15, R25, UR12 ;  /* 0x0000000c190f7c20 */ /* 0x000fc60008410000 */
[----:B------:R-:W-:Y:S01]  /*5870*/  LEA.HI.X R17, R14, c[0x0][0x164], R17, 0x1, P0 ;  /* 0x000059000e117a11 */ /* 0x000fe200000f0c11 */
[----:B------:R-:W-:-:S04]  /*5880*/  FFMA.FTZ R14, R19, R30, R20 ;  /* 0x0000001e130e7223 */ /* 0x000fc80000010014 */
[----:B------:R-:W-:-:S04]  /*5890*/  FFMA.FTZ R14, R38, R11, -R14 ;  /* 0x0000000b260e7223 */ /* 0x000fc8000001080e */
[----:B------:R-:W-:-:S05]  /*58a0*/  FMUL.FTZ R14, R14, UR12 ;  /* 0x0000000c0e0e7c20 */ /* 0x000fca0008410000 */
[----:B------:R-:W-:-:S05]  /*58b0*/  F2FP.BF16.PACK_AB R15, R14, R15 ;  /* 0x0000000f0e0f723e */ /* 0x000fca00000010ff */
[----:B------:R0:W-:Y:S02]  /*58c0*/  STG.E [R16.64], R15 ;  /* 0x0000000f10007986 */ /* 0x0001e4000c10190e */
.L_x_121:
[----:B------:R-:W-:Y:S05]  /*58d0*/  BSYNC B0 ;  /* 0x0000000000007941 */ /* 0x000fea0003800000 */
.L_x_120:
[----:B------:R-:W-:Y:S01]  /*58e0*/  PRMT R36, RZ, 0x7610, R36 ;  /* 0x00007610ff247816 */ /* 0x000fe20000000024 */
[----:B------:R-:W-:Y:S01]  /*58f0*/  FADD.FTZ R21, R21, -UR17 ;  /* 0x8000001115157e21 */ /* 0x000fe20008010000 */
[----:B------:R-:W-:Y:S02]  /*5900*/  IADD3 R28, R18, 0xc0, RZ ;  /* 0x000000c0121c7810 */ /* 0x000fe40007ffe0ff */
[--C-:B------:R-:W-:Y:S01]  /*5910*/  PRMT R23, RZ, 0x5410, R35.reuse ;  /* 0x00005410ff177816 */ /* 0x100fe20000000023 */
[----:B------:R-:W-:Y:S01]  /*5920*/  FADD.FTZ R36, R36, -UR17 ;  /* 0x8000001124247e21 */ /* 0x000fe20008010000 */
[----:B------:R-:W-:Y:S01]  /*5930*/  PRMT R18, RZ, 0x7610, R35 ;  /* 0x00007610ff127816 */ /* 0x000fe20000000023 */
[----:B------:R-:W-:Y:S01]  /*5940*/  FMUL.FTZ R29, R21, UR12 ;  /* 0x0000000c151d7c20 */ /* 0x000fe20008410000 */
[----:B------:R-:W-:Y:S01]  /*5950*/  SHF.R.S32.HI R30, RZ, 0x1f, R28 ;  /* 0x0000001fff1e7819 */ /* 0x000fe2000001141c */
        /* <DEDUP_REMOVED lines=20> */
.L_x_122:
[----:B------:R-:W-:Y:S01]  /*5aa0*/  ISETP.GE.U32.AND P0, PT, R28, c[0x0][0x1e0], PT ;  /* 0x000078001c007a0c */ /* 0x000fe20003f06070 */
[----:B------:R-:W-:Y:S03]  /*5ab0*/  BSSY B0, `(.L_x_123) ;  /* 0x0000014000007945 */ /* 0x000fe60003800000 */
[----:B------:R-:W-:-:S04]  /*5ac0*/  ISETP.GE.AND.EX P0, PT, R30, c[0x0][0x1e4], PT, P0 ;  /* 0x000079001e007a0c */ /* 0x000fc80003f06300 */
[----:B------:R-:W-:-:S13]  /*5ad0*/  ISETP.LT.U32.AND P0, PT, R59, 0x1c0, !P0 ;  /* 0x000001c03b00780c */ /* 0x000fda0004701070 */
[----:B------:R-:W-:Y:S05]  /*5ae0*/  @!P0 BRA `(.L_x_124) ;  /* 0x0000010000008947 */ /* 0x000fea0003800000 */
[----:B------:R-:W-:Y:S01]  /*5af0*/  MOV R14, R64 ;  /* 0x00000040000e7202 */ /* 0x000fe20000000f00 */
[----:B0-----:R-:W-:Y:S01]  /*5b00*/  IMAD R17, R8, c[0x0][0x1d8], RZ ;  /* 0x0000760008117a24 */ /* 0x001fe200078e02ff */
[----:B------:R-:W-:-:S03]  /*5b10*/  MOV R15, R67 ;  /* 0x00000043000f7202 */ /* 0x000fc60000000f00 */
[C---:B------:R-:W-:Y:S02]  /*5b20*/  IMAD R17, R52.reuse, c[0x0][0x1dc], R17 ;  /* 0x0000770034117a24 */ /* 0x040fe400078e0211 */
[----:B------:R-:W-:-:S05]  /*5b30*/  IMAD.WIDE.U32 R14, R52, c[0x0][0x1d8], R14 ;  /* 0x00007600340e7a25 */ /* 0x000fca00078e000e */
[----:B------:R-:W-:Y:S01]  /*5b40*/  IADD3 R17, R15, R17, RZ ;  /* 0x000000110f117210 */ /* 0x000fe20007ffe0ff */
[----:B------:R-:W-:Y:S01]  /*5b50*/  FFMA.FTZ R15, R19, R36, R20 ;  /* 0x00000024130f7223 */ /* 0x000fe20000010014 */
[----:B------:R-:W-:-:S03]  /*5b60*/  LEA R16, P0, R14, c[0x0][0x160], 0x1 ;  /* 0x000058000e107a11 */ /* 0x000fc600078008ff */
[----:B------:R-:W-:Y:S01]  /*5b70*/  FFMA.FTZ R18, R18, R11, -R15 ;  /* 0x0000000b12127223 */ /* 0x000fe2000001080f */
[----:B------:R-:W-:Y:S01]  /*5b80*/  LEA.HI.X R17, R14, c[0x0][0x164], R17, 0x1, P0 ;  /* 0x000059000e117a11 */ /* 0x000fe200000f0c11 */
[----:B------:R-:W-:-:S04]  /*5b90*/  FFMA.FTZ R14, R19, R29, R20 ;  /* 0x0000001d130e7223 */ /* 0x000fc80000010014 */
[----:B------:R-:W-:-:S04]  /*5ba0*/  FFMA.FTZ R14, R23, R10, -R14 ;  /* 0x0000000a170e7223 */ /* 0x000fc8000001080e */
[----:B------:R-:W-:Y:S02]  /*5bb0*/  FMUL.FTZ R15, R14, UR12 ;  /* 0x0000000c0e0f7c20 */ /* 0x000fe40008410000 */
[----:B------:R-:W-:-:S05]  /*5bc0*/  FMUL.FTZ R14, R18, UR12 ;  /* 0x0000000c120e7c20 */ /* 0x000fca0008410000 */
[----:B------:R-:W-:-:S05]  /*5bd0*/  F2FP.BF16.PACK_AB R15, R14, R15 ;  /* 0x0000000f0e0f723e */ /* 0x000fca00000010ff */
[----:B------:R0:W-:Y:S02]  /*5be0*/  STG.E [R16.64], R15 ;  /* 0x0000000f10007986 */ /* 0x0001e4000c10190e */
.L_x_124:
[----:B------:R-:W-:Y:S05]  /*5bf0*/  BSYNC B0 ;  /* 0x0000000000007941 */ /* 0x000fea0003800000 */
.L_x_123:
[--C-:B------:R-:W-:Y:S02]  /*5c00*/  PRMT R14, RZ, 0x5410, R37.reuse ;  /* 0x00005410ff0e7816 */ /* 0x100fe40000000025 */
[----:B------:R-:W-:Y:S02]  /*5c10*/  PRMT R37, RZ, 0x7610, R37 ;  /* 0x00007610ff257816 */ /* 0x000fe40000000025 */
[----:B------:R-:W-:Y:S01]  /*5c20*/  ISETP.GE.U32.AND P0, PT, R51, c[0x0][0x1e0], PT ;  /* 0x0000780033007a0c */ /* 0x000fe20003f06070 */
[----:B------:R-:W-:Y:S01]  /*5c30*/  FADD.FTZ R14, R14, -UR17 ;  /* 0x800000110e0e7e21 */ /* 0x000fe20008010000 */
[--C-:B0-----:R-:W-:Y:S01]  /*5c40*/  PRMT R15, RZ, 0x5410, R34.reuse ;  /* 0x00005410ff0f7816 */ /* 0x101fe20000000022 */
[----:B------:R-:W-:Y:S01]  /*5c50*/  FADD.FTZ R37, R37, -UR17 ;  /* 0x8000001125257e21 */ /* 0x000fe20008010000 */
[----:B------:R-:W-:Y:S01]  /*5c60*/  ISETP.GE.AND.EX P0, PT, R9, c[0x0][0x1e4], PT, P0 ;  /* 0x0000790009007a0c */ /* 0x000fe20003f06300 */
[----:B------:R-:W-:Y:S01]  /*5c70*/  FMUL.FTZ R25, R14, UR12 ;  /* 0x0000000c0e197c20 */ /* 0x000fe20008410000 */
[----:B------:R-:W-:Y:S01]  /*5c80*/  PRMT R34, RZ, 0x7610, R34 ;  /* 0x00007610ff227816 */ /* 0x000fe20000000022 */
[----:B------:R-:W-:Y:S01]  /*5c90*/  FMUL.FTZ R24, R37, UR12 ;  /* 0x0000000c25187c20 */ /* 0x000fe20008410000 */
[----:B------:R-:W-:Y:S01]  /*5ca0*/  ISETP.GT.U32.OR P0, PT, R59, 0x1bf, P0 ;  /* 0x000001bf3b00780c */ /* 0x000fe20000704470 */
[----:B------:R-:W-:Y:S11]  /*5cb0*/  @!P6 BRA `(.L_x_125) ;  /* 0x000001200000e947 */ /* 0x000ff60003800000 */
        /* <DEDUP_REMOVED lines=18> */
.L_x_125:
        /* <DEDUP_REMOVED lines=17> */
.L_x_127:
[----:B------:R-:W-:Y:S05]  /*5ef0*/  BSYNC B0 ;  /* 0x0000000000007941 */ /* 0x000fea0003800000 */
.L_x_126:
[----:B------:R-:W-:Y:S01]  /*5f00*/  ULDC UR4, c[0x0][0x10] ;  /* 0x0000040000047ab9 */ /* 0x000fe20000000800 */
[----:B------:R-:W-:Y:S01]  /*5f10*/  IADD3 R50, R50, 0x1, RZ ;  /* 0x0000000132327810 */ /* 0x000fe20007ffe0ff */
[----:B------:R-:W-:-:S04]  /*5f20*/  UIADD3 UR7, UR7, UR4, URZ ;  /* 0x0000000407077290 */ /* 0x000fc8000fffe03f */
[----:B------:R-:W-:-:S06]  /*5f30*/  UISETP.GE.AND UP0, UPT, UR7, UR6, UPT ;  /* 0x000000060700728c */ /* 0x000fcc000bf06270 */
[----:B------:R-:W-:-:S13]  /*5f40*/  PLOP3.LUT P0, PT, PT, PT, UP0, 0x80, 0x0 ;  /* 0x000000000000781c */ /* 0x000fda0003f0f008 */
[----:B------:R-:W-:Y:S01]  /*5f50*/  @P0 CALL.REL.NOINC `(.L_x_77) ;  /* 0x0000001000000944 */ /* 0x000fe20003c00000 */
[----:B------:R-:W-:Y:S05]  /*5f60*/  BRA `(.L_x_128) ;  /* 0xffffa4c000007947 */ /* 0x000fea000383ffff */
.L_x_77:
[----:B-1----:R-:W-:Y:S01]  /*5f70*/  ISETP.NE.AND P1, PT, R59, RZ, PT ;  /* 0x000000ff3b00720c */ /* 0x002fe20003f25270 */
[----:B------:R-:W-:Y:S01]  /*5f80*/  HFMA2.MMA R25, -RZ, RZ, 0, 2.384185791015625e-07 ;  /* 0x00000004ff197435 */ /* 0x000fe200000001ff */
[----:B------:R-:W-:Y:S01]  /*5f90*/  MOV R6, c[0x0][0xc] ;  /* 0x0000030000067a02 */ /* 0x000fe20000000f00 */
        /* <DEDUP_REMOVED lines=15> */
.L_x_130:
[----:B------:R-:W-:Y:S05]  /*6090*/  BSYNC B0 ;  /* 0x0000000000007941 */ /* 0x000fea0003800000 */
.L_x_129:
[----:B------:R-:W2:Y:S01]  /*60a0*/  S2UR UR4, SR_CTAID.X ;  /* 0x00000000000479c3 */ /* 0x000ea20000002500 */
[----:B-1----:R-:W-:Y:S02]  /*60b0*/  IADD3 R5, R6, -0x1, RZ ;  /* 0xffffffff06057810 */ /* 0x002fe40007ffe0ff */
[----:B------:R-:W-:-:S05]  /*60c0*/  IADD3 R0, R4, -0x1, RZ ;  /* 0xffffffff04007810 */ /* 0x000fca0007ffe0ff */
[----:B------:R-:W1:Y:S01]  /*60d0*/  S2UR UR5, SR_CTAID.Y ;  /* 0x00000000000579c3 */ /* 0x000e620000002600 */
[----:B--2---:R-:W-:-:S04]  /*60e0*/  ISETP.NE.AND P0, PT, R5, UR4, PT ;  /* 0x0000000405007c0c */ /* 0x004fc8000bf05270 */
[----:B-1----:R-:W-:-:S13]  /*60f0*/  ISETP.NE.OR P0, PT, R0, UR5, P0 ;  /* 0x0000000500007c0c */ /* 0x002fda0008705670 */
[----:B------:R-:W-:Y:S05]  /*6100*/  @P0 EXIT ;  /* 0x000000000000094d */ /* 0x000fea0003800000 */
[----:B------:R-:W-:Y:S05]  /*6110*/  @P1 BRA `(.L_x_131) ;  /* 0x0000008000001947 */ /* 0x000fea0003800000 */
[----:B------:R-:W-:-:S05]  /*6120*/  IMAD R0, R6, c[0x0][0x10], RZ ;  /* 0x0000040006007a24 */ /* 0x000fca00078e02ff */
[----:B------:R-:W-:-:S13]  /*6130*/  ISETP.NE.AND P0, PT, R0, -0x1, PT ;  /* 0xffffffff0000780c */ /* 0x000fda0003f05270 */
[----:B------:R-:W-:Y:S05]  /*6140*/  @!P0 BRA `(.L_x_131) ;  /* 0x0000005000008947 */ /* 0x000fea0003800000 */
.L_x_132:
[----:B------:R-:W2:Y:S01]  /*6150*/  LDG.E.STRONG.GPU R5, [R2.64] ;  /* 0x0000000e02057981 */ /* 0x000ea2000c1ef900 */
[----:B------:R-:W-:Y:S01]  /*6160*/  YIELD ;  /* 0x0000000000007946 */ /* 0x000fe20003800000 */
[----:B--2---:R-:W-:Y:S01]  /*6170*/  ISETP.NE.AND P0, PT, R5, R0, PT ;  /* 0x000000000500720c */ /* 0x004fe20003f05270 */
[----:B------:R-:W-:-:S12]  /*6180*/  CCTL.IVALL ;  /* 0x00000000ff00798f */ /* 0x000fd80002000000 */
[----:B------:R-:W-:Y:S05]  /*6190*/  @P0 BRA `(.L_x_132) ;  /* 0xffffffb000000947 */ /* 0x000fea000383ffff */
.L_x_131:
        /* <DEDUP_REMOVED lines=25> */
.L_x_133:
[----:B------:R-:W-:-:S04]  /*6330*/  LEA R6, P0, R59, c[0x0][0x1b8], 0x2 ;  /* 0x00006e003b067a11 */ /* 0x000fc800078010ff */
[----:B------:R-:W-:Y:S02]  /*6340*/  LEA.HI.X R7, R59, c[0x0][0x1bc], R18, 0x2, P0 ;  /* 0x00006f003b077a11 */ /* 0x000fe400000f1412 */
[-C--:B------:R-:W-:Y:S02]  /*6350*/  LEA R8, P0, R20, R6.reuse, 0x2 ;  /* 0x0000000614087211 */ /* 0x080fe400078010ff */
[-C--:B------:R-:W-:Y:S01]  /*6360*/  LEA R12, P1, R22, R6.reuse, 0x2 ;  /* 0x00000006160c7211 */ /* 0x080fe200078210ff */
[----:B0-----:R-:W2:Y:S01]  /*6370*/  LDG.E R14, [R6.64] ;  /* 0x0000000e060e7981 */ /* 0x001ea2000c1e1900 */
[----:B0-----:R-:W-:Y:S02]  /*6380*/  LEA R10, P2, R23, R6, 0x2 ;  /* 0x00000006170a7211 */ /* 0x001fe400078410ff */
        /* <DEDUP_REMOVED lines=17> */
.L_x_134:
        /* <DEDUP_REMOVED lines=14> */
.L_x_3289:


//--------------------- .text._Z35group_norm_nhwc_bwd_one_pass_kernelI11Bf16IOFp32WLi512ELi28ELi448EEv26Group_norm_nhwc_bwd_params --------------------------
	.section	.text._Z35group_norm_nhwc_bwd_one_pass_kernelI11Bf16IOFp32WLi512ELi28ELi448EEv26Group_norm_nhwc_bwd_params,"ax",@progbits
	.sectioninfo	@"SHI_REGISTERS=128"
	.align	128
        .global         _Z35group_norm_nhwc_bwd_one_pass_kernelI11Bf16IOFp32WLi512ELi28ELi448EEv26Group_norm_nhwc_bwd_params
        .type           _Z35group_norm_nhwc_bwd_one_pass_kernelI11Bf16IOFp32WLi512ELi28ELi448EEv26Group_norm_nhwc_bwd_params,@function
        .size           _Z35group_norm_nhwc_bwd_one_pass_kernelI11Bf16IOFp32WLi512ELi28ELi448EEv26Group_norm_nhwc_bwd_params,(.L_x_3290 - _Z35group_norm_nhwc_bwd_one_pass_kernelI11Bf16IOFp32WLi512ELi28ELi448EEv26Group_norm_nhwc_bwd_params)
        .other          _Z35group_norm_nhwc_bwd_one_pass_kernelI11Bf16IOFp32WLi512ELi28ELi448EEv26Group_norm_nhwc_bwd_params,@"STO_CUDA_ENTRY STV_DEFAULT"
_Z35group_norm_nhwc_bwd_one_pass_kernelI11Bf16IOFp32WLi512ELi28ELi448EEv26Group_norm_nhwc_bwd_params:
.text._Z35group_norm_nhwc_bwd_one_pass_kernelI11Bf16IOFp32WLi512ELi28ELi448EEv26Group_norm_nhwc_bwd_params:
        /* <DEDUP_REMOVED lines=10> */
[----:B-12---:R-:W-:Y:S01]  /*00a0*/  SHF.R.U32.HI R4, RZ, 0x1, R3 ;  /* 0x00000001ff047819 */ /* 0x006fe20000011603 */
[----:B------:R-:W-:Y:S01]  /*00b0*/  HFMA2.MMA R124, -RZ, RZ, 0, 1.78813934326171875e-07 ;  /* 0x00000003ff7c7435 */ /* 0x000fe200000001ff */
[----:B------:R-:W-:Y:S01]  /*00c0*/  MOV R87, c[0x0][0x1dc] ;  /* 0x0000770000577a02 */ /* 0x000fe20000000f00 */
[----:B------:R-:W0:Y:S01]  /*00d0*/  S2R R125, SR_LANEID ;  /* 0x00000000007d7919 */ /* 0x000e220000000000 */
[----:B------:R-:W-:Y:S01]  /*00e0*/  ISETP.GE.U32.AND P1, PT, R3, 0x1c0, PT ;  /* 0x000001c00300780c */ /* 0x000fe20003f26070 */
[----:B------:R-:W-:Y:S01]  /*00f0*/  IMAD.WIDE.U32 R4, R4, -0x6db6db6d, RZ ;  /* 0x9249249304047825 */ /* 0x000fe200078e00ff */
[----:B------:R-:W-:Y:S01]  /*0100*/  LEA.HI R87, P0, R87, c[0x0][0x1d8], RZ, 0x1 ;  /* 0x0000760057577a11 */ /* 0x000fe200078108ff */
[----:B------:R-:W-:Y:S01]  /*0110*/  HFMA2.MMA R84, -RZ, RZ, 0, 0 ;  /* 0x00000000ff547435 */ /* 0x000fe200000001ff */
[----:B------:R-:W-:Y:S01]  /*0120*/  LOP3.LUT R6, R6, 0xffffff7f, RZ, 0xc0, !PT ;  /* 0xffffff7f06067812 */ /* 0x000fe200078ec0ff */
[----:B------:R-:W-:Y:S01]  /*0130*/  ULDC.U8 UR9, c[0x0][0x1f4] ;  /* 0x00007d0000097ab9 */ /* 0x000fe20000000000 */
[----:B------:R-:W-:Y:S01]  /*0140*/  SHF.R.U32.HI R5, RZ, 0x2, R5 ;  /* 0x00000002ff057819 */ /* 0x000fe20000011605 */
[C---:B------:R-:W-:Y:S01]  /*0150*/  IMAD R91, R124.reuse, c[0x0][0x1dc], RZ ;  /* 0x000077007c5b7a24 */ /* 0x040fe200078e02ff */
[----:B------:R-:W-:Y:S01]  /*0160*/  IADD3.X R90, RZ, c[0x0][0x1dc], RZ, P0, !PT ;  /* 0x00007700ff5a7a10 */ /* 0x000fe200007fe4ff */
[C---:B------:R-:W-:Y:S01]  /*0170*/  IMAD.WIDE.U32 R8, R124.reuse, c[0x0][0x1d8], RZ ;  /* 0x000076007c087a25 */ /* 0x040fe200078e00ff */
[----:B------:R-:W-:-:S02]  /*0180*/  LOP3.LUT R124, R124, c[0x0][0xc], RZ, 0xc0, !PT ;  /* 0x000003007c7c7a12 */ /* 0x000fc400078ec0ff */
[--C-:B------:R-:W-:Y:S01]  /*0190*/  SHF.R.S64 R87, R87, 0x1, R90.reuse ;  /* 0x0000000157577819 */ /* 0x100fe2000000105a */
[C---:B------:R-:W-:Y:S01]  /*01a0*/  IMAD R4, R2.reuse, c[0x0][0x1fc], R5 ;  /* 0x00007f0002047a24 */ /* 0x040fe200078e0205 */
[----:B------:R-:W-:Y:S01]  /*01b0*/  IADD3 R91, R9, R91, RZ ;  /* 0x0000005b095b7210 */ /* 0x000fe20007ffe0ff */
[----:B------:R-:W-:Y:S01]  /*01c0*/  IMAD R85, R5, -0xe, R3 ;  /* 0xfffffff205557824 */ /* 0x000fe200078e0203 */
[----:B------:R-:W-:Y:S01]  /*01d0*/  SHF.R.S32.HI R90, RZ, 0x1, R90 ;  /* 0x00000001ff5a7819 */ /* 0x000fe2000001145a */
[----:B------:R-:W-:Y:S01]  /*01e0*/  IMAD R5, R2, c[0x0][0x10], R0 ;  /* 0x0000040002057a24 */ /* 0x000fe200078e0200 */
[C---:B------:R-:W-:Y:S02]  /*01f0*/  ISETP.LT.U32.AND P0, PT, R4.reuse, c[0x0][0x1e0], PT ;  /* 0x0000780004007a0c */ /* 0x040fe40003f01070 */
[----:B------:R-:W-:Y:S02]  /*0200*/  SHF.R.S32.HI R123, RZ, 0x1f, R4 ;  /* 0x0000001fff7b7819 */ /* 0x000fe40000011404 */
[----:B------:R-:W-:-:S02]  /*0210*/  IADD3 R107, R4, 0x20, RZ ;  /* 0x00000020046b7810 */ /* 0x000fc40007ffe0ff */
[----:B------:R-:W-:Y:S02]  /*0220*/  ISETP.LT.AND.EX P0, PT, R123, c[0x0][0x1e4], !P1, P0 ;  /* 0x000079007b007a0c */ /* 0x000fe40004f01300 */
[----:B------:R-:W-:Y:S02]  /*0230*/  ISETP.LT.U32.AND P5, PT, R107, c[0x0][0x1e0], PT ;  /* 0x000078006b007a0c */ /* 0x000fe40003fa1070 */
[----:B------:R-:W-:Y:S02]  /*0240*/  SHF.R.S32.HI R118, RZ, 0x1f, R107 ;  /* 0x0000001fff767819 */ /* 0x000fe4000001146b */
[----:B------:R-:W-:Y:S02]  /*0250*/  IADD3 R105, R4, 0x40, RZ ;  /* 0x0000004004697810 */ /* 0x000fe40007ffe0ff */
[----:B------:R-:W-:Y:S02]  /*0260*/  ISETP.LT.AND.EX P6, PT, R118, c[0x0][0x1e4], !P1, P5 ;  /* 0x0000790076007a0c */ /* 0x000fe40004fc1350 */
[----:B------:R-:W-:-:S02]  /*0270*/  ISETP.LT.U32.AND P4, PT, R105, c[0x0][0x1e0], PT ;  /* 0x0000780069007a0c */ /* 0x000fc40003f81070 */
[----:B------:R-:W-:Y:S02]  /*0280*/  SHF.R.S32.HI R117, RZ, 0x1f, R105 ;  /* 0x0000001fff757819 */ /* 0x000fe40000011469 */
[----:B------:R-:W-:Y:S02]  /*0290*/  @P0 LOP3.LUT R6, R6, 0x80, RZ, 0xfc, !PT ;  /* 0x0000008006060812 */ /* 0x000fe400078efcff */
[----:B------:R-:W-:Y:S02]  /*02a0*/  IADD3 R104, R4, 0x60, RZ ;  /* 0x0000006004687810 */ /* 0x000fe40007ffe0ff */
[----:B------:R-:W-:Y:S02]  /*02b0*/  ISETP.LT.AND.EX P5, PT, R117, c[0x0][0x1e4], !P1, P4 ;  /* 0x0000790075007a0c */ /* 0x000fe40004fa1340 */
[----:B------:R-:W-:Y:S02]  /*02c0*/  LOP3.LUT R6, R6, 0xffffffbf, RZ, 0xc0, !PT ;  /* 0xffffffbf06067812 */ /* 0x000fe400078ec0ff */
[----:B------:R-:W-:-:S02]  /*02d0*/  ISETP.LT.U32.AND P3, PT, R104, c[0x0][0x1e0], PT ;  /* 0x0000780068007a0c */ /* 0x000fc40003f61070 */
[----:B------:R-:W-:Y:S02]  /*02e0*/  SHF.R.S32.HI R116, RZ, 0x1f, R104 ;  /* 0x0000001fff747819 */ /* 0x000fe40000011468 */
[----:B------:R-:W-:Y:S02]  /*02f0*/  @P6 LOP3.LUT R6, R6, 0x40, RZ, 0xfc, !PT ;  /* 0x0000004006066812 */ /* 0x000fe400078efcff */
[----:B------:R-:W-:Y:S02]  /*0300*/  LEA.HI R88, P2, R91, R8, RZ, 0x1 ;  /* 0x000000085b587211 */ /* 0x000fe400078508ff */
[----:B------:R-:W-:Y:S02]  /*0310*/  IADD3 R103, R4, 0x80, RZ ;  /* 0x0000008004677810 */ /* 0x000fe40007ffe0ff */
[----:B------:R-:W-:Y:S02]  /*0320*/  ISETP.LT.AND.EX P4, PT, R116, c[0x0][0x1e4], !P1, P3 ;  /* 0x0000790074007a0c */ /* 0x000fe40004f81330 */
[----:B------:R-:W-:-:S02]  /*0330*/  LOP3.LUT R6, R6, 0xffffffdf, RZ, 0xc0, !PT ;  /* 0xffffffdf06067812 */ /* 0x000fc400078ec0ff */
[----:B------:R-:W-:Y:S02]  /*0340*/  IADD3.X R91, RZ, R91, RZ, P2, !PT ;  /* 0x0000005bff5b7210 */ /* 0x000fe400017fe4ff */
[----:B------:R-:W-:Y:S02]  /*0350*/  ISETP.LT.U32.AND P2, PT, R103, c[0x0][0x1e0], PT ;  /* 0x0000780067007a0c */ /* 0x000fe40003f41070 */
[----:B------:R-:W-:Y:S02]  /*0360*/  SHF.R.S32.HI R115, RZ, 0x1f, R103 ;  /* 0x0000001fff737819 */ /* 0x000fe40000011467 */
[----:B------:R-:W-:Y:S02]  /*0370*/  @P5 LOP3.LUT R6, R6, 0x20, RZ, 0xfc, !PT ;  /* 0x0000002006065812 */ /* 0x000fe400078efcff */
[----:B------:R-:W-:Y:S02]  /*0380*/  IADD3 R102, R4, 0xa0, RZ ;  /* 0x000000a004667810 */ /* 0x000fe40007ffe0ff */
[----:B------:R-:W-:-:S02]  /*0390*/  ISETP.LT.AND.EX P3, PT, R115, c[0x0][0x1e4], !P1, P2 ;  /* 0x0000790073007a0c */ /* 0x000fc40004f61320 */
[----:B------:R-:W-:Y:S02]  /*03a0*/  LOP3.LUT R6, R6, 0xffffffef, RZ, 0xc0, !PT ;  /* 0xffffffef06067812 */ /* 0x000fe400078ec0ff */
[----:B------:R-:W-:Y:S02]  /*03b0*/  ISETP.LT.U32.AND P0, PT, R102, c[0x0][0x1e0], PT ;  /* 0x0000780066007a0c */ /* 0x000fe40003f01070 */
[----:B------:R-:W-:Y:S02]  /*03c0*/  SHF.R.S32.HI R114, RZ, 0x1f, R102 ;  /* 0x0000001fff727819 */ /* 0x000fe40000011466 */
[----:B------:R-:W-:Y:S02]  /*03d0*/  @P4 LOP3.LUT R6, R6, 0x10, RZ, 0xfc, !PT ;  /* 0x0000001006064812 */ /* 0x000fe400078efcff */
[----:B------:R-:W-:Y:S02]  /*03e0*/  IADD3 R101, R4, 0xc0, RZ ;  /* 0x000000c004657810 */ /* 0x000fe40007ffe0ff */
[----:B------:R-:W-:-:S02]  /*03f0*/  ISETP.LT.AND.EX P2, PT, R114, c[0x0][0x1e4], !P1, P0 ;  /* 0x0000790072007a0c */ /* 0x000fc40004f41300 */
[----:B------:R-:W-:Y:S02]  /*0400*/  LOP3.LUT R6, R6, 0xfffffff7, RZ, 0xc0, !PT ;  /* 0xfffffff706067812 */ /* 0x000fe400078ec0ff */
[----:B------:R-:W-:Y:S02]  /*0410*/  SHF.R.S32.HI R113, RZ, 0x1f, R101 ;  /* 0x0000001fff717819 */ /* 0x000fe40000011465 */
[----:B------:R-:W-:Y:S02]  /*0420*/  ISETP.LT.U32.AND P0, PT, R101, c[0x0][0x1e0], PT ;  /* 0x0000780065007a0c */ /* 0x000fe40003f01070 */
[----:B------:R-:W-:Y:S02]  /*0430*/  @P3 LOP3.LUT R6, R6, 0x8, RZ, 0xfc, !PT ;  /* 0x0000000806063812 */ /* 0x000fe400078efcff */
[----:B------:R-:W-:Y:S02]  /*0440*/  ISETP.LT.AND.EX P0, PT, R113, c[0x0][0x1e4], !P1, P0 ;  /* 0x0000790071007a0c */ /* 0x000fe40004f01300 */
[----:B------:R-:W-:-:S02]  /*0450*/  LOP3.LUT R6, R6, 0xfffffffb, RZ, 0xc0, !PT ;  /* 0xfffffffb06067812 */ /* 0x000fc400078ec0ff */
[----:B------:R-:W-:Y:S02]  /*0460*/  IADD3 R100, R4, 0xe0, RZ ;  /* 0x000000e004647810 */ /* 0x000fe40007ffe0ff */
[----:B------:R-:W-:Y:S02]  /*0470*/  @P2 LOP3.LUT R6, R6, 0x4, RZ, 0xfc, !PT ;  /* 0x0000000406062812 */ /* 0x000fe400078efcff */
[C---:B------:R-:W-:Y:S02]  /*0480*/  IADD3 R99, R4.reuse, 0x100, RZ ;  /* 0x0000010004637810 */ /* 0x040fe40007ffe0ff */
[C---:B------:R-:W-:Y:S02]  /*0490*/  IADD3 R98, R4.reuse, 0x120, RZ ;  /* 0x0000012004627810 */ /* 0x040fe40007ffe0ff */
[----:B------:R-:W-:Y:S02]  /*04a0*/  IADD3 R97, R4, 0x140, RZ ;  /* 0x0000014004617810 */ /* 0x000fe40007ffe0ff */
[----:B------:R-:W-:-:S02]  /*04b0*/  LOP3.LUT R6, R6, 0xfffffffd, RZ, 0xc0, !PT ;  /* 0xfffffffd06067812 */ /* 0x000fc400078ec0ff */
[----:B------:R-:W-:Y:S02]  /*04c0*/  IADD3 R96, R4, 0x160, RZ ;  /* 0x0000016004607810 */ /* 0x000fe40007ffe0ff */
[----:B------:R-:W-:Y:S02]  /*04d0*/  SHF.R.S32.HI R8, RZ, 0x1f, R3 ;  /* 0x0000001fff087819 */ /* 0x000fe40000011403 */
[----:B------:R-:W-:Y:S02]  /*04e0*/  SHF.R.S32.HI R112, RZ, 0x1f, R100 ;  /* 0x0000001fff707819 */ /* 0x000fe40000011464 */
[----:B------:R-:W-:Y:S02]  /*04f0*/  SHF.R.S32.HI R111, RZ, 0x1f, R99 ;  /* 0x0000001fff6f7819 */ /* 0x000fe40000011463 */
[----:B------:R-:W-:Y:S02]  /*0500*/  SHF.R.S32.HI R110, RZ, 0x1f, R98 ;  /* 0x0000001fff6e7819 */ /* 0x000fe40000011462 */
[----:B------:R-:W-:-:S02]  /*0510*/  SHF.R.S32.HI R109, RZ, 0x1f, R97 ;  /* 0x0000001fff6d7819 */ /* 0x000fc40000011461 */
[----:B------:R-:W-:Y:S02]  /*0520*/  ISETP.LT.U32.AND P5, PT, R100, c[0x0][0x1e0], PT ;  /* 0x0000780064007a0c */ /* 0x000fe40003fa1070 */
[----:B------:R-:W-:Y:S02]  /*0530*/  @P0 LOP3.LUT R6, R6, 0x2, RZ, 0xfc, !PT ;  /* 0x0000000206060812 */ /* 0x000fe400078efcff */
[----:B------:R-:W-:Y:S02]  /*0540*/  ISETP.LT.U32.AND P4, PT, R99, c[0x0][0x1e0], PT ;  /* 0x0000780063007a0c */ /* 0x000fe40003f81070 */
[----:B------:R-:W-:Y:S02]  /*0550*/  ISETP.LT.U32.AND P3, PT, R98, c[0x0][0x1e0], PT ;  /* 0x0000780062007a0c */ /* 0x000fe40003f61070 */
[----:B------:R-:W-:Y:S02]  /*0560*/  ISETP.LT.U32.AND P2, PT, R97, c[0x0][0x1e0], PT ;  /* 0x0000780061007a0c */ /* 0x000fe40003f41070 */
[----:B------:R-:W-:-:S02]  /*0570*/  SHF.R.S64 R88, R88, 0x1, R91 ;  /* 0x0000000158587819 */ /* 0x000fc4000000105b */
[----:B------:R-:W-:Y:S02]  /*0580*/  SHF.R.S32.HI R108, RZ, 0x1f, R96 ;  /* 0x0000001fff6c7819 */ /* 0x000fe40000011460 */
[----:B------:R-:W-:Y:S02]  /*0590*/  ISETP.LT.U32.AND P0, PT, R96, c[0x0][0x1e0], PT ;  /* 0x0000780060007a0c */ /* 0x000fe40003f01070 */
[----:B------:R-:W-:Y:S02]  /*05a0*/  LEA.HI R8, R8, R3, RZ, 0x5 ;  /* 0x0000000308087211 */ /* 0x000fe400078f28ff */
[C---:B------:R-:W-:Y:S02]  /*05b0*/  IADD3 R95, R4.reuse, 0x180, RZ ;  /* 0x00000180045f7810 */ /* 0x040fe40007ffe0ff */
[C---:B------:R-:W-:Y:S02]  /*05c0*/  IADD3 R94, R4.reuse, 0x1a0, RZ ;  /* 0x000001a0045e7810 */ /* 0x040fe40007ffe0ff */
[----:B------:R-:W-:-:S02]  /*05d0*/  IADD3 R93, R4, 0x1c0, RZ ;  /* 0x000001c0045d7810 */ /* 0x000fc40007ffe0ff */
[----:B------:R-:W-:Y:S02]  /*05e0*/  IADD3 R92, R4, 0x1e0, RZ ;  /* 0x000001e0045c7810 */ /* 0x000fe40007ffe0ff */
[----:B------:R-:W-:Y:S02]  /*05f0*/  SHF.R.S32.HI R91, RZ, 0x1, R91 ;  /* 0x00000001ff5b7819 */ /* 0x000fe4000001145b */
[----:B------:R-:W-:Y:S02]  /*0600*/  ISETP.LT.AND.EX P5, PT, R112, c[0x0][0x1e4], !P1, P5 ;  /* 0x0000790070007a0c */ /* 0x000fe40004fa1350 */
[----:B------:R-:W-:Y:S02]  /*0610*/  ISETP.LT.AND.EX P4, PT, R111, c[0x0][0x1e4], !P1, P4 ;  /* 0x000079006f007a0c */ /* 0x000fe40004f81340 */
[----:B------:R-:W-:Y:S02]  /*0620*/  ISETP.LT.AND.EX P3, PT, R110, c[0x0][0x1e4], !P1, P3 ;  /* 0x000079006e007a0c */ /* 0x000fe40004f61330 */
[----:B------:R-:W-:-:S02]  /*0630*/  ISETP.LT.AND.EX P2, PT, R109, c[0x0][0x1e4], !P1, P2 ;  /* 0x000079006d007a0c */ /* 0x000fc40004f41320 */
[----:B------:R-:W-:Y:S02]  /*0640*/  ISETP.LT.AND.EX P1, PT, R108, c[0x0][0x1e4], !P1, P0 ;  /* 0x000079006c007a0c */ /* 0x000fe40004f21300 */
[----:B------:R-:W-:Y:S02]  /*0650*/  MOV R5, R0 ;  /* 0x0000000000057202 */ /* 0x000fe40000000f00 */
[----:B------:R-:W-:Y:S02]  /*0660*/  SHF.R.S32.HI R89, RZ, 0x5, R8 ;  /* 0x00000005ff597819 */ /* 0x000fe40000011408 */
[----:B------:R-:W-:Y:S02]  /*0670*/  SHF.L.U32 R85, R85, 0x1, RZ ;  /* 0x0000000155557819 */ /* 0x000fe400000006ff */
[----:B------:R-:W-:Y:S02]  /*0680*/  SHF.L.U64.HI R90, R87, 0x2, R90 ;  /* 0x00000002575a7819 */ /* 0x000fe4000001025a */
[----:B------:R-:W-:-:S02]  /*0690*/  SHF.R.S32.HI R122, RZ, 0x1f, R95 ;  /* 0x0000001fff7a7819 */ /* 0x000fc4000001145f */
[----:B------:R-:W-:Y:S02]  /*06a0*/  SHF.R.S32.HI R121, RZ, 0x1f, R94 ;  /* 0x0000001fff797819 */ /* 0x000fe4000001145e */
[----:B------:R-:W-:Y:S02]  /*06b0*/  SHF.R.S32.HI R120, RZ, 0x1f, R93 ;  /* 0x0000001fff787819 */ /* 0x000fe4000001145d */
[----:B------:R-:W-:Y:S02]  /*06c0*/  SHF.R.S32.HI R119, RZ, 0x1f, R92 ;  /* 0x0000001fff777819 */ /* 0x000fe4000001145c */
[----:B0-----:R-:W-:Y:S02]  /*06d0*/  SHF.L.U64.HI R91, R88, 0x2, R91 ;  /* 0x00000002585b7819 */ /* 0x001fe4000001025b */
.L_x_218:
[----:B------:R-:W-:Y:S01]  /*06e0*/  IABS R10, c[0x0][0x1f0] ;  /* 0x00007c00000a7a13 */ /* 0x000fe20000000000 */
[----:B------:R-:W-:Y:S01]  /*06f0*/  CS2R R66, SRZ ;  /* 0x0000000000427805 */ /* 0x000fe2000001ff00 */
[----:B------:R-:W-:Y:S01]  /*0700*/  IABS R12, R5 ;  /* 0x00000005000c7213 */ /* 0x000fe20000000000 */
[----:B------:R-:W-:Y:S01]  /*0710*/  CS2R R82, SRZ ;  /* 0x0000000000527805 */ /* 0x000fe2000001ff00 */
[----:B0-----:R-:W0:Y:S01]  /*0720*/  I2F.RP R7, R10 ;  /* 0x0000000a00077306 */ /* 0x001e220000209400 */
[----:B------:R-:W-:-:S02]  /*0730*/  P2R R16, PR, RZ, 0x8 ;  /* 0x00000008ff107803 */ /* 0x000fc40000000000 */
[----:B------:R-:W-:Y:S01]  /*0740*/  P2R R15, PR, RZ, 0x4 ;  /* 0x00000004ff0f7803 */ /* 0x000fe20000000000 */
[----:B------:R-:W-:Y:S01]  /*0750*/  CS2R R64, SRZ ;  /* 0x0000000000407805 */ /* 0x000fe2000001ff00 */
[----:B------:R-:W-:Y:S01]  /*0760*/  CS2R R80, SRZ ;  /* 0x0000000000507805 */ /* 0x000fe2000001ff00 */
[C---:B------:R-:W-:Y:S02]  /*0770*/  LOP3.LUT P2, RZ, R6.reuse, 0x40, RZ, 0xc0, !PT ;  /* 0x0000004006ff7812 */ /* 0x040fe4000784c0ff */
[----:B------:R-:W-:Y:S02]  /*0780*/  P2R R14, PR, RZ, 0x2 ;  /* 0x00000002ff0e7803 */ /* 0x000fe40000000000 */
[----:B------:R-:W-:Y:S01]  /*0790*/  LOP3.LUT P1, RZ, R6, 0x20, RZ, 0xc0, !PT ;  /* 0x0000002006ff7812 */ /* 0x000fe2000782c0ff */
        /* <DEDUP_REMOVED lines=14> */
[----:B------:R-:W-:Y:S02]  /*0880*/  IADD3 R8, R7, -R10, RZ ;  /* 0x8000000a07087210 */ /* 0x000fe40007ffe0ff */
[----:B------:R-:W-:-:S04]  /*0890*/  ISETP.GT.U32.AND P0, PT, R10, R7, PT ;  /* 0x000000070a00720c */ /* 0x000fc80003f04070 */
[----:B------:R-:W-:Y:S02]  /*08a0*/  SEL R8, R8, R7, !P0 ;  /* 0x0000000708087207 */ /* 0x000fe40004000000 */
[----:B------:R-:W-:Y:S02]  /*08b0*/  ISETP.GE.U32.AND P0, PT, R7, R10, PT ;  /* 0x0000000a0700720c */ /* 0x000fe40003f06070 */
[----:B------:R-:W-:-:S11]  /*08c0*/  LOP3.LUT R7, R5, c[0x0][0x1f0], RZ, 0x3c, !PT ;  /* 0x00007c0005077a12 */ /* 0x000fd600078e3cff */
[----:B------:R-:W-:Y:S02]  /*08d0*/  @P0 IADD3 R9, R9, 0x1, RZ ;  /* 0x0000000109090810 */ /* 0x000fe40007ffe0ff */
[----:B------:R-:W-:-:S13]  /*08e0*/  ISETP.GE.AND P0, PT, R5, RZ, PT ;  /* 0x000000ff0500720c */ /* 0x000fda0003f06270 */
[----:B------:R-:W-:Y:S02]  /*08f0*/  @!P0 IADD3 R8, -R8, RZ, RZ ;  /* 0x000000ff08088210 */ /* 0x000fe40007ffe1ff */
[----:B------:R-:W-:Y:S02]  /*0900*/  ISETP.GE.AND P0, PT, R7, RZ, PT ;  /* 0x000000ff0700720c */ /* 0x000fe40003f06270 */
[----:B------:R-:W-:-:S11]  /*0910*/  LOP3.LUT R7, RZ, c[0x0][0x1f0], RZ, 0x33, !PT ;  /* 0x00007c00ff077a12 */ /* 0x000fd600078e33ff */
[----:B------:R-:W-:Y:S02]  /*0920*/  @!P0 IADD3 R9, -R9, RZ, RZ ;  /* 0x000000ff09098210 */ /* 0x000fe40007ffe1ff */
[----:B------:R-:W-:-:S04]  /*0930*/  ISETP.NE.AND P0, PT, RZ, c[0x0][0x1f0], PT ;  /* 0x00007c00ff007a0c */ /* 0x000fc80003f05270 */
[C---:B------:R-:W-:Y:S02]  /*0940*/  SEL R86, R7.reuse, R8, !P0 ;  /* 0x0000000807567207 */ /* 0x040fe40004000000 */
[----:B------:R-:W-:Y:S02]  /*0950*/  SEL R7, R7, R9, !P0 ;  /* 0x0000000907077207 */ /* 0x000fe40004000000 */
[----:B------:R-:W-:Y:S01]  /*0960*/  SHF.R.S32.HI R9, RZ, 0x1f, R85 ;  /* 0x0000001fff097819 */ /* 0x000fe20000011455 */
[----:B------:R-:W-:Y:S01]  /*0970*/  IMAD R106, R86, 0x1c, RZ ;  /* 0x0000001c566a7824 */ /* 0x000fe200078e02ff */
[----:B------:R-:W-:-:S04]  /*0980*/  SHF.R.U32.HI R8, RZ, 0x1, R3 ;  /* 0x00000001ff087819 */ /* 0x000fc80000011603 */
[----:B------:R-:W-:-:S04]  /*0990*/  IADD3 R18, P0, R85, R106, RZ ;  /* 0x0000006a55127210 */ /* 0x000fc80007f1e0ff */
[----:B------:R-:W-:Y:S01]  /*09a0*/  LEA.HI.X.SX32 R19, R106, R9, 0x1, P0 ;  /* 0x000000096a137211 */ /* 0x000fe200000f0eff */
[----:B------:R-:W-:-:S04]  /*09b0*/  IMAD.WIDE.U32 R8, R8, -0x6db6db6d, RZ ;  /* 0x9249249308087825 */ /* 0x000fc800078e00ff */
[----:B------:R-:W-:Y:S01]  /*09c0*/  IMAD.WIDE.U32 R18, R7, c[0x0][0x1e8], R18 ;  /* 0x00007a0007127a25 */ /* 0x000fe200078e0012 */
[----:B------:R-:W-:-:S05]  /*09d0*/  SHF.R.U32.HI R9, RZ, 0x2, R9 ;  /* 0x00000002ff097819 */ /* 0x000fca0000011609 */
[----:B------:R-:W-:-:S05]  /*09e0*/  IMAD R17, R2, c[0x0][0x1fc], R9 ;  /* 0x00007f0002117a24 */ /* 0x000fca00078e0209 */
[----:B------:R-:W-:-:S04]  /*09f0*/  IADD3 R8, R17, 0x180, RZ ;  /* 0x0000018011087810 */ /* 0x000fc80007ffe0ff */
[----:B------:R-:W-:Y:S02]  /*0a00*/  SHF.R.S32.HI R9, RZ, 0x1f, R8 ;  /* 0x0000001fff097819 */ /* 0x000fe40000011408 */
[----:B------:R-:W-:Y:S02]  /*0a10*/  ISETP.GE.U32.AND P0, PT, R8, c[0x0][0x1e0], PT ;  /* 0x0000780008007a0c */ /* 0x000fe40003f06070 */
[----:B------:R-:W-:Y:S02]  /*0a20*/  SHF.R.S32.HI R8, RZ, 0x1f, R7 ;  /* 0x0000001fff087819 */ /* 0x000fe40000011407 */
[----:B------:R-:W-:-:S03]  /*0a30*/  ISETP.GE.AND.EX P0, PT, R9, c[0x0][0x1e4], PT, P0 ;  /* 0x0000790009007a0c */ /* 0x000fc60003f06300 */
[----:B------:R-:W-:Y:S01]  /*0a40*/  IMAD R8, R8, c[0x0][0x1e8], RZ ;  /* 0x00007a0008087a24 */ /* 0x000fe200078e02ff */
[----:B------:R-:W-:-:S03]  /*0a50*/  ISETP.LT.U32.AND P6, PT, R3, 0x1c0, !P0 ;  /* 0x000001c00300780c */ /* 0x000fc600047c1070 */
[----:B------:R-:W-:-:S05]  /*0a60*/  IMAD R21, R7, c[0x0][0x1ec], R8 ;  /* 0x00007b0007157a24 */ /* 0x000fca00078e0208 */
[----:B------:R-:W-:-:S05]  /*0a70*/  IADD3 R21, R19, R21, RZ ;  /* 0x0000001513157210 */ /* 0x000fca0007ffe0ff */
        /* <DEDUP_REMOVED lines=8> */
[----:B------:R-:W-:Y:S02]  /*0b00*/  IADD3 R7, R17, 0x1a0, RZ ;  /* 0x000001a011077810 */ /* 0x000fe40007ffe0ff */
[----:B------:R-:W-:-:S02]  /*0b10*/  @P6 IADD3.X R13, R8, c[0x0][0x184], RZ, P0, !PT ;  /* 0x00006100080d6a10 */ /* 0x000fc400007fe4ff */
[----:B------:R-:W-:-:S03]  /*0b20*/  @P6 IADD3 R10, P0, R10, c[0x0][0x178], RZ ;  /* 0x00005e000a0a6a10 */ /* 0x000fc60007f1e0ff */
[----:B------:R0:W5:Y:S01]  /*0b30*/  @P6 LDG.E R66, [R12.64] ;  /* 0x000000060c426981 */ /* 0x000162000c1e1900 */
[----:B------:R-:W-:Y:S02]  /*0b40*/  @P6 IADD3.X R11, R8, c[0x0][0x17c], RZ, P0, !PT ;  /* 0x00005f00080b6a10 */ /* 0x000fe400007fe4ff */
[----:B------:R-:W-:Y:S02]  /*0b50*/  SHF.R.S32.HI R8, RZ, 0x1f, R7 ;  /* 0x0000001fff087819 */ /* 0x000fe40000011407 */
[----:B------:R-:W-:Y:S01]  /*0b60*/  ISETP.GE.U32.AND P0, PT, R7, c[0x0][0x1e0], PT ;  /* 0x0000780007007a0c */ /* 0x000fe20003f06070 */
[----:B------:R1:W5:Y:S03]  /*0b70*/  @P6 LDG.E R83, [R10.64] ;  /* 0x000000060a536981 */ /* 0x000366000c1e1900 */
        /* <DEDUP_REMOVED lines=10> */
[C---:B------:R-:W-:Y:S02]  /*0c20*/  @P0 IADD3 R8, P3, R22.reuse, c[0x0][0x180], RZ ;  /* 0x0000600016080a10 */ /* 0x040fe40007f7e0ff */
[----:B------:R-:W-:Y:S02]  /*0c30*/  @P0 IADD3 R22, P6, R22, c[0x0][0x178], RZ ;  /* 0x00005e0016160a10 */ /* 0x000fe40007fde0ff */
[----:B------:R-:W-:-:S02]  /*0c40*/  @P0 IADD3.X R9, R7, c[0x0][0x184], RZ, P3, !PT ;  /* 0x0000610007090a10 */ /* 0x000fc40001ffe4ff */
[----:B------:R-:W-:Y:S02]  /*0c50*/  @P0 IADD3.X R23, R7, c[0x0][0x17c], RZ, P6, !PT ;  /* 0x00005f0007170a10 */ /* 0x000fe400037fe4ff */
[----:B------:R-:W-:Y:S01]  /*0c60*/  LOP3.LUT P3, RZ, R6, 0x80, RZ, 0xc0, !PT ;  /* 0x0000008006ff7812 */ /* 0x000fe2000786c0ff */
[----:B------:R2:W5:Y:S04]  /*0c70*/  @P0 LDG.E R67, [R8.64] ;  /* 0x0000000608430981 */ /* 0x000568000c1e1900 */
[----:B------:R3:W5:Y:S02]  /*0c80*/  @P0 LDG.E R82, [R22.64] ;  /* 0x0000000616520981 */ /* 0x000764000c1e1900 */
[----:B---3--:R-:W-:-:S05]  /*0c90*/  MOV R22, 0x8 ;  /* 0x0000000800167802 */ /* 0x008fca0000000f00 */
[----:B------:R-:W-:-:S06]  /*0ca0*/  IMAD.WIDE R22, R5, R22, c[0x0][0x198] ;  /* 0x0000660005167625 */ /* 0x000fcc00078e0216 */
[----:B------:R-:W3:Y:S01]  /*0cb0*/  LDG.E.64 R22, [R22.64] ;  /* 0x0000000616167981 */ /* 0x000ee2000c1e1b00 */
[----:B------:R-:W-:-:S04]  /*0cc0*/  IADD3 R7, R17, 0x1c0, RZ ;  /* 0x000001c011077810 */ /* 0x000fc80007ffe0ff */
[----:B------:R-:W-:Y:S02]  /*0cd0*/  SHF.R.S32.HI R24, RZ, 0x1f, R7 ;  /* 0x0000001fff187819 */ /* 0x000fe40000011407 */
[----:B------:R-:W-:-:S04]  /*0ce0*/  ISETP.GE.U32.AND P0, PT, R7, c[0x0][0x1e0], PT ;  /* 0x0000780007007a0c */ /* 0x000fc80003f06070 */
[----:B------:R-:W-:-:S04]  /*0cf0*/  ISETP.GE.AND.EX P0, PT, R24, c[0x0][0x1e4], PT, P0 ;  /* 0x0000790018007a0c */ /* 0x000fc80003f06300 */
[----:B------:R-:W-:-:S13]  /*0d00*/  ISETP.LT.U32.AND P0, PT, R3, 0x1c0, !P0 ;  /* 0x000001c00300780c */ /* 0x000fda0004701070 */
[----:B-1----:R-:W-:Y:S01]  /*0d10*/  @P0 IMAD R10, R120, c[0x0][0x1d8], RZ ;  /* 0x00007600780a0a24 */ /* 0x002fe200078e02ff */
[----:B------:R-:W-:-:S03]  /*0d20*/  @P0 MOV R11, R21 ;  /* 0x00000015000b0202 */ /* 0x000fc60000000f00 */
[----:B------:R-:W-:Y:S01]  /*0d30*/  @P0 IMAD R7, R93, c[0x0][0x1dc], R10 ;  /* 0x000077005d070a24 */ /* 0x000fe200078e020a */
[----:B------:R-:W-:-:S05]  /*0d40*/  @P0 MOV R10, R18 ;  /* 0x00000012000a0202 */ /* 0x000fca0000000f00 */
[----:B------:R-:W-:-:S05]  /*0d50*/  @P0 IMAD.WIDE.U32 R10, R93, c[0x0][0x1d8], R10 ;  /* 0x000076005d0a0a25 */ /* 0x000fca00078e000a */
[----:B------:R-:W-:Y:S02]  /*0d60*/  @P0 IADD3 R7, R11, R7, RZ ;  /* 0x000000070b070210 */ /* 0x000fe40007ffe0ff */
[C---:B------:R-:W-:Y:S02]  /*0d70*/  @P0 SHF.L.U32 R11, R10.reuse, 0x1, RZ ;  /* 0x000000010a0b0819 */ /* 0x040fe400000006ff */
[----:B------:R-:W-:Y:S02]  /*0d80*/  @P0 SHF.L.U64.HI R7, R10, 0x1, R7 ;  /* 0x000000010a070819 */ /* 0x000fe40000010207 */
[----:B--2---:R-:W-:-:S04]  /*0d90*/  @P0 IADD3 R8, P6, R11, c[0x0][0x180], RZ ;  /* 0x000060000b080a10 */ /* 0x004fc80007fde0ff */
[----:B------:R-:W-:Y:S02]  /*0da0*/  @P0 IADD3.X R9, R7, c[0x0][0x184], RZ, P6, !PT ;  /* 0x0000610007090a10 */ /* 0x000fe400037fe4ff */
[----:B------:R-:W-:Y:S02]  /*0db0*/  @P0 IADD3 R10, P6, R11, c[0x0][0x178], RZ ;  /* 0x00005e000b0a0a10 */ /* 0x000fe40007fde0ff */
[----:B------:R-:W-:Y:S01]  /*0dc0*/  IADD3 R17, R17, 0x1e0, RZ ;  /* 0x000001e011117810 */ /* 0x000fe20007ffe0ff */
[----:B------:R1:W5:Y:S01]  /*0dd0*/  @P0 LDG.E R64, [R8.64] ;  /* 0x0000000608400981 */ /* 0x000362000c1e1900 */
[----:B------:R-:W-:Y:S02]  /*0de0*/  @P0 IADD3.X R11, R7, c[0x0][0x17c], RZ, P6, !PT ;  /* 0x00005f00070b0a10 */ /* 0x000fe400037fe4ff */
[----:B------:R-:W-:-:S03]  /*0df0*/  SHF.R.S32.HI R7, RZ, 0x1f, R17 ;  /* 0x0000001fff077819 */ /* 0x000fc60000011411 */
[----:B------:R2:W5:Y:S01]  /*0e00*/  @P0 LDG.E R81, [R10.64] ;  /* 0x000000060a510981 */ /* 0x000562000c1e1900 */
[----:B------:R-:W-:-:S04]  /*0e10*/  ISETP.GE.U32.AND P0, PT, R17, c[0x0][0x1e0], PT ;  /* 0x0000780011007a0c */ /* 0x000fc80003f06070 */
[----:B------:R-:W-:-:S04]  /*0e20*/  ISETP.GE.AND.EX P0, PT, R7, c[0x0][0x1e4], PT, P0 ;  /* 0x0000790007007a0c */ /* 0x000fc80003f06300 */
[----:B------:R-:W-:-:S13]  /*0e30*/  ISETP.LT.U32.AND P0, PT, R3, 0x1c0, !P0 ;  /* 0x000001c00300780c */ /* 0x000fda0004701070 */
[----:B0-----:R-:W-:Y:S01]  /*0e40*/  @P0 MOV R12, R18 ;  /* 0x00000012000c0202 */ /* 0x001fe20000000f00 */
[----:B------:R-:W-:Y:S01]  /*0e50*/  @P0 IMAD R7, R119, c[0x0][0x1d8], RZ ;  /* 0x0000760077070a24 */ /* 0x000fe200078e02ff */
[----:B------:R-:W-:-:S03]  /*0e60*/  @P0 MOV R13, R21 ;  /* 0x00000015000d0202 */ /* 0x000fc60000000f00 */
[C---:B------:R-:W-:Y:S02]  /*0e70*/  @P0 IMAD R7, R92.reuse, c[0x0][0x1dc], R7 ;  /* 0x000077005c070a24 */ /* 0x040fe400078e0207 */
[----:B------:R-:W-:-:S05]  /*0e80*/  @P0 IMAD.WIDE.U32 R12, R92, c[0x0][0x1d8], R12 ;  /* 0x000076005c0c0a25 */ /* 0x000fca00078e000c */
[----:B------:R-:W-:Y:S02]  /*0e90*/  @P0 IADD3 R7, R13, R7, RZ ;  /* 0x000000070d070210 */ /* 0x000fe40007ffe0ff */
[C---:B--2---:R-:W-:Y:S02]  /*0ea0*/  @P0 SHF.L.U32 R10, R12.reuse, 0x1, RZ ;  /* 0x000000010c0a0819 */ /* 0x044fe400000006ff */
[----:B------:R-:W-:Y:S02]  /*0eb0*/  @P0 SHF.L.U64.HI R12, R12, 0x1, R7 ;  /* 0x000000010c0c0819 */ /* 0x000fe40000010207 */
[----:B-1----:R-:W-:-:S04]  /*0ec0*/  @P0 IADD3 R8, P6, R10, c[0x0][0x180], RZ ;  /* 0x000060000a080a10 */ /* 0x002fc80007fde0ff */
[----:B------:R-:W-:Y:S02]  /*0ed0*/  @P0 IADD3.X R9, R12, c[0x0][0x184], RZ, P6, !PT ;  /* 0x000061000c090a10 */ /* 0x000fe400037fe4ff */
[----:B------:R-:W-:-:S03]  /*0ee0*/  @P0 IADD3 R10, P6, R10, c[0x0][0x178], RZ ;  /* 0x00005e000a0a0a10 */ /* 0x000fc60007fde0ff */
[----:B------:R0:W5:Y:S01]  /*0ef0*/  @P0 LDG.E R65, [R8.64] ;  /* 0x0000000608410981 */ /* 0x000162000c1e1900 */
[----:B------:R-:W-:-:S05]  /*0f00*/  @P0 IADD3.X R11, R12, c[0x0][0x17c], RZ, P6, !PT ;  /* 0x00005f000c0b0a10 */ /* 0x000fca00037fe4ff */
[----:B------:R1:W5:Y:S01]  /*0f10*/  @P0 LDG.E R80, [R10.64] ;  /* 0x000000060a500981 */ /* 0x000362000c1e1900 */
[----:B------:R-:W-:Y:S01]  /*0f20*/  @P3 IMAD R13, R123, c[0x0][0x1d8], RZ ;  /* 0x000076007b0d3a24 */ /* 0x000fe200078e02ff */
[----:B0-----:R-:W-:Y:S02]  /*0f30*/  @P3 MOV R8, R18 ;  /* 0x0000001200083202 */ /* 0x001fe40000000f00 */
[----:B------:R-:W-:Y:S01]  /*0f40*/  @P3 MOV R9, R21 ;  /* 0x0000001500093202 */ /* 0x000fe20000000f00 */
[----:B------:R-:W-:Y:S01]  /*0f50*/  @P3 IMAD R13, R4, c[0x0][0x1dc], R13 ;  /* 0x00007700040d3a24 */ /* 0x000fe200078e020d */
[----:B------:R-:W-:-:S03]  /*0f60*/  MOV R7, 0x3f800000 ;  /* 0x3f80000000077802 */ /* 0x000fc60000000f00 */
[----:B------:R-:W-:-:S05]  /*0f70*/  @P3 IMAD.WIDE.U32 R8, R4, c[0x0][0x1d8], R8 ;  /* 0x0000760004083a25 */ /* 0x000fca00078e0008 */
[----:B------:R-:W-:Y:S02]  /*0f80*/  @P3 IADD3 R9, R9, R13, RZ ;  /* 0x0000000d09093210 */ /* 0x000fe40007ffe0ff */
[C---:B------:R-:W-:Y:S02]  /*0f90*/  @P3 SHF.L.U32 R58, R8.reuse, 0x1, RZ ;  /* 0x00000001083a3819 */ /* 0x040fe400000006ff */
[----:B------:R-:W-:Y:S02]  /*0fa0*/  @P3 SHF.L.U64.HI R8, R8, 0x1, R9 ;  /* 0x0000000108083819 */ /* 0x000fe40000010209 */
[----:B------:R-:W-:Y:S01]  /*0fb0*/  @P2 MOV R9, R21 ;  /* 0x0000001500092202 */ /* 0x000fe20000000f00 */
[----:B---3--:R-:W-:-:S05]  /*0fc0*/  FFMA.FTZ R12, -R22, R22, R23 ;  /* 0x00000016160c7223 */ /* 0x008fca0000010117 */
[----:B------:R-:W-:-:S13]  /*0fd0*/  FSETP.GTU.FTZ.AND P0, PT, R12, RZ, PT ;  /* 0x000000ff0c00720b */ /* 0x000fda0003f1c000 */
[----:B------:R-:W-:-:S04]  /*0fe0*/  @P0 FADD.FTZ R12, R12, c[0x0][0x1a0] ;  /* 0x000068000c0c0621 */ /* 0x000fc80000010000 */
[----:B------:R0:W2:Y:S01]  /*0ff0*/  @P0 MUFU.RSQ R7, R12 ;  /* 0x0000000c00070308 */ /* 0x0000a20000001400 */
[----:B------:R-:W-:-:S04]  /*1000*/  @P3 IADD3 R60, P0, R58, c[0x0][0x180], RZ ;  /* 0x000060003a3c3a10 */ /* 0x000fc80007f1e0ff */
[----:B------:R-:W-:Y:S02]  /*1010*/  @P3 IADD3.X R61, R8, c[0x0][0x184], RZ, P0, !PT ;  /* 0x00006100083d3a10 */ /* 0x000fe400007fe4ff */
[----:B------:R-:W-:-:S04]  /*1020*/  @P3 IADD3 R58, P0, R58, c[0x0][0x178], RZ ;  /* 0x00005e003a3a3a10 */ /* 0x000fc80007f1e0ff */
[----:B------:R-:W-:Y:S01]  /*1030*/  @P3 IADD3.X R59, R8, c[0x0][0x17c], RZ, P0, !PT ;  /* 0x00005f00083b3a10 */ /* 0x000fe200007fe4ff */
[----:B------:R-:W-:-:S04]  /*1040*/  @P2 IMAD R8, R118, c[0x0][0x1d8], RZ ;  /* 0x0000760076082a24 */ /* 0x000fc800078e02ff */
[----:B-1----:R-:W-:Y:S01]  /*1050*/  @P2 IMAD R11, R107, c[0x0][0x1dc], R8 ;  /* 0x000077006b0b2a24 */ /* 0x002fe200078e0208 */
[----:B------:R-:W-:-:S05]  /*1060*/  @P2 MOV R8, R18 ;  /* 0x0000001200082202 */ /* 0x000fca0000000f00 */
[----:B------:R-:W-:-:S05]  /*1070*/  @P2 IMAD.WIDE.U32 R8, R107, c[0x0][0x1d8], R8 ;  /* 0x000076006b082a25 */ /* 0x000fca00078e0008 */
[----:B------:R-:W-:Y:S02]  /*1080*/  @P2 IADD3 R9, R9, R11, RZ ;  /* 0x0000000b09092210 */ /* 0x000fe40007ffe0ff */
[C---:B------:R-:W-:Y:S02]  /*1090*/  @P2 SHF.L.U32 R56, R8.reuse, 0x1, RZ ;  /* 0x0000000108382819 */ /* 0x040fe400000006ff */
[----:B------:R-:W-:Y:S02]  /*10a0*/  @P2 SHF.L.U64.HI R10, R8, 0x1, R9 ;  /* 0x00000001080a2819 */ /* 0x000fe40000010209 */
[----:B------:R-:W-:-:S04]  /*10b0*/  @P2 IADD3 R8, P0, R56, c[0x0][0x180], RZ ;  /* 0x0000600038082a10 */ /* 0x000fc80007f1e0ff */
[----:B------:R-:W-:Y:S02]  /*10c0*/  @P2 IADD3.X R9, R10, c[0x0][0x184], RZ, P0, !PT ;  /* 0x000061000a092a10 */ /* 0x000fe400007fe4ff */
[----:B------:R-:W-:-:S04]  /*10d0*/  @P2 IADD3 R56, P0, R56, c[0x0][0x178], RZ ;  /* 0x00005e0038382a10 */ /* 0x000fc80007f1e0ff */
[----:B------:R-:W-:Y:S01]  /*10e0*/  @P2 IADD3.X R57, R10, c[0x0][0x17c], RZ, P0, !PT ;  /* 0x00005f000a392a10 */ /* 0x000fe200007fe4ff */
[----:B------:R-:W-:Y:S01]  /*10f0*/  @P1 IMAD R10, R117, c[0x0][0x1d8], RZ ;  /* 0x00007600750a1a24 */ /* 0x000fe200078e02ff */
[----:B------:R-:W-:-:S03]  /*1100*/  @P1 MOV R11, R21 ;  /* 0x00000015000b1202 */ /* 0x000fc60000000f00 */
[----:B------:R-:W-:Y:S01]  /*1110*/  @P1 IMAD R13, R105, c[0x0][0x1dc], R10 ;  /* 0x00007700690d1a24 */ /* 0x000fe200078e020a */
[----:B------:R-:W-:Y:S02]  /*1120*/  @P1 MOV R10, R18 ;  /* 0x00000012000a1202 */ /* 0x000fe40000000f00 */
[----:B------:R-:W-:-:S03]  /*1130*/  LOP3.LUT P3, RZ, R6, 0x10, RZ, 0xc0, !PT ;  /* 0x0000001006ff7812 */ /* 0x000fc6000786c0ff */
[----:B------:R-:W-:-:S05]  /*1140*/  @P1 IMAD.WIDE.U32 R10, R105, c[0x0][0x1d8], R10 ;  /* 0x00007600690a1a25 */ /* 0x000fca00078e000a */
[----:B------:R-:W-:Y:S02]  /*1150*/  @P1 IADD3 R11, R11, R13, RZ ;  /* 0x0000000d0b0b1210 */ /* 0x000fe40007ffe0ff */
[C---:B------:R-:W-:Y:S02]  /*1160*/  @P1 SHF.L.U32 R52, R10.reuse, 0x1, RZ ;  /* 0x000000010a341819 */ /* 0x040fe400000006ff */
[----:B------:R-:W-:Y:S02]  /*1170*/  @P1 SHF.L.U64.HI R10, R10, 0x1, R11 ;  /* 0x000000010a0a1819 */ /* 0x000fe4000001020b */
[----:B------:R-:W-:Y:S01]  /*1180*/  @P1 IADD3 R54, P0, R52, c[0x0][0x180], RZ ;  /* 0x0000600034361a10 */ /* 0x000fe20007f1e0ff */
[----:B------:R-:W-:-:S03]  /*1190*/  @P3 IMAD R11, R116, c[0x0][0x1d8], RZ ;  /* 0x00007600740b3a24 */ /* 0x000fc600078e02ff */
[----:B------:R-:W-:Y:S02]  /*11a0*/  @P1 IADD3.X R55, R10, c[0x0][0x184], RZ, P0, !PT ;  /* 0x000061000a371a10 */ /* 0x000fe400007fe4ff */
[----:B------:R-:W-:Y:S01]  /*11b0*/  @P1 IADD3 R52, P0, R52, c[0x0][0x178], RZ ;  /* 0x00005e0034341a10 */ /* 0x000fe20007f1e0ff */
[----:B------:R-:W-:Y:S01]  /*11c0*/  @P3 IMAD R13, R104, c[0x0][0x1dc], R11 ;  /* 0x00007700680d3a24 */ /* 0x000fe200078e020b */
[----:B------:R-:W-:Y:S02]  /*11d0*/  @P3 MOV R11, R21 ;  /* 0x00000015000b3202 */ /* 0x000fe40000000f00 */
[----:B------:R-:W-:Y:S02]  /*11e0*/  @P1 IADD3.X R53, R10, c[0x0][0x17c], RZ, P0, !PT ;  /* 0x00005f000a351a10 */ /* 0x000fe400007fe4ff */
[----:B------:R-:W-:-:S05]  /*11f0*/  @P3 MOV R10, R18 ;  /* 0x00000012000a3202 */ /* 0x000fca0000000f00 */
[----:B------:R-:W-:Y:S01]  /*1200*/  @P3 IMAD.WIDE.U32 R10, R104, c[0x0][0x1d8], R10 ;  /* 0x00007600680a3a25 */ /* 0x000fe200078e000a */
[----:B------:R-:W-:-:S04]  /*1210*/  LOP3.LUT P2, RZ, R6, 0x8, RZ, 0xc0, !PT ;  /* 0x0000000806ff7812 */ /* 0x000fc8000784c0ff */
        /* <DEDUP_REMOVED lines=10> */
[----:B------:R-:W-:-:S05]  /*12c0*/  @P2 MOV R10, R18 ;  /* 0x00000012000a2202 */ /* 0x000fca0000000f00 */
[----:B------:R-:W-:Y:S01]  /*12d0*/  @P2 IMAD.WIDE.U32 R10, R103, c[0x0][0x1d8], R10 ;  /* 0x00007600670a2a25 */ /* 0x000fe200078e000a */
[----:B------:R-:W-:-:S04]  /*12e0*/  LOP3.LUT P1, RZ, R6, 0x4, RZ, 0xc0, !PT ;  /* 0x0000000406ff7812 */ /* 0x000fc8000782c0ff */
[----:B------:R-:W-:Y:S02]  /*12f0*/  @P2 IADD3 R11, R11, R13, RZ ;  /* 0x0000000d0b0b2210 */ /* 0x000fe40007ffe0ff */
[C---:B------:R-:W-:Y:S02]  /*1300*/  @P2 SHF.L.U32 R46, R10.reuse, 0x1, RZ ;  /* 0x000000010a2e2819 */ /* 0x040fe400000006ff */
[----:B0-----:R-:W-:Y:S02]  /*1310*/  @P2 SHF.L.U64.HI R12, R10, 0x1, R11 ;  /* 0x000000010a0c2819 */ /* 0x001fe4000001020b */
[----:B------:R-:W-:-:S04]  /*1320*/  @P2 IADD3 R10, P0, R46, c[0x0][0x180], RZ ;  /* 0x000060002e0a2a10 */ /* 0x000fc80007f1e0ff */
[----:B------:R-:W-:Y:S02]  /*1330*/  @P2 IADD3.X R11, R12, c[0x0][0x184], RZ, P0, !PT ;  /* 0x000061000c0b2a10 */ /* 0x000fe400007fe4ff */
[----:B------:R-:W-:Y:S01]  /*1340*/  @P2 IADD3 R46, P0, R46, c[0x0][0x178], RZ ;  /* 0x00005e002e2e2a10 */ /* 0x000fe20007f1e0ff */
[----:B------:R-:W-:-:S03]  /*1350*/  @P1 IMAD R13, R114, c[0x0][0x1d8], RZ ;  /* 0x00007600720d1a24 */ /* 0x000fc600078e02ff */
[----:B------:R-:W-:Y:S02]  /*1360*/  @P2 IADD3.X R47, R12, c[0x0][0x17c], RZ, P0, !PT ;  /* 0x00005f000c2f2a10 */ /* 0x000fe400007fe4ff */
[----:B------:R-:W-:Y:S01]  /*1370*/  ISETP.NE.AND P2, PT, R15, RZ, PT ;  /* 0x000000ff0f00720c */ /* 0x000fe20003f45270 */
[----:B------:R-:W-:Y:S01]  /*1380*/  @P1 IMAD R15, R102, c[0x0][0x1dc], R13 ;  /* 0x00007700660f1a24 */ /* 0x000fe200078e020d */
[----:B------:R-:W-:Y:S02]  /*1390*/  @P1 MOV R12, R18 ;  /* 0x00000012000c1202 */ /* 0x000fe40000000f00 */
        /* <DEDUP_REMOVED lines=15> */
[----:B------:R-:W-:-:S04]  /*1490*/  ISETP.NE.AND P1, PT, R14, RZ, PT ;  /* 0x000000ff0e00720c */ /* 0x000fc80003f25270 */
        /* <DEDUP_REMOVED lines=10> */
[----:B------:R-:W-:Y:S02]  /*1540*/  @P5 MOV R14, R18 ;  /* 0x00000012000e5202 */ /* 0x000fe40000000f00 */
[----:B------:R-:W-:-:S02]  /*1550*/  P2R R68, PR, RZ, 0x40 ;  /* 0x00000040ff447803 */ /* 0x000fc40000000000 */
[----:B------:R-:W-:Y:S01]  /*1560*/  LOP3.LUT P6, RZ, R6, 0x8, RZ, 0xc0, !PT ;  /* 0x0000000806ff7812 */ /* 0x000fe200078cc0ff */
[----:B------:R-:W-:-:S03]  /*1570*/  @P5 IMAD.WIDE.U32 R14, R100, c[0x0][0x1d8], R14 ;  /* 0x00007600640e5a25 */ /* 0x000fc600078e000e */
[----:B------:R-:W-:Y:S02]  /*1580*/  P2R R69, PR, RZ, 0x40 ;  /* 0x00000040ff457803 */ /* 0x000fe40000000000 */
[----:B------:R-:W-:Y:S02]  /*1590*/  LOP3.LUT P6, RZ, R6, 0x10, RZ, 0xc0, !PT ;  /* 0x0000001006ff7812 */ /* 0x000fe400078cc0ff */
[----:B------:R-:W-:Y:S02]  /*15a0*/  @P5 IADD3 R15, R15, R17, RZ ;  /* 0x000000110f0f5210 */ /* 0x000fe40007ffe0ff */
[C---:B------:R-:W-:Y:S02]  /*15b0*/  @P5 SHF.L.U32 R36, R14.reuse, 0x1, RZ ;  /* 0x000000010e245819 */ /* 0x040fe400000006ff */
[----:B------:R-:W-:Y:S02]  /*15c0*/  P2R R70, PR, RZ, 0x40 ;  /* 0x00000040ff467803 */ /* 0x000fe40000000000 */
[----:B------:R-:W-:-:S02]  /*15d0*/  @P5 SHF.L.U64.HI R14, R14, 0x1, R15 ;  /* 0x000000010e0e5819 */ /* 0x000fc4000001020f */
[----:B------:R-:W-:Y:S02]  /*15e0*/  @P5 IADD3 R38, P0, R36, c[0x0][0x180], RZ ;  /* 0x0000600024265a10 */ /* 0x000fe40007f1e0ff */
[----:B------:R-:W-:Y:S02]  /*15f0*/  LOP3.LUT P6, RZ, R6, 0x20, RZ, 0xc0, !PT ;  /* 0x0000002006ff7812 */ /* 0x000fe400078cc0ff */
[----:B------:R-:W-:Y:S02]  /*1600*/  @P5 IADD3.X R39, R14, c[0x0][0x184], RZ, P0, !PT ;  /* 0x000061000e275a10 */ /* 0x000fe400007fe4ff */
[----:B------:R-:W-:Y:S02]  /*1610*/  P2R R23, PR, RZ, 0x40 ;  /* 0x00000040ff177803 */ /* 0x000fe40000000000 */
[----:B------:R-:W-:Y:S02]  /*1620*/  @P5 IADD3 R36, P0, R36, c[0x0][0x178], RZ ;  /* 0x00005e0024245a10 */ /* 0x000fe40007f1e0ff */
[----:B------:R-:W-:-:S02]  /*1630*/  LOP3.LUT P6, RZ, R6, 0x40, RZ, 0xc0, !PT ;  /* 0x0000004006ff7812 */ /* 0x000fc400078cc0ff */
[----:B------:R-:W-:Y:S01]  /*1640*/  @P5 IADD3.X R37, R14, c[0x0][0x17c], RZ, P0, !PT ;  /* 0x00005f000e255a10 */ /* 0x000fe200007fe4ff */
[----:B------:R-:W-:Y:S01]  /*1650*/  @P4 IMAD R14, R111, c[0x0][0x1d8], RZ ;  /* 0x000076006f0e4a24 */ /* 0x000fe200078e02ff */
[----:B------:R-:W-:Y:S02]  /*1660*/  P2R R71, PR, RZ, 0x40 ;  /* 0x00000040ff477803 */ /* 0x000fe40000000000 */
[----:B------:R-:W-:Y:S01]  /*1670*/  LOP3.LUT P6, RZ, R6, 0x80, RZ, 0xc0, !PT ;  /* 0x0000008006ff7812 */ /* 0x000fe200078cc0ff */
[----:B------:R-:W-:Y:S01]  /*1680*/  @P4 IMAD R17, R99, c[0x0][0x1dc], R14 ;  /* 0x0000770063114a24 */ /* 0x000fe200078e020e */
[----:B------:R-:W-:Y:S02]  /*1690*/  @P4 MOV R14, R18 ;  /* 0x00000012000e4202 */ /* 0x000fe40000000f00 */
[----:B------:R-:W-:Y:S01]  /*16a0*/  @P4 MOV R15, R21 ;  /* 0x00000015000f4202 */ /* 0x000fe20000000f00 */
[----:B------:R-:W-:Y:S01]  /*16b0*/  CS2R R62, SRZ ;  /* 0x00000000003e7805 */ /* 0x000fe2000001ff00 */
[----:B------:R-:W-:Y:S01]  /*16c0*/  CS2R R78, SRZ ;  /* 0x00000000004e7805 */ /* 0x000fe2000001ff00 */
[----:B------:R-:W-:-:S02]  /*16d0*/  ISETP.NE.AND P3, PT, R16, RZ, PT ;  /* 0x000000ff1000720c */ /* 0x000fc40003f65270 */
[----:B------:R-:W-:-:S04]  /*16e0*/  @P4 IMAD.WIDE.U32 R14, R99, c[0x0][0x1d8], R14 ;  /* 0x00007600630e4a25 */ /* 0x000fc800078e000e */
[----:B------:R0:W5:Y:S01]  /*16f0*/  @P6 LDG.E R62, [R60.64] ;  /* 0x000000063c3e6981 */ /* 0x000162000c1e1900 */
[----:B------:R-:W-:-:S03]  /*1700*/  @P4 IADD3 R15, R15, R17, RZ ;  /* 0x000000110f0f4210 */ /* 0x000fc60007ffe0ff */
[----:B------:R0:W5:Y:S01]  /*1710*/  @P6 LDG.E R79, [R58.64] ;  /* 0x000000063a4f6981 */ /* 0x000162000c1e1900 */
[----:B------:R-:W-:Y:S02]  /*1720*/  ISETP.NE.AND P6, PT, R71, RZ, PT ;  /* 0x000000ff4700720c */ /* 0x000fe40003fc5270 */
[C---:B------:R-:W-:Y:S02]  /*1730*/  @P4 SHF.L.U32 R34, R14.reuse, 0x1, RZ ;  /* 0x000000010e224819 */ /* 0x040fe400000006ff */
[----:B------:R-:W-:Y:S02]  /*1740*/  @P4 SHF.L.U64.HI R16, R14, 0x1, R15 ;  /* 0x000000010e104819 */ /* 0x000fe4000001020f */
[----:B------:R-:W-:Y:S01]  /*1750*/  @P4 IADD3 R14, P0, R34, c[0x0][0x180], RZ ;  /* 0x00006000220e4a10 */ /* 0x000fe20007f1e0ff */
[----:B------:R-:W-:-:S03]  /*1760*/  @P3 IMAD R17, R110, c[0x0][0x1d8], RZ ;  /* 0x000076006e113a24 */ /* 0x000fc600078e02ff */
[----:B------:R-:W-:Y:S02]  /*1770*/  @P4 IADD3.X R15, R16, c[0x0][0x184], RZ, P0, !PT ;  /* 0x00006100100f4a10 */ /* 0x000fe400007fe4ff */
[----:B------:R-:W-:Y:S01]  /*1780*/  @P4 IADD3 R34, P0, R34, c[0x0][0x178], RZ ;  /* 0x00005e0022224a10 */ /* 0x000fe20007f1e0ff */
[----:B------:R1:W5:Y:S01]  /*1790*/  @P6 LDG.E R63, [R8.64] ;  /* 0x00000006083f6981 */ /* 0x000362000c1e1900 */
[----:B------:R-:W-:Y:S01]  /*17a0*/  @P3 IMAD R25, R98, c[0x0][0x1dc], R17 ;  /* 0x0000770062193a24 */ /* 0x000fe200078e0211 */
[----:B------:R-:W-:Y:S02]  /*17b0*/  @P3 MOV R17, R21 ;  /* 0x0000001500113202 */ /* 0x000fe40000000f00 */
[----:B------:R0:W5:Y:S01]  /*17c0*/  @P6 LDG.E R78, [R56.64] ;  /* 0x00000006384e6981 */ /* 0x000162000c1e1900 */
[----:B------:R-:W-:Y:S02]  /*17d0*/  @P4 IADD3.X R35, R16, c[0x0][0x17c], RZ, P0, !PT ;  /* 0x00005f0010234a10 */ /* 0x000fe400007fe4ff */
[----:B------:R-:W-:-:S02]  /*17e0*/  ISETP.NE.AND P6, PT, R23, RZ, PT ;  /* 0x000000ff1700720c */ /* 0x000fc40003fc5270 */
[----:B------:R-:W-:Y:S01]  /*17f0*/  @P3 MOV R16, R18 ;  /* 0x0000001200103202 */ /* 0x000fe20000000f00 */
[----:B-1----:R-:W-:Y:S01]  /*1800*/  CS2R R8, SRZ ;  /* 0x0000000000087805 */ /* 0x002fe2000001ff00 */
[----:B------:R-:W-:-:S03]  /*1810*/  CS2R R76, SRZ ;  /* 0x00000000004c7805 */ /* 0x000fc6000001ff00 */
[----:B------:R-:W-:-:S05]  /*1820*/  @P3 IMAD.WIDE.U32 R16, R98, c[0x0][0x1d8], R16 ;  /* 0x0000760062103a25 */ /* 0x000fca00078e0010 */
[----:B------:R-:W-:Y:S01]  /*1830*/  @P3 IADD3 R17, R17, R25, RZ ;  /* 0x0000001911113210 */ /* 0x000fe20007ffe0ff */
[----:B------:R0:W5:Y:S01]  /*1840*/  @P6 LDG.E R8, [R54.64] ;  /* 0x0000000636086981 */ /* 0x000162000c1e1900 */
[----:B------:R-:W-:-:S03]  /*1850*/  @P3 SHF.L.U32 R30, R16, 0x1, RZ ;  /* 0x00000001101e3819 */ /* 0x000fc600000006ff */
[----:B------:R0:W5:Y:S01]  /*1860*/  @P6 LDG.E R77, [R52.64] ;  /* 0x00000006344d6981 */ /* 0x000162000c1e1900 */
[----:B------:R-:W-:Y:S02]  /*1870*/  ISETP.NE.AND P6, PT, R70, RZ, PT ;  /* 0x000000ff4600720c */ /* 0x000fe40003fc5270 */
[----:B------:R-:W-:Y:S02]  /*1880*/  @P3 SHF.L.U64.HI R16, R16, 0x1, R17 ;  /* 0x0000000110103819 */ /* 0x000fe40000010211 */
[----:B------:R-:W-:Y:S02]  /*1890*/  @P3 IADD3 R32, P0, R30, c[0x0][0x180], RZ ;  /* 0x000060001e203a10 */ /* 0x000fe40007f1e0ff */
[----:B------:R-:W-:Y:S02]  /*18a0*/  MOV R23, RZ ;  /* 0x000000ff00177202 */ /* 0x000fe40000000f00 */
[----:B------:R-:W-:Y:S02]  /*18b0*/  @P3 IADD3.X R33, R16, c[0x0][0x184], RZ, P0, !PT ;  /* 0x0000610010213a10 */ /* 0x000fe400007fe4ff */
[----:B------:R-:W-:-:S03]  /*18c0*/  @P3 IADD3 R30, P0, R30, c[0x0][0x178], RZ ;  /* 0x00005e001e1e3a10 */ /* 0x000fc60007f1e0ff */
[----:B------:R0:W5:Y:S01]  /*18d0*/  @P6 LDG.E R23, [R50.64] ;  /* 0x0000000632176981 */ /* 0x000162000c1e1900 */
[----:B------:R-:W-:Y:S01]  /*18e0*/  @P3 IADD3.X R31, R16, c[0x0][0x17c], RZ, P0, !PT ;  /* 0x00005f00101f3a10 */ /* 0x000fe200007fe4ff */
[----:B------:R-:W-:Y:S02]  /*18f0*/  @P2 IMAD R16, R109, c[0x0][0x1d8], RZ ;  /* 0x000076006d102a24 */ /* 0x000fe400078e02ff */
[----:B------:R0:W5:Y:S01]  /*1900*/  @P6 LDG.E R76, [R48.64] ;  /* 0x00000006304c6981 */ /* 0x000162000c1e1900 */
[----:B------:R-:W-:Y:S01]  /*1910*/  ISETP.NE.AND P6, PT, R69, RZ, PT ;  /* 0x000000ff4500720c */ /* 0x000fe20003fc5270 */
[----:B------:R-:W-:Y:S01]  /*1920*/  @P2 IMAD R25, R97, c[0x0][0x1dc], R16 ;  /* 0x0000770061192a24 */ /* 0x000fe200078e0210 */
[----:B------:R-:W-:Y:S02]  /*1930*/  @P2 MOV R16, R18 ;  /* 0x0000001200102202 */ /* 0x000fe40000000f00 */
[----:B------:R-:W-:Y:S01]  /*1940*/  @P2 MOV R17, R21 ;  /* 0x0000001500112202 */ /* 0x000fe20000000f00 */
[----:B------:R-:W-:Y:S01]  /*1950*/  @P1 IMAD R27, R108, c[0x0][0x1d8], RZ ;  /* 0x000076006c1b1a24 */ /* 0x000fe200078e02ff */
[----:B------:R-:W-:-:S03]  /*1960*/  CS2R R74, SRZ ;  /* 0x00000000004a7805 */ /* 0x000fc6000001ff00 */
[----:B------:R-:W-:Y:S01]  /*1970*/  @P2 IMAD.WIDE.U32 R16, R97, c[0x0][0x1d8], R16 ;  /* 0x0000760061102a25 */ /* 0x000fe200078e0010 */
[----:B------:R-:W-:-:S03]  /*1980*/  @P1 MOV R26, R18 ;  /* 0x00000012001a1202 */ /* 0x000fc60000000f00 */
[----:B------:R-:W-:Y:S01]  /*1990*/  @P1 IMAD R29, R96, c[0x0][0x1dc], R27 ;  /* 0x00007700601d1a24 */ /* 0x000fe200078e021b */
[----:B------:R-:W-:Y:S01]  /*19a0*/  @P2 IADD3 R25, R17, R25, RZ ;  /* 0x0000001911192210 */ /* 0x000fe20007ffe0ff */
[----:B------:R1:W5:Y:S01]  /*19b0*/  @P6 LDG.E R9, [R10.64] ;  /* 0x000000060a096981 */ /* 0x000362000c1e1900 */
[----:B------:R-:W-:Y:S02]  /*19c0*/  @P1 MOV R27, R21 ;  /* 0x00000015001b1202 */ /* 0x000fe40000000f00 */
[----:B------:R-:W-:Y:S01]  /*19d0*/  @P2 SHF.L.U32 R24, R16, 0x1, RZ ;  /* 0x0000000110182819 */ /* 0x000fe200000006ff */
[----:B------:R0:W5:Y:S01]  /*19e0*/  @P6 LDG.E R75, [R46.64] ;  /* 0x000000062e4b6981 */ /* 0x000162000c1e1900 */
[----:B------:R-:W-:Y:S01]  /*19f0*/  ISETP.NE.AND P6, PT, R68, RZ, PT ;  /* 0x000000ff4400720c */ /* 0x000fe20003fc5270 */
[----:B------:R-:W-:Y:S01]  /*1a00*/  @P1 IMAD.WIDE.U32 R26, R96, c[0x0][0x1d8], R26 ;  /* 0x00007600601a1a25 */ /* 0x000fe200078e001a */
[----:B------:R-:W-:Y:S02]  /*1a10*/  @P2 SHF.L.U64.HI R25, R16, 0x1, R25 ;  /* 0x0000000110192819 */ /* 0x000fe40000010219 */
[----:B------:R-:W-:Y:S01]  /*1a20*/  @P2 IADD3 R16, P0, R24, c[0x0][0x180], RZ ;  /* 0x0000600018102a10 */ /* 0x000fe20007f1e0ff */
[----:B-1----:R-:W-:Y:S01]  /*1a30*/  CS2R R10, SRZ ;  /* 0x00000000000a7805 */ /* 0x002fe2000001ff00 */
[----:B------:R-:W-:-:S02]  /*1a40*/  @P1 IADD3 R29, R27, R29, RZ ;  /* 0x0000001d1b1d1210 */ /* 0x000fc40007ffe0ff */
[C---:B------:R-:W-:Y:S02]  /*1a50*/  @P2 IADD3.X R17, R25.reuse, c[0x0][0x184], RZ, P0, !PT ;  /* 0x0000610019112a10 */ /* 0x040fe400007fe4ff */
[----:B------:R-:W-:Y:S02]  /*1a60*/  @P2 IADD3 R24, P0, R24, c[0x0][0x178], RZ ;  /* 0x00005e0018182a10 */ /* 0x000fe40007f1e0ff */
[C---:B------:R-:W-:Y:S01]  /*1a70*/  @P1 SHF.L.U32 R28, R26.reuse, 0x1, RZ ;  /* 0x000000011a1c1819 */ /* 0x040fe200000006ff */
[----:B------:R1:W5:Y:S01]  /*1a80*/  @P6 LDG.E R11, [R12.64] ;  /* 0x000000060c0b6981 */ /* 0x000362000c1e1900 */
[----:B------:R-:W-:Y:S02]  /*1a90*/  @P2 IADD3.X R25, R25, c[0x0][0x17c], RZ, P0, !PT ;  /* 0x00005f0019192a10 */ /* 0x000fe400007fe4ff */
[----:B------:R-:W-:Y:S02]  /*1aa0*/  @P1 SHF.L.U64.HI R29, R26, 0x1, R29 ;  /* 0x000000011a1d1819 */ /* 0x000fe4000001021d */
[----:B------:R-:W-:Y:S01]  /*1ab0*/  @P1 IADD3 R26, P0, R28, c[0x0][0x180], RZ ;  /* 0x000060001c1a1a10 */ /* 0x000fe20007f1e0ff */
[----:B-1----:R-:W-:-:S03]  /*1ac0*/  CS2R R12, SRZ ;  /* 0x00000000000c7805 */ /* 0x002fc6000001ff00 */
[C---:B------:R-:W-:Y:S02]  /*1ad0*/  @P1 IADD3.X R27, R29.reuse, c[0x0][0x184], RZ, P0, !PT ;  /* 0x000061001d1b1a10 */ /* 0x040fe400007fe4ff */
[----:B------:R-:W-:Y:S01]  /*1ae0*/  @P1 IADD3 R28, P0, R28, c[0x0][0x178], RZ ;  /* 0x00005e001c1c1a10 */ /* 0x000fe20007f1e0ff */
[----:B------:R-:W-:Y:S01]  /*1af0*/  CS2R R72, SRZ ;  /* 0x0000000000487805 */ /* 0x000fe2000001ff00 */
[----:B------:R-:W-:Y:S01]  /*1b00*/  CS2R R70, SRZ ;  /* 0x0000000000467805 */ /* 0x000fe2000001ff00 */
[----:B------:R1:W5:Y:S01]  /*1b10*/  @P4 LDG.E R13, [R14.64] ;  /* 0x000000060e0d4981 */ /* 0x000362000c1e1900 */
[----:B------:R-:W-:Y:S01]  /*1b20*/  CS2R R68, SRZ ;  /* 0x0000000000447805 */ /* 0x000fe2000001ff00 */
[----:B------:R-:W-:Y:S02]  /*1b30*/  @P1 IADD3.X R29, R29, c[0x0][0x17c], RZ, P0, !PT ;  /* 0x00005f001d1d1a10 */ /* 0x000fe400007fe4ff */
[----:B------:R0:W5:Y:S04]  /*1b40*/  @P6 LDG.E R73, [R40.64] ;  /* 0x0000000628496981 */ /* 0x000168000c1e1900 */
[----:B------:R0:W5:Y:S01]  /*1b50*/  @P5 LDG.E R12, [R38.64] ;  /* 0x00000006260c5981 */ /* 0x000162000c1e1900 */
[----:B-1----:R-:W-:-:S03]  /*1b60*/  CS2R R14, SRZ ;  /* 0x00000000000e7805 */ /* 0x002fc6000001ff00 */
[----:B------:R0:W5:Y:S04]  /*1b70*/  @P5 LDG.E R72, [R36.64] ;  /* 0x0000000624485981 */ /* 0x000168000c1e1900 */
[----:B------:R0:W5:Y:S04]  /*1b80*/  @P4 LDG.E R71, [R34.64] ;  /* 0x0000000622474981 */ /* 0x000168000c1e1900 */
[----:B------:R0:W5:Y:S04]  /*1b90*/  @P3 LDG.E R14, [R32.64] ;  /* 0x00000006200e3981 */ /* 0x000168000c1e1900 */
[----:B------:R0:W5:Y:S04]  /*1ba0*/  @P3 LDG.E R70, [R30.64] ;  /* 0x000000061e463981 */ /* 0x000168000c1e1900 */
[----:B------:R0:W5:Y:S01]  /*1bb0*/  @P1 LDG.E R68, [R28.64] ;  /* 0x000000061c441981 */ /* 0x000162000c1e1900 */
[----:B------:R-:W-:-:S03]  /*1bc0*/  LOP3.LUT P0, RZ, R6, 0x4, RZ, 0xc0, !PT ;  /* 0x0000000406ff7812 */ /* 0x000fc6000780c0ff */
[----:B------:R1:W5:Y:S01]  /*1bd0*/  @P2 LDG.E R15, [R16.64] ;  /* 0x00000006100f2981 */ /* 0x000362000c1e1900 */
[----:B------:R-:W-:Y:S03]  /*1be0*/  BSSY B0, `(.L_x_136) ;  /* 0x0000013000007945 */ /* 0x000fe60003800000 */
[----:B------:R3:W5:Y:S06]  /*1bf0*/  @P2 LDG.E R69, [R24.64] ;  /* 0x0000000618452981 */ /* 0x00076c000c1e1900 */
[----:B------:R0:W5:Y:S04]  /*1c00*/  @P0 LDG.E R10, [R44.64] ;  /* 0x000000062c0a0981 */ /* 0x000168000c1e1900 */
[----:B------:R0:W5:Y:S01]  /*1c10*/  @P0 LDG.E R74, [R42.64] ;  /* 0x000000062a4a0981 */ /* 0x000162000c1e1900 */
[----:B------:R-:W-:-:S02]  /*1c20*/  ISETP.GT.U32.AND P0, PT, R3, 0x1bf, PT ;  /* 0x000001bf0300780c */ /* 0x000fc40003f04070 */
[----:B-1----:R-:W-:Y:S01]  /*1c30*/  MOV R16, RZ ;  /* 0x000000ff00107202 */ /* 0x002fe20000000f00 */
[----:B---3--:R-:W-:-:S05]  /*1c40*/  CS2R R24, SRZ ;  /* 0x0000000000187805 */ /* 0x008fca000001ff00 */
[----:B------:R1:W5:Y:S02]  /*1c50*/  @P1 LDG.E R16, [R26.64] ;  /* 0x000000061a101981 */ /* 0x000364000c1e1900 */
[----:B-1----:R-:W-:-:S03]  /*1c60*/  CS2R R26, SRZ ;  /* 0x00000000001a7805 */ /* 0x002fc6000001ff00 */
[----:B------:R-:W-:Y:S05]  /*1c70*/  @P0 BRA `(.L_x_137) ;  /* 0x0000009000000947 */ /* 0x000fea0003800000 */
[----:B0-2---:R-:W-:Y:S02]  /*1c80*/  ISETP.NE.AND P0, PT, RZ, UR9, PT ;  /* 0x00000009ff007c0c */ /* 0x005fe4000bf05270 */
[----:B------:R-:W-:-:S04]  /*1c90*/  IADD3 R106, R85, R106, RZ ;  /* 0x0000006a556a7210 */ /* 0x000fc80007ffe0ff */
[----:B------:R-:W-:-:S07]  /*1ca0*/  SHF.R.S32.HI R17, RZ, 0x1f, R106 ;  /* 0x0000001fff117819 */ /* 0x000fce000001146a */
[----:B------:R-:W-:-:S04]  /*1cb0*/  @P0 LEA R24, P6, R106, c[0x0][0x190], 0x2 ;  /* 0x000064006a180a11 */ /* 0x000fc800078c10ff */
[----:B------:R-:W-:Y:S01]  /*1cc0*/  @P0 LEA.HI.X R25, R106, c[0x0][0x194], R17, 0x2, P6 ;  /* 0x000065006a190a11 */ /* 0x000fe200030f1411 */
[----:B------:R-:W-:-:S04]  /*1cd0*/  HFMA2.MMA R17, -RZ, RZ, 0, 2.384185791015625e-07 ;  /* 0x00000004ff117435 */ /* 0x000fc800000001ff */
[----:B------:R0:W5:Y:S06]  /*1ce0*/  @P0 LDG.E.64 R26, [R24.64] ;  /* 0x00000006181a0981 */ /* 0x00016c000c1e1b00 */
[----:B0-----:R-:W-:-:S06]  /*1cf0*/  IMAD.WIDE R24, R106, R17, c[0x0][0x188] ;  /* 0x000062006a187625 */ /* 0x001fcc00078e0211 */
[----:B------:R-:W5:Y:S02]  /*1d00*/  LDG.E.64 R24, [R24.64] ;  /* 0x0000000618187981 */ /* 0x000f64000c1e1b00 */
.L_x_137:
[----:B0-2---:R-:W-:Y:S05]  /*1d10*/  BSYNC B0 ;  /* 0x0000000000007941 */ /* 0x005fea0003800000 */
.L_x_136:
[----:B------:R-:W-:Y:S02]  /*1d20*/  ISETP.NE.AND P0, PT, RZ, UR9, PT ;  /* 0x00000009ff007c0c */ /* 0x000fe4000bf05270 */
[--C-:B-----5:R-:W-:Y:S02]  /*1d30*/  PRMT R31, RZ, 0x5410, R62.reuse ;  /* 0x00005410ff1f7816 */ /* 0x120fe4000000003e */
[----:B------:R-:W-:Y:S02]  /*1d40*/  PRMT R33, RZ, 0x7610, R62 ;  /* 0x00007610ff217816 */ /* 0x000fe4000000003e */
[----:B------:R-:W-:Y:S01]  /*1d50*/  PRMT R35, RZ, 0x5410, R63 ;  /* 0x00005410ff237816 */ /* 0x000fe2000000003f */
[C---:B------:R-:W-:Y:S01]  /*1d60*/  FADD.FTZ R32, -R22.reuse, R31 ;  /* 0x0000001f16207221 */ /* 0x040fe20000010100 */
[----:B------:R-:W-:Y:S01]  /*1d70*/  PRMT R37, RZ, 0x7610, R63 ;  /* 0x00007610ff257816 */ /* 0x000fe2000000003f */
[----:B------:R-:W-:Y:S01]  /*1d80*/  FADD.FTZ R34, -R22, R33 ;  /* 0x0000002116227221 */ /* 0x000fe20000010100 */
[----:B------:R-:W-:Y:S01]  /*1d90*/  LOP3.LUT R6, R6, 0xfffffeff, RZ, 0xc0, !PT ;  /* 0xfffffeff06067812 */ /* 0x000fe200078ec0ff */
[-C--:B------:R-:W-:Y:S01]  /*1da0*/  FMUL.FTZ R41, R32, R7.reuse ;  /* 0x0000000720297220 */ /* 0x080fe20000410000 */
[----:B------:R-:W-:Y:S01]  /*1db0*/  PRMT R29, RZ, 0x5410, R79 ;  /* 0x00005410ff1d7816 */ /* 0x000fe2000000004f */
[C---:B------:R-:W-:Y:S01]  /*1dc0*/  FADD.FTZ R44, -R22.reuse, R35 ;  /* 0x00000023162c7221 */ /* 0x040fe20000010100 */
[----:B------:R-:W-:Y:S01]  /*1dd0*/  PRMT R30, RZ, 0x7610, R79 ;  /* 0x00007610ff1e7816 */ /* 0x000fe2000000004f */
[----:B------:R-:W-:Y:S01]  /*1de0*/  FADD.FTZ R46, -R22, R37 ;  /* 0x00000025162e7221 */ /* 0x000fe20000010100 */
[--C-:B------:R-:W-:Y:S01]  /*1df0*/  PRMT R17, RZ, 0x5410, R78.reuse ;  /* 0x00005410ff117816 */ /* 0x100fe2000000004e */
[----:B------:R-:W-:Y:S01]  /*1e00*/  FMUL.FTZ R32, R34, R7 ;  /* 0x0000000722207220 */ /* 0x000fe20000410000 */
[----:B------:R-:W-:-:S02]  /*1e10*/  PRMT R28, RZ, 0x7610, R78 ;  /* 0x00007610ff1c7816 */ /* 0x000fc4000000004e */
[----:B------:R-:W-:Y:S01]  /*1e20*/  @P0 LOP3.LUT R6, R6, 0x100, RZ, 0xfc, !PT ;  /* 0x0000010006060812 */ /* 0x000fe200078efcff */
        /* <DEDUP_REMOVED lines=19> */
.L_x_138:
[----:B------:R-:W-:Y:S02]  /*1f60*/  FMUL.FTZ R31, R29, R24 ;  /* 0x000000181d1f7220 */ /* 0x000fe40000410000 */
[----:B------:R-:W-:Y:S02]  /*1f70*/  FMUL.FTZ R33, R44, R7 ;  /* 0x000000072c217220 */ /* 0x000fe40000410000 */
[C---:B------:R-:W-:Y:S02]  /*1f80*/  FFMA.FTZ R35, R41.reuse, R31, RZ ;  /* 0x0000001f29237223 */ /* 0x040fe400000100ff */
[----:B------:R-:W-:Y:S02]  /*1f90*/  FFMA.FTZ R48, R41, R29, RZ ;  /* 0x0000001d29307223 */ /* 0x000fe400000100ff */
        /* <DEDUP_REMOVED lines=22> */
.L_x_139:
[----:B------:R-:W-:Y:S02]  /*2100*/  FADD.FTZ R38, RZ, R29 ;  /* 0x0000001dff267221 */ /* 0x000fe40000010000 */
[----:B------:R-:W-:Y:S02]  /*2110*/  FFMA.FTZ R37, R32, R36, R35 ;  /* 0x0000002420257223 */ /* 0x000fe40000010023 */
[----:B------:R-:W-:Y:S02]  /*2120*/  FADD.FTZ R39, R36, R31 ;  /* 0x0000001f24277221 */ /* 0x000fe40000010000 */
[----:B------:R-:W-:Y:S02]  /*2130*/  FFMA.FTZ R29, R33, R17, R48 ;  /* 0x00000011211d7223 */ /* 0x000fe40000010030 */
[----:B------:R-:W-:-:S02]  /*2140*/  FMUL.FTZ R36, R17, R24 ;  /* 0x0000001811247220 */ /* 0x000fc40000410000 */
[----:B------:R-:W-:Y:S02]  /*2150*/  FADD.FTZ R31, R38, R17 ;  /* 0x00000011261f7221 */ /* 0x000fe40000010000 */
[----:B------:R-:W-:Y:S02]  /*2160*/  FFMA.FTZ R17, R32, R30, RZ ;  /* 0x0000001e20117223 */ /* 0x000fe400000100ff */
[----:B------:R-:W-:Y:S02]  /*2170*/  FADD.FTZ R35, RZ, R30 ;  /* 0x0000001eff237221 */ /* 0x000fe40000010000 */
[----:B------:R-:W-:Y:S01]  /*2180*/  FFMA.FTZ R30, R33, R36, R37 ;  /* 0x00000024211e7223 */ /* 0x000fe20000010025 */
[----:B------:R-:W-:Y:S01]  /*2190*/  PRMT R37, RZ, 0x7610, R8 ;  /* 0x00007610ff257816 */ /* 0x000fe20000000008 */
[----:B------:R-:W-:Y:S02]  /*21a0*/  FMUL.FTZ R33, R28, R25 ;  /* 0x000000191c217220 */ /* 0x000fe40000410000 */
[----:B------:R-:W-:-:S02]  /*21b0*/  FFMA.FTZ R17, R34, R28, R17 ;  /* 0x0000001c22117223 */ /* 0x000fc40000010011 */
[----:B------:R-:W-:Y:S01]  /*21c0*/  FADD.FTZ R28, R35, R28 ;  /* 0x0000001c231c7221 */ /* 0x000fe20000010000 */
[----:B------:R-:W-:Y:S01]  /*21d0*/  PRMT R35, RZ, 0x5410, R8 ;  /* 0x00005410ff237816 */ /* 0x000fe20000000008 */
[----:B------:R-:W-:Y:S01]  /*21e0*/  FFMA.FTZ R46, R34, R33, R30 ;  /* 0x00000021222e7223 */ /* 0x000fe2000001001e */
[----:B------:R-:W-:Y:S01]  /*21f0*/  PRMT R34, RZ, 0x5410, R77 ;  /* 0x00005410ff227816 */ /* 0x000fe2000000004d */
[C---:B------:R-:W-:Y:S02]  /*2200*/  FADD.FTZ R32, -R22.reuse, R37 ;  /* 0x0000002516207221 */ /* 0x040fe40000010100 */
[----:B------:R-:W-:Y:S01]  /*2210*/  FADD.FTZ R30, -R22, R35 ;  /* 0x00000023161e7221 */ /* 0x000fe20000010100 */
[----:B------:R-:W-:Y:S01]  /*2220*/  PRMT R35, RZ, 0x7610, R77 ;  /* 0x00007610ff237816 */ /* 0x000fe2000000004d */
[----:B------:R-:W-:Y:S02]  /*2230*/  FADD.FTZ R36, R39, R36 ;  /* 0x0000002427247221 */ /* 0x000fe40000010000 */
[----:B------:R-:W-:-:S02]  /*2240*/  FMUL.FTZ R45, R30, R7 ;  /* 0x000000071e2d7220 */ /* 0x000fc40000410000 */
        /* <DEDUP_REMOVED lines=20> */
.L_x_140:
[----:B------:R-:W-:Y:S02]  /*2390*/  FMUL.FTZ R37, R34, R24 ;  /* 0x0000001822257220 */ /* 0x000fe40000410000 */
[----:B------:R-:W-:Y:S02]  /*23a0*/  FADD.FTZ R36, R33, R36 ;  /* 0x0000002421247221 */ /* 0x000fe40000010000 */
[----:B------:R-:W-:Y:S02]  /*23b0*/  FFMA.FTZ R33, R45, R37, R46 ;  /* 0x000000252d217223 */ /* 0x000fe4000001002e */
[----:B------:R-:W-:Y:S02]  /*23c0*/  FMUL.FTZ R30, R35, R25 ;  /* 0x00000019231e7220 */ /* 0x000fe40000410000 */
[----:B------:R-:W-:-:S02]  /*23d0*/  FFMA.FTZ R29, R45, R34, R29 ;  /* 0x000000222d1d7223 */ /* 0x000fc4000001001d */
[----:B------:R-:W-:Y:S01]  /*23e0*/  FFMA.FTZ R45, R32, R30, R33 ;  /* 0x0000001e202d7223 */ /* 0x000fe20000010021 */
[----:B------:R-:W-:Y:S01]  /*23f0*/  PRMT R33, RZ, 0x5410, R23 ;  /* 0x00005410ff217816 */ /* 0x000fe20000000017 */
[----:B------:R-:W-:Y:S02]  /*2400*/  FADD.FTZ R28, R28, R35 ;  /* 0x000000231c1c7221 */ /* 0x000fe40000010000 */
[----:B------:R-:W-:Y:S01]  /*2410*/  FFMA.FTZ R17, R32, R35, R17 ;  /* 0x0000002320117223 */ /* 0x000fe20000010011 */
[----:B------:R-:W-:Y:S01]  /*2420*/  PRMT R35, RZ, 0x7610, R23 ;  /* 0x00007610ff237816 */ /* 0x000fe20000000017 */
[----:B------:R-:W-:Y:S02]  /*2430*/  FADD.FTZ R31, R31, R34 ;  /* 0x000000221f1f7221 */ /* 0x000fe40000010000 */
[C---:B------:R-:W-:Y:S01]  /*2440*/  FADD.FTZ R32, -R22.reuse, R33 ;  /* 0x0000002116207221 */ /* 0x040fe20000010100 */
[----:B------:R-:W-:Y:S01]  /*2450*/  PRMT R33, RZ, 0x7610, R76 ;  /* 0x00007610ff217816 */ /* 0x000fe2000000004c */
[----:B------:R-:W-:-:S02]  /*2460*/  FADD.FTZ R34, -R22, R35 ;  /* 0x0000002316227221 */ /* 0x000fc40000010100 */
[----:B------:R-:W-:Y:S01]  /*2470*/  FADD.FTZ R37, R36, R37 ;  /* 0x0000002524257221 */ /* 0x000fe20000010000 */
[----:B------:R-:W-:Y:S01]  /*2480*/  PRMT R36, RZ, 0x5410, R76 ;  /* 0x00005410ff247816 */ /* 0x000fe2000000004c */
        /* <DEDUP_REMOVED lines=21> */
.L_x_141:
[----:B------:R-:W-:Y:S01]  /*25e0*/  FMUL.FTZ R34, R36, R24 ;  /* 0x0000001824227220 */ /* 0x000fe20000410000 */
[----:B------:R-:W-:Y:S01]  /*25f0*/  PRMT R38, RZ, 0x5410, R75 ;  /* 0x00005410ff267816 */ /* 0x000fe2000000004b */
[----:B------:R-:W-:Y:S02]  /*2600*/  FADD.FTZ R37, R30, R37 ;  /* 0x000000251e257221 */ /* 0x000fe40000010000 */
[----:B------:R-:W-:Y:S02]  /*2610*/  FFMA.FTZ R35, R47, R34, R45 ;  /* 0x000000222f237223 */ /* 0x000fe4000001002d */
[----:B------:R-:W-:Y:S02]  /*2620*/  FMUL.FTZ R30, R33, R25 ;  /* 0x00000019211e7220 */ /* 0x000fe40000410000 */
[----:B------:R-:W-:-:S02]  /*2630*/  FADD.FTZ R28, R28, R33 ;  /* 0x000000211c1c7221 */ /* 0x000fc40000010000 */
[C---:B------:R-:W-:Y:S02]  /*2640*/  FFMA.FTZ R17, R32.reuse, R33, R17 ;  /* 0x0000002120117223 */ /* 0x040fe40000010011 */
[----:B------:R-:W-:Y:S01]  /*2650*/  FFMA.FTZ R44, R32, R30, R35 ;  /* 0x0000001e202c7223 */ /* 0x000fe20000010023 */
[--C-:B------:R-:W-:Y:S01]  /*2660*/  PRMT R35, RZ, 0x5410, R9.reuse ;  /* 0x00005410ff237816 */ /* 0x100fe20000000009 */
[----:B------:R-:W-:Y:S01]  /*2670*/  FADD.FTZ R33, R37, R34 ;  /* 0x0000002225217221 */ /* 0x000fe20000010000 */
[----:B------:R-:W-:Y:S01]  /*2680*/  PRMT R37, RZ, 0x7610, R9 ;  /* 0x00007610ff257816 */ /* 0x000fe20000000009 */
[----:B------:R-:W-:Y:S01]  /*2690*/  FADD.FTZ R31, R31, R36 ;  /* 0x000000241f1f7221 */ /* 0x000fe20000010000 */
[----:B------:R-:W-:Y:S01]  /*26a0*/  PRMT R32, RZ, 0x7610, R75 ;  /* 0x00007610ff207816 */ /* 0x000fe2000000004b */
[----:B------:R-:W-:Y:S02]  /*26b0*/  FFMA.FTZ R29, R47, R36, R29 ;  /* 0x000000242f1d7223 */ /* 0x000fe4000001001d */
[----:B------:R-:W-:-:S02]  /*26c0*/  FADD.FTZ R34, -R22, R35 ;  /* 0x0000002316227221 */ /* 0x000fc40000010100 */
[----:B------:R-:W-:Y:S02]  /*26d0*/  FADD.FTZ R36, -R22, R37 ;  /* 0x0000002516247221 */ /* 0x000fe40000010100 */
        /* <DEDUP_REMOVED lines=21> */
.L_x_142:
[----:B------:R-:W-:Y:S01]  /*2830*/  FMUL.FTZ R35, R38, R24 ;  /* 0x0000001826237220 */ /* 0x000fe20000410000 */
[--C-:B------:R-:W-:Y:S01]  /*2840*/  PRMT R39, RZ, 0x7610, R10.reuse ;  /* 0x00007610ff277816 */ /* 0x100fe2000000000a */
[----:B------:R-:W-:Y:S01]  /*2850*/  FADD.FTZ R30, R30, R33 ;  /* 0x000000211e1e7221 */ /* 0x000fe20000010000 */
[----:B------:R-:W-:Y:S01]  /*2860*/  PRMT R33, RZ, 0x5410, R10 ;  /* 0x00005410ff217816 */ /* 0x000fe2000000000a */
[----:B------:R-:W-:Y:S01]  /*2870*/  FFMA.FTZ R37, R45, R35, R44 ;  /* 0x000000232d257223 */ /* 0x000fe2000001002c */
[--C-:B------:R-:W-:Y:S01]  /*2880*/  PRMT R40, RZ, 0x5410, R74.reuse ;  /* 0x00005410ff287816 */ /* 0x100fe2000000004a */
[----:B------:R-:W-:Y:S01]  /*2890*/  FADD.FTZ R35, R30, R35 ;  /* 0x000000231e237221 */ /* 0x000fe20000010000 */
[----:B------:R-:W-:Y:S01]  /*28a0*/  PRMT R36, RZ, 0x7610, R74 ;  /* 0x00007610ff247816 */ /* 0x000fe2000000004a */
[----:B------:R-:W-:-:S02]  /*28b0*/  FADD.FTZ R31, R31, R38 ;  /* 0x000000261f1f7221 */ /* 0x000fc40000010000 */
[----:B------:R-:W-:Y:S02]  /*28c0*/  FFMA.FTZ R29, R45, R38, R29 ;  /* 0x000000262d1d7223 */ /* 0x000fe4000001001d */
[C---:B------:R-:W-:Y:S02]  /*28d0*/  FADD.FTZ R30, -R22.reuse, R33 ;  /* 0x00000021161e7221 */ /* 0x040fe40000010100 */
[----:B------:R-:W-:Y:S02]  /*28e0*/  FADD.FTZ R38, -R22, R39 ;  /* 0x0000002716267221 */ /* 0x000fe40000010100 */
[----:B------:R-:W-:Y:S02]  /*28f0*/  FMUL.FTZ R33, R30, R7 ;  /* 0x000000071e217220 */ /* 0x000fe40000410000 */
[----:B------:R-:W-:Y:S02]  /*2900*/  FMUL.FTZ R30, R32, R25 ;  /* 0x00000019201e7220 */ /* 0x000fe40000410000 */
[----:B------:R-:W-:Y:S01]  /*2910*/  FMUL.FTZ R38, R38, R7 ;  /* 0x0000000726267220 */ /* 0x000fe20000410000 */
        /* <DEDUP_REMOVED lines=19> */
.L_x_143:
[----:B------:R-:W-:Y:S02]  /*2a50*/  FMUL.FTZ R42, R40, R24 ;  /* 0x00000018282a7220 */ /* 0x000fe40000410000 */
[----:B------:R-:W-:Y:S02]  /*2a60*/  FADD.FTZ R35, R30, R35 ;  /* 0x000000231e237221 */ /* 0x000fe40000010000 */
[C---:B------:R-:W-:Y:S01]  /*2a70*/  FFMA.FTZ R39, R34.reuse, R30, R37 ;  /* 0x0000001e22277223 */ /* 0x040fe20000010025 */
[----:B------:R-:W-:Y:S01]  /*2a80*/  PRMT R30, RZ, 0x7610, R73 ;  /* 0x00007610ff1e7816 */ /* 0x000fe20000000049 */
[----:B------:R-:W-:Y:S01]  /*2a90*/  FFMA.FTZ R37, R34, R32, R17 ;  /* 0x0000002022257223 */ /* 0x000fe20000010011 */
[----:B------:R-:W-:Y:S01]  /*2aa0*/  PRMT R17, RZ, 0x5410, R11 ;  /* 0x00005410ff117816 */ /* 0x000fe2000000000b */
[----:B------:R-:W-:-:S02]  /*2ab0*/  FADD.FTZ R41, R28, R32 ;  /* 0x000000201c297221 */ /* 0x000fc40000010000 */
[----:B------:R-:W-:Y:S01]  /*2ac0*/  FADD.FTZ R28, R35, R42 ;  /* 0x0000002a231c7221 */ /* 0x000fe20000010000 */
[----:B------:R-:W-:Y:S01]  /*2ad0*/  PRMT R35, RZ, 0x7610, R11 ;  /* 0x00007610ff237816 */ /* 0x000fe2000000000b */
[C---:B------:R-:W-:Y:S01]  /*2ae0*/  FADD.FTZ R32, -R22.reuse, R17 ;  /* 0x0000001116207221 */ /* 0x040fe20000010100 */
[----:B------:R-:W-:Y:S01]  /*2af0*/  PRMT R17, RZ, 0x5410, R73 ;  /* 0x00005410ff117816 */ /* 0x000fe20000000049 */
[----:B------:R-:W-:Y:S02]  /*2b00*/  FFMA.FTZ R39, R33, R42, R39 ;  /* 0x0000002a21277223 */ /* 0x000fe40000010027 */
[----:B------:R-:W-:Y:S02]  /*2b10*/  FADD.FTZ R34, -R22, R35 ;  /* 0x0000002316227221 */ /* 0x000fe40000010100 */
[----:B------:R-:W-:Y:S02]  /*2b20*/  FMUL.FTZ R35, R32, R7 ;  /* 0x0000000720237220 */ /* 0x000fe40000410000 */
        /* <DEDUP_REMOVED lines=21> */
.L_x_144:
[----:B------:R-:W-:Y:S02]  /*2c80*/  FFMA.FTZ R39, R38, R43, R39 ;  /* 0x0000002b26277223 */ /* 0x000fe40000010027 */
[----:B------:R-:W-:Y:S02]  /*2c90*/  FMUL.FTZ R34, R17, R24 ;  /* 0x0000001811227220 */ /* 0x000fe40000410000 */
[----:B------:R-:W-:Y:S02]  /*2ca0*/  FADD.FTZ R43, R43, R28 ;  /* 0x0000001c2b2b7221 */ /* 0x000fe40000010000 */
[----:B------:R-:W-:Y:S01]  /*2cb0*/  FFMA.FTZ R28, R33, R40, R29 ;  /* 0x00000028211c7223 */ /* 0x000fe2000001001d */
[--C-:B------:R-:W-:Y:S01]  /*2cc0*/  PRMT R33, RZ, 0x5410, R12.reuse ;  /* 0x00005410ff217816 */ /* 0x100fe2000000000c */
[----:B------:R-:W-:Y:S01]  /*2cd0*/  FFMA.FTZ R29, R35, R34, R39 ;  /* 0x00000022231d7223 */ /* 0x000fe20000010027 */
[----:B------:R-:W-:Y:S01]  /*2ce0*/  PRMT R39, RZ, 0x7610, R12 ;  /* 0x00007610ff277816 */ /* 0x000fe2000000000c */
[----:B------:R-:W-:-:S02]  /*2cf0*/  FADD.FTZ R42, R31, R40 ;  /* 0x000000281f2a7221 */ /* 0x000fc40000010000 */
[C---:B------:R-:W-:Y:S02]  /*2d00*/  FADD.FTZ R40, -R22.reuse, R33 ;  /* 0x0000002116287221 */ /* 0x040fe40000010100 */
[----:B------:R-:W-:Y:S01]  /*2d10*/  FADD.FTZ R46, -R22, R39 ;  /* 0x00000027162e7221 */ /* 0x000fe20000010100 */
[----:B------:R-:W-:Y:S01]  /*2d20*/  PRMT R39, RZ, 0x7610, R72 ;  /* 0x00007610ff277816 */ /* 0x000fe20000000048 */
[----:B------:R-:W-:Y:S01]  /*2d30*/  FADD.FTZ R31, R43, R34 ;  /* 0x000000222b1f7221 */ /* 0x000fe20000010000 */
[----:B------:R-:W-:Y:S01]  /*2d40*/  PRMT R34, RZ, 0x5410, R72 ;  /* 0x00005410ff227816 */ /* 0x000fe20000000048 */
        /* <DEDUP_REMOVED lines=22> */
.L_x_145:
[----:B------:R-:W-:Y:S02]  /*2eb0*/  FMUL.FTZ R46, R34, R24 ;  /* 0x00000018222e7220 */ /* 0x000fe40000410000 */
[----:B------:R-:W-:Y:S02]  /*2ec0*/  FADD.FTZ R45, R44, R31 ;  /* 0x0000001f2c2d7221 */ /* 0x000fe40000010000 */
[----:B------:R-:W-:Y:S02]  /*2ed0*/  FFMA.FTZ R43, R32, R44, R29 ;  /* 0x0000002c202b7223 */ /* 0x000fe4000001001d */
[----:B------:R-:W-:Y:S02]  /*2ee0*/  FFMA.FTZ R29, R38, R36, R37 ;  /* 0x00000024261d7223 */ /* 0x000fe40000010025 */
[----:B------:R-:W-:Y:S01]  /*2ef0*/  FADD.FTZ R31, R41, R36 ;  /* 0x00000024291f7221 */ /* 0x000fe20000010000 */
[--C-:B------:R-:W-:Y:S01]  /*2f00*/  PRMT R41, RZ, 0x5410, R13.reuse ;  /* 0x00005410ff297816 */ /* 0x100fe2000000000d */
[----:B------:R-:W-:Y:S01]  /*2f10*/  FADD.FTZ R36, R45, R46 ;  /* 0x0000002e2d247221 */ /* 0x000fe20000010000 */
[----:B------:R-:W-:Y:S01]  /*2f20*/  PRMT R45, RZ, 0x7610, R13 ;  /* 0x00007610ff2d7816 */ /* 0x000fe2000000000d */
[----:B------:R-:W-:Y:S01]  /*2f30*/  FFMA.FTZ R37, R33, R46, R43 ;  /* 0x0000002e21257223 */ /* 0x000fe2000001002b */
[----:B------:R-:W-:Y:S01]  /*2f40*/  PRMT R43, RZ, 0x5410, R71 ;  /* 0x00005410ff2b7816 */ /* 0x000fe20000000047 */
[C---:B------:R-:W-:Y:S01]  /*2f50*/  FADD.FTZ R38, -R22.reuse, R41 ;  /* 0x0000002916267221 */ /* 0x040fe20000010100 */
[----:B------:R-:W-:Y:S01]  /*2f60*/  PRMT R46, RZ, 0x7610, R71 ;  /* 0x00007610ff2e7816 */ /* 0x000fe20000000047 */
[----:B------:R-:W-:-:S02]  /*2f70*/  FADD.FTZ R48, -R22, R45 ;  /* 0x0000002d16307221 */ /* 0x000fc40000010100 */
[----:B------:R-:W-:Y:S02]  /*2f80*/  FMUL.FTZ R41, R38, R7 ;  /* 0x0000000726297220 */ /* 0x000fe40000410000 */
[----:B------:R-:W-:Y:S02]  /*2f90*/  FMUL.FTZ R45, R39, R25 ;  /* 0x00000019272d7220 */ /* 0x000fe40000410000 */
        /* <DEDUP_REMOVED lines=20> */
.L_x_146:
[----:B------:R-:W-:Y:S02]  /*30e0*/  FFMA.FTZ R37, R40, R45, R37 ;  /* 0x0000002d28257223 */ /* 0x000fe40000010025 */
[----:B------:R-:W-:Y:S02]  /*30f0*/  FMUL.FTZ R38, R43, R24 ;  /* 0x000000182b267220 */ /* 0x000fe40000410000 */
[----:B------:R-:W-:Y:S02]  /*3100*/  FADD.FTZ R49, R45, R36 ;  /* 0x000000242d317221 */ /* 0x000fe40000010000 */
[----:B------:R-:W-:Y:S01]  /*3110*/  FFMA.FTZ R35, R35, R17, R28 ;  /* 0x0000001123237223 */ /* 0x000fe2000001001c */
[----:B------:R-:W-:Y:S01]  /*3120*/  PRMT R28, RZ, 0x7610, R70 ;  /* 0x00007610ff1c7816 */ /* 0x000fe20000000046 */
[----:B------:R-:W-:Y:S01]  /*3130*/  FADD.FTZ R45, R42, R17 ;  /* 0x000000112a2d7221 */ /* 0x000fe20000010000 */
[--C-:B------:R-:W-:Y:S01]  /*3140*/  PRMT R17, RZ, 0x5410, R14.reuse ;  /* 0x00005410ff117816 */ /* 0x100fe2000000000e */
[----:B------:R-:W-:Y:S01]  /*3150*/  FFMA.FTZ R47, R41, R38, R37 ;  /* 0x00000026292f7223 */ /* 0x000fe20000010025 */
[----:B------:R-:W-:Y:S01]  /*3160*/  PRMT R37, RZ, 0x7610, R14 ;  /* 0x00007610ff257816 */ /* 0x000fe2000000000e */
[----:B------:R-:W-:-:S02]  /*3170*/  FADD.FTZ R36, R49, R38 ;  /* 0x0000002631247221 */ /* 0x000fc40000010000 */
[C---:B------:R-:W-:Y:S01]  /*3180*/  FADD.FTZ R38, -R22.reuse, R17 ;  /* 0x0000001116267221 */ /* 0x040fe20000010100 */
[----:B------:R-:W-:Y:S01]  /*3190*/  PRMT R17, RZ, 0x5410, R70 ;  /* 0x00005410ff117816 */ /* 0x000fe20000000046 */
        /* <DEDUP_REMOVED lines=23> */
.L_x_147:
[----:B------:R-:W-:Y:S01]  /*3310*/  FFMA.FTZ R42, R32, R30, R29 ;  /* 0x0000001e202a7223 */ /* 0x000fe2000001001d */
[----:B------:R-:W-:Y:S01]  /*3320*/  PRMT R29, RZ, 0x5410, R15 ;  /* 0x00005410ff1d7816 */ /* 0x000fe2000000000f */
[----:B------:R-:W-:Y:S02]  /*3330*/  FFMA.FTZ R47, R48, R49, R47 ;  /* 0x00000031302f7223 */ /* 0x000fe4000001002f */
[----:B------:R-:W-:Y:S01]  /*3340*/  FADD.FTZ R44, R31, R30 ;  /* 0x0000001e1f2c7221 */ /* 0x000fe20000010000 */
[----:B------:R-:W-:Y:S01]  /*3350*/  PRMT R31, RZ, 0x7610, R15 ;  /* 0x00007610ff1f7816 */ /* 0x000fe2000000000f */
[----:B------:R-:W-:Y:S01]  /*3360*/  FMUL.FTZ R50, R17, R24 ;  /* 0x0000001811327220 */ /* 0x000fe20000410000 */
[----:B------:R-:W-:Y:S01]  /*3370*/  PRMT R30, RZ, 0x7610, R69 ;  /* 0x00007610ff1e7816 */ /* 0x000fe20000000045 */
[----:B------:R-:W-:-:S02]  /*3380*/  FADD.FTZ R49, R49, R36 ;  /* 0x0000002431317221 */ /* 0x000fc40000010000 */
[----:B------:R-:W-:Y:S02]  /*3390*/  FFMA.FTZ R47, R37, R50, R47 ;  /* 0x00000032252f7223 */ /* 0x000fe4000001002f */
[----:B------:R-:W-:Y:S02]  /*33a0*/  FADD.FTZ R36, R49, R50 ;  /* 0x0000003231247221 */ /* 0x000fe40000010000 */
[C---:B------:R-:W-:Y:S01]  /*33b0*/  FADD.FTZ R32, -R22.reuse, R29 ;  /* 0x0000001d16207221 */ /* 0x040fe20000010100 */
[----:B------:R-:W-:Y:S01]  /*33c0*/  PRMT R29, RZ, 0x5410, R69 ;  /* 0x00005410ff1d7816 */ /* 0x000fe20000000045 */
        /* <DEDUP_REMOVED lines=18> */
[----:B-1----:R-:W-:Y:S02]  /*34f0*/  FMUL.FTZ R30, R30, R57 ;  /* 0x000000391e1e7220 */ /* 0x002fe40000410000 */
[----:B------:R-:W-:Y:S02]  /*3500*/  FADD.FTZ R57, -R57, 1 ;  /* 0x3f80000039397421 */ /* 0x000fe40000010100 */
[----:B------:R-:W-:Y:S02]  /*3510*/  FMUL.FTZ R29, R29, R54 ;  /* 0x000000361d1d7220 */ /* 0x000fe40000410000 */
[----:B------:R-:W-:-:S04]  /*3520*/  FFMA.FTZ R57, R50, R57, 1 ;  /* 0x3f80000032397423 */ /* 0x000fc80000010039 */
[----:B------:R-:W-:Y:S02]  /*3530*/  FMUL.FTZ R30, R30, R57 ;  /* 0x000000391e1e7220 */ /* 0x000fe40000410000 */
.L_x_148:
[----:B------:R-:W-:Y:S01]  /*3540*/  FFMA.FTZ R52, R33, R34, R35 ;  /* 0x0000002221347223 */ /* 0x000fe20000010023 */
[--C-:B------:R-:W-:Y:S01]  /*3550*/  PRMT R33, RZ, 0x5410, R16.reuse ;  /* 0x00005410ff217816 */ /* 0x100fe20000000010 */
[----:B------:R-:W-:Y:S01]  /*3560*/  FFMA.FTZ R47, R38, R49, R47 ;  /* 0x00000031262f7223 */ /* 0x000fe2000001002f */
[----:B------:R-:W-:Y:S01]  /*3570*/  PRMT R35, RZ, 0x7610, R16 ;  /* 0x00007610ff237816 */ /* 0x000fe20000000010 */
[----:B------:R-:W-:Y:S02]  /*3580*/  FMUL.FTZ R54, R29, R24 ;  /* 0x000000181d367220 */ /* 0x000fe40000410000 */
[----:B------:R-:W-:Y:S02]  /*3590*/  FADD.FTZ R50, R45, R34 ;  /* 0x000000222d327221 */ /* 0x000fe40000010000 */
[----:B------:R-:W-:Y:S01]  /*35a0*/  FADD.FTZ R49, R49, R36 ;  /* 0x0000002431317221 */ /* 0x000fe20000010000 */
[----:B------:R-:W-:Y:S01]  /*35b0*/  PRMT R36, RZ, 0x5410, R68 ;  /* 0x00005410ff247816 */ /* 0x000fe20000000044 */
[----:B------:R-:W-:-:S02]  /*35c0*/  FADD.FTZ R34, -R22, R33 ;  /* 0x0000002116227221 */ /* 0x000fc40000010100 */
[----:B------:R-:W-:Y:S01]  /*35d0*/  FADD.FTZ R56, -R22, R35 ;  /* 0x0000002316387221 */ /* 0x000fe20000010100 */
[----:B------:R-:W-:Y:S01]  /*35e0*/  PRMT R35, RZ, 0x7610, R68 ;  /* 0x00007610ff237816 */ /* 0x000fe20000000044 */
[----:B------:R-:W-:Y:S02]  /*35f0*/  FFMA.FTZ R45, R31, R54, R47 ;  /* 0x000000361f2d7223 */ /* 0x000fe4000001002f */
[----:B------:R-:W-:Y:S02]  /*3600*/  FADD.FTZ R47, R49, R54 ;  /* 0x00000036312f7221 */ /* 0x000fe40000010000 */
        /* <DEDUP_REMOVED lines=22> */
.L_x_149:
[----:B------:R-:W-:Y:S02]  /*3770*/  FFMA.FTZ R49, R32, R54, R45 ;  /* 0x0000003620317223 */ /* 0x000fe4000001002d */
[----:B------:R-:W-:Y:S02]  /*3780*/  FMUL.FTZ R56, R36, R24 ;  /* 0x0000001824387220 */ /* 0x000fe40000410000 */
[----:B------:R-:W-:Y:S02]  /*3790*/  FADD.FTZ R51, R54, R47 ;  /* 0x0000002f36337221 */ /* 0x000fe40000010000 */
[----:B------:R-:W-:Y:S01]  /*37a0*/  FFMA.FTZ R45, R40, R39, R42 ;  /* 0x00000027282d7223 */ /* 0x000fe2000001002a */
[----:B------:R-:W-:Y:S01]  /*37b0*/  PRMT R42, RZ, 0x5410, R83 ;  /* 0x00005410ff2a7816 */ /* 0x000fe20000000053 */
[----:B------:R-:W-:Y:S02]  /*37c0*/  FFMA.FTZ R47, R33, R56, R49 ;  /* 0x00000038212f7223 */ /* 0x000fe40000010031 */
[----:B------:R-:W-:-:S02]  /*37d0*/  FMUL.FTZ R40, R35, R25 ;  /* 0x0000001923287220 */ /* 0x000fc40000410000 */
[----:B------:R-:W-:Y:S01]  /*37e0*/  FADD.FTZ R49, R44, R39 ;  /* 0x000000272c317221 */ /* 0x000fe20000010000 */
[----:B------:R-:W-:Y:S01]  /*37f0*/  PRMT R39, RZ, 0x5410, R66 ;  /* 0x00005410ff277816 */ /* 0x000fe20000000042 */
[----:B------:R-:W-:Y:S02]  /*3800*/  FADD.FTZ R51, R51, R56 ;  /* 0x0000003833337221 */ /* 0x000fe40000010000 */
[----:B------:R-:W-:Y:S01]  /*3810*/  FFMA.FTZ R52, R41, R43, R52 ;  /* 0x0000002b29347223 */ /* 0x000fe20000010034 */
[----:B------:R-:W-:Y:S01]  /*3820*/  PRMT R41, RZ, 0x7610, R66 ;  /* 0x00007610ff297816 */ /* 0x000fe20000000042 */
[----:B------:R-:W-:Y:S02]  /*3830*/  FFMA.FTZ R54, R34, R40, R47 ;  /* 0x0000002822367223 */ /* 0x000fe4000001002f */
[----:B------:R-:W-:Y:S02]  /*3840*/  FADD.FTZ R47, R40, R51 ;  /* 0x00000033282f7221 */ /* 0x000fe40000010000 */
[----:B------:R-:W-:-:S02]  /*3850*/  FADD.FTZ R40, -R22, R39 ;  /* 0x0000002716287221 */ /* 0x000fc40000010100 */
[----:B------:R-:W-:Y:S01]  /*3860*/  FADD.FTZ R44, -R22, R41 ;  /* 0x00000029162c7221 */ /* 0x000fe20000010100 */
        /* <DEDUP_REMOVED lines=22> */
.L_x_150:
[----:B------:R-:W-:Y:S02]  /*39d0*/  FMUL.FTZ R56, R42, R24 ;  /* 0x000000182a387220 */ /* 0x000fe40000410000 */
[----:B------:R-:W-:Y:S02]  /*39e0*/  FADD.FTZ R44, R50, R43 ;  /* 0x0000002b322c7221 */ /* 0x000fe40000010000 */
[----:B------:R-:W-:Y:S02]  /*39f0*/  FMUL.FTZ R53, R41, R25 ;  /* 0x0000001929357220 */ /* 0x000fe40000410000 */
[----:B------:R-:W-:Y:S02]  /*3a00*/  FFMA.FTZ R43, R39, R56, R54 ;  /* 0x00000038272b7223 */ /* 0x000fe40000010036 */
[----:B------:R-:W-:Y:S01]  /*3a10*/  FFMA.FTZ R51, R48, R46, R45 ;  /* 0x0000002e30337223 */ /* 0x000fe2000001002d */
[----:B------:R-:W-:Y:S01]  /*3a20*/  PRMT R45, RZ, 0x7610, R67 ;  /* 0x00007610ff2d7816 */ /* 0x000fe20000000043 */
[----:B------:R-:W-:Y:S01]  /*3a30*/  FFMA.FTZ R50, R40, R53, R43 ;  /* 0x0000003528327223 */ /* 0x000fe2000001002b */
[----:B------:R-:W-:Y:S01]  /*3a40*/  PRMT R43, RZ, 0x5410, R67 ;  /* 0x00005410ff2b7816 */ /* 0x000fe20000000043 */
[----:B------:R-:W-:-:S02]  /*3a50*/  FADD.FTZ R49, R49, R46 ;  /* 0x0000002e31317221 */ /* 0x000fc40000010000 */
[----:B------:R-:W-:Y:S01]  /*3a60*/  FADD.FTZ R56, R47, R56 ;  /* 0x000000382f387221 */ /* 0x000fe20000010000 */
[--C-:B------:R-:W-:Y:S01]  /*3a70*/  PRMT R47, RZ, 0x5410, R82.reuse ;  /* 0x00005410ff2f7816 */ /* 0x100fe20000000052 */
[C---:B------:R-:W-:Y:S02]  /*3a80*/  FADD.FTZ R46, -R22.reuse, R43 ;  /* 0x0000002b162e7221 */ /* 0x040fe40000010100 */
[----:B------:R-:W-:Y:S01]  /*3a90*/  FADD.FTZ R48, -R22, R45 ;  /* 0x0000002d16307221 */ /* 0x000fe20000010100 */
[----:B------:R-:W-:Y:S01]  /*3aa0*/  PRMT R45, RZ, 0x7610, R82 ;  /* 0x00007610ff2d7816 */ /* 0x000fe20000000052 */
[-C--:B------:R-:W-:Y:S02]  /*3ab0*/  FMUL.FTZ R43, R46, R7.reuse ;  /* 0x000000072e2b7220 */ /* 0x080fe40000410000 */
[----:B------:R-:W-:Y:S02]  /*3ac0*/  FADD.FTZ R53, R53, R56 ;  /* 0x0000003835357221 */ /* 0x000fe40000010000 */
        /* <DEDUP_REMOVED lines=20> */
.L_x_151:
[----:B------:R-:W-:Y:S01]  /*3c10*/  PRMT R55, RZ, 0x5410, R64 ;  /* 0x00005410ff377816 */ /* 0x000fe20000000040 */
[----:B------:R-:W-:Y:S02]  /*3c20*/  FMUL.FTZ R54, R47, R24 ;  /* 0x000000182f367220 */ /* 0x000fe40000410000 */
[----:B------:R-:W-:Y:S02]  /*3c30*/  FFMA.FTZ R48, R37, R17, R52 ;  /* 0x0000001125307223 */ /* 0x000fe40000010034 */
[----:B------:R-:W-:Y:S01]  /*3c40*/  FADD.FTZ R52, -R22, R55 ;  /* 0x0000003716347221 */ /* 0x000fe20000010100 */
[----:B------:R-:W-:Y:S01]  /*3c50*/  PRMT R55, RZ, 0x7610, R64 ;  /* 0x00007610ff377816 */ /* 0x000fe20000000040 */
[----:B------:R-:W-:Y:S02]  /*3c60*/  FFMA.FTZ R37, R43, R54, R50 ;  /* 0x000000362b257223 */ /* 0x000fe40000010032 */
[----:B------:R-:W-:-:S02]  /*3c70*/  FMUL.FTZ R50, R45, R25 ;  /* 0x000000192d327220 */ /* 0x000fc40000410000 */
[----:B------:R-:W-:Y:S02]  /*3c80*/  FADD.FTZ R53, R53, R54 ;  /* 0x0000003635357221 */ /* 0x000fe40000010000 */
[----:B------:R-:W-:Y:S02]  /*3c90*/  FADD.FTZ R54, -R22, R55 ;  /* 0x0000003716367221 */ /* 0x000fe40000010100 */
[----:B------:R-:W-:Y:S02]  /*3ca0*/  FFMA.FTZ R51, R38, R28, R51 ;  /* 0x0000001c26337223 */ /* 0x000fe40000010033 */
[----:B------:R-:W-:Y:S02]  /*3cb0*/  FFMA.FTZ R38, R46, R50, R37 ;  /* 0x000000322e267223 */ /* 0x000fe40000010025 */
[----:B------:R-:W-:Y:S02]  /*3cc0*/  FADD.FTZ R37, R50, R53 ;  /* 0x0000003532257221 */ /* 0x000fe40000010000 */
[-C--:B------:R-:W-:Y:S01]  /*3cd0*/  FMUL.FTZ R53, R52, R7.reuse ;  /* 0x0000000734357220 */ /* 0x080fe20000410000 */
        /* <DEDUP_REMOVED lines=21> */
[----:B------:R-:W-:-:S04]  /*3e30*/  FMUL.FTZ R52, R52, R55 ;  /* 0x0000003734347220 */ /* 0x000fc80000410000 */
.L_x_152:
[----:B------:R-:W-:Y:S02]  /*3e40*/  FMUL.FTZ R56, R52, R24 ;  /* 0x0000001834387220 */ /* 0x000fe40000410000 */
[----:B------:R-:W-:Y:S02]  /*3e50*/  FMUL.FTZ R57, R54, R25 ;  /* 0x0000001936397220 */ /* 0x000fe40000410000 */
[----:B------:R-:W-:Y:S02]  /*3e60*/  FFMA.FTZ R55, R53, R56, R38 ;  /* 0x0000003835377223 */ /* 0x000fe40000010026 */
[----:B------:R-:W-:Y:S01]  /*3e70*/  FADD.FTZ R56, R37, R56 ;  /* 0x0000003825387221 */ /* 0x000fe20000010000 */
[----:B------:R-:W-:Y:S01]  /*3e80*/  PRMT R37, RZ, 0x5410, R65 ;  /* 0x00005410ff257816 */ /* 0x000fe20000000041 */
[----:B------:R-:W-:-:S02]  /*3e90*/  FFMA.FTZ R58, R50, R57, R55 ;  /* 0x00000039323a7223 */ /* 0x000fc40000010037 */
[----:B------:R-:W-:Y:S02]  /*3ea0*/  FADD.FTZ R57, R57, R56 ;  /* 0x0000003839397221 */ /* 0x000fe40000010000 */
[----:B------:R-:W-:Y:S01]  /*3eb0*/  FADD.FTZ R38, -R22, R37 ;  /* 0x0000002516267221 */ /* 0x000fe20000010100 */
[----:B------:R-:W-:-:S03]  /*3ec0*/  PRMT R37, RZ, 0x7610, R65 ;  /* 0x00007610ff257816 */ /* 0x000fc60000000041 */
[----:B------:R-:W-:Y:S01]  /*3ed0*/  FMUL.FTZ R55, R38, R7 ;  /* 0x0000000726377220 */ /* 0x000fe20000410000 */
[--C-:B------:R-:W-:Y:S01]  /*3ee0*/  PRMT R38, RZ, 0x7610, R80.reuse ;  /* 0x00007610ff267816 */ /* 0x100fe20000000050 */
[----:B------:R-:W-:Y:S01]  /*3ef0*/  FADD.FTZ R56, -R22, R37 ;  /* 0x0000002516387221 */ /* 0x000fe20000010100 */
[----:B------:R-:W-:-:S03]  /*3f00*/  PRMT R37, RZ, 0x5410, R80 ;  /* 0x00005410ff257816 */ /* 0x000fc60000000050 */
[----:B------:R-:W-:Y:S01]  /*3f10*/  FMUL.FTZ R56, R56, R7 ;  /* 0x0000000738387220 */ /* 0x000fe20000410000 */
[----:B------:R-:W-:Y:S05]  /*3f20*/  @!P0 BRA `(.L_x_153) ;  /* 0x0000012000008947 */ /* 0x000fea0003800000 */
[----:B------:R-:W-:-:S04]  /*3f30*/  FFMA.FTZ R59, R55, R24, R26 ;  /* 0x00000018373b7223 */ /* 0x000fc8000001001a */
[----:B------:R-:W-:-:S06]  /*3f40*/  FMUL.FTZ R60, R59, -1.4426950216293334961 ;  /* 0xbfb8aa3b3b3c7820 */ /* 0x000fcc0000410000 */
[----:B------:R-:W0:Y:S02]  /*3f50*/  MUFU.EX2 R60, R60 ;  /* 0x0000003c003c7308 */ /* 0x000e240000000800 */
[----:B0-----:R-:W-:-:S06]  /*3f60*/  FADD.FTZ R61, R60, 1 ;  /* 0x3f8000003c3d7421 */ /* 0x001fcc0000010000 */
[----:B------:R-:W0:Y:S02]  /*3f70*/  MUFU.RCP R106, R61 ;  /* 0x0000003d006a7308 */ /* 0x000e240000001000 */
[----:B0-----:R-:W-:Y:S02]  /*3f80*/  FMUL.FTZ R37, R37, R106 ;  /* 0x0000006a25257220 */ /* 0x001fe40000410000 */
[----:B------:R-:W-:-:S04]  /*3f90*/  FADD.FTZ R106, -R106, 1 ;  /* 0x3f8000006a6a7421 */ /* 0x000fc80000010100 */
[----:B------:R-:W-:Y:S02]  /*3fa0*/  FFMA.FTZ R106, R59, R106, 1 ;  /* 0x3f8000003b6a7423 */ /* 0x000fe4000001006a */
[----:B------:R-:W-:Y:S02]  /*3fb0*/  FFMA.FTZ R59, R56, R25, R27 ;  /* 0x00000019383b7223 */ /* 0x000fe4000001001b */
[----:B------:R-:W-:Y:S02]  /*3fc0*/  FMUL.FTZ R37, R37, R106 ;  /* 0x0000006a25257220 */ /* 0x000fe40000410000 */
[----:B------:R-:W-:-:S06]  /*3fd0*/  FMUL.FTZ R106, R59, -1.4426950216293334961 ;  /* 0xbfb8aa3b3b6a7820 */ /* 0x000fcc0000410000 */
[----:B------:R-:W0:Y:S02]  /*3fe0*/  MUFU.EX2 R106, R106 ;  /* 0x0000006a006a7308 */ /* 0x000e240000000800 */
[----:B0-----:R-:W-:-:S06]  /*3ff0*/  FADD.FTZ R106, R106, 1 ;  /* 0x3f8000006a6a7421 */ /* 0x001fcc0000010000 */
[----:B------:R-:W0:Y:S02]  /*4000*/  MUFU.RCP R60, R106 ;  /* 0x0000006a003c7308 */ /* 0x000e240000001000 */
[----:B0-----:R-:W-:Y:S02]  /*4010*/  FMUL.FTZ R38, R38, R60 ;  /* 0x0000003c26267220 */ /* 0x001fe40000410000 */
[----:B------:R-:W-:-:S04]  /*4020*/  FADD.FTZ R60, -R60, 1 ;  /* 0x3f8000003c3c7421 */ /* 0x000fc80000010100 */
[----:B------:R-:W-:-:S04]  /*4030*/  FFMA.FTZ R59, R59, R60, 1 ;  /* 0x3f8000003b3b7423 */ /* 0x000fc8000001003c */
[----:B------:R-:W-:Y:S02]  /*4040*/  FMUL.FTZ R38, R38, R59 ;  /* 0x0000003b26267220 */ /* 0x000fe40000410000 */
.L_x_153:
[----:B------:R-:W-:Y:S01]  /*4050*/  FMUL.FTZ R60, R37, R24 ;  /* 0x00000018253c7220 */ /* 0x000fe20000410000 */
[----:B------:R-:W-:Y:S01]  /*4060*/  ISETP.GT.AND P0, PT, R125, 0x1e, PT ;  /* 0x0000001e7d00780c */ /* 0x000fe20003f04270 */
[----:B------:R-:W-:Y:S01]  /*4070*/  FMUL.FTZ R61, R38, R25 ;  /* 0x00000019263d7220 */ /* 0x000fe20000410000 */
[----:B------:R-:W-:Y:S01]  /*4080*/  BSSY B0, `(.L_x_154) ;  /* 0x0000060000007945 */ /* 0x000fe20003800000 */
[----:B------:R-:W-:Y:S01]  /*4090*/  FFMA.FTZ R59, R55, R60, R58 ;  /* 0x0000003c373b7223 */ /* 0x000fe2000001003a */
[----:B------:R-:W-:Y:S01]  /*40a0*/  MOV R106, 0x4 ;  /* 0x00000004006a7802 */ /* 0x000fe20000000f00 */
[----:B------:R-:W-:Y:S02]  /*40b0*/  FADD.FTZ R58, R57, R60 ;  /* 0x0000003c393a7221 */ /* 0x000fe40000010000 */
[----:B------:R-:W-:Y:S02]  /*40c0*/  FFMA.FTZ R60, R56, R61, R59 ;  /* 0x0000003d383c7223 */ /* 0x000fe4000001003b */
[----:B------:R-:W-:-:S02]  /*40d0*/  FADD.FTZ R61, R61, R58 ;  /* 0x0000003a3d3d7221 */ /* 0x000fc40000010000 */
[----:B------:R-:W-:Y:S01]  /*40e0*/  FADD.FTZ R44, R44, R17 ;  /* 0x000000112c2c7221 */ /* 0x000fe20000010000 */
[----:B------:R-:W0:Y:S01]  /*40f0*/  SHFL.DOWN PT, R57, R60, 0x1, 0x1f ;  /* 0x08201f003c397f89 */ /* 0x000e2200000e0000 */
[----:B------:R-:W-:Y:S01]  /*4100*/  FADD.FTZ R49, R49, R28 ;  /* 0x0000001c31317221 */ /* 0x000fe20000010000 */
[----:B------:R-:W-:Y:S01]  /*4110*/  SHF.L.U32 R17, R3, 0x4, RZ ;  /* 0x0000000403117819 */ /* 0x000fe200000006ff */
[----:B------:R-:W-:Y:S01]  /*4120*/  FFMA.FTZ R48, R31, R29, R48 ;  /* 0x0000001d1f307223 */ /* 0x000fe20000010030 */
[----:B------:R-:W1:Y:S01]  /*4130*/  SHFL.DOWN PT, R58, R61, 0x1, 0x1f ;  /* 0x08201f003d3a7f89 */ /* 0x000e6200000e0000 */
[----:B------:R-:W-:Y:S02]  /*4140*/  FFMA.FTZ R51, R32, R30, R51 ;  /* 0x0000001e20337223 */ /* 0x000fe40000010033 */
[----:B------:R-:W-:Y:S02]  /*4150*/  FADD.FTZ R29, R44, R29 ;  /* 0x0000001d2c1d7221 */ /* 0x000fe40000010000 */
[----:B------:R-:W-:-:S02]  /*4160*/  FADD.FTZ R30, R49, R30 ;  /* 0x0000001e311e7221 */ /* 0x000fc40000010000 */
[----:B------:R-:W-:Y:S02]  /*4170*/  FFMA.FTZ R48, R33, R36, R48 ;  /* 0x0000002421307223 */ /* 0x000fe40000010030 */
[----:B------:R-:W-:Y:S02]  /*4180*/  FFMA.FTZ R51, R34, R35, R51 ;  /* 0x0000002322337223 */ /* 0x000fe40000010033 */
[----:B------:R-:W-:Y:S02]  /*4190*/  FADD.FTZ R29, R29, R36 ;  /* 0x000000241d1d7221 */ /* 0x000fe40000010000 */
[----:B------:R-:W-:Y:S02]  /*41a0*/  FADD.FTZ R30, R30, R35 ;  /* 0x000000231e1e7221 */ /* 0x000fe40000010000 */
[----:B------:R-:W-:Y:S02]  /*41b0*/  FFMA.FTZ R48, R39, R42, R48 ;  /* 0x0000002a27307223 */ /* 0x000fe40000010030 */
[----:B------:R-:W-:-:S02]  /*41c0*/  FFMA.FTZ R51, R40, R41, R51 ;  /* 0x0000002928337223 */ /* 0x000fc40000010033 */
[----:B------:R-:W-:Y:S02]  /*41d0*/  FADD.FTZ R42, R29, R42 ;  /* 0x0000002a1d2a7221 */ /* 0x000fe40000010000 */
[----:B0-----:R-:W-:Y:S02]  /*41e0*/  @!P0 FADD.FTZ R60, R60, R57 ;  /* 0x000000393c3c8221 */ /* 0x001fe40000010000 */
[----:B------:R-:W-:Y:S02]  /*41f0*/  FADD.FTZ R30, R30, R41 ;  /* 0x000000291e1e7221 */ /* 0x000fe40000010000 */
[----:B-1----:R-:W-:Y:S01]  /*4200*/  @!P0 FADD.FTZ R61, R61, R58 ;  /* 0x0000003a3d3d8221 */ /* 0x002fe20000010000 */
[----:B------:R-:W0:Y:S01]  /*4210*/  SHFL.DOWN PT, R57, R60, 0x2, 0x1f ;  /* 0x08401f003c397f89 */ /* 0x000e2200000e0000 */
[----:B------:R-:W-:Y:S01]  /*4220*/  ISETP.GT.AND P0, PT, R125, 0x1d, PT ;  /* 0x0000001d7d00780c */ /* 0x000fe20003f04270 */
[----:B------:R-:W-:Y:S02]  /*4230*/  FFMA.FTZ R48, R43, R47, R48 ;  /* 0x0000002f2b307223 */ /* 0x000fe40000010030 */
[----:B------:R-:W1:Y:S01]  /*4240*/  SHFL.DOWN PT, R58, R61, 0x2, 0x1f ;  /* 0x08401f003d3a7f89 */ /* 0x000e6200000e0000 */
[----:B------:R-:W-:-:S02]  /*4250*/  FFMA.FTZ R51, R46, R45, R51 ;  /* 0x0000002d2e337223 */ /* 0x000fc40000010033 */
[----:B------:R-:W-:Y:S02]  /*4260*/  FADD.FTZ R47, R42, R47 ;  /* 0x0000002f2a2f7221 */ /* 0x000fe40000010000 */
[----:B------:R-:W-:Y:S02]  /*4270*/  FADD.FTZ R45, R30, R45 ;  /* 0x0000002d1e2d7221 */ /* 0x000fe40000010000 */
[----:B------:R-:W-:Y:S02]  /*4280*/  FFMA.FTZ R48, R53, R52, R48 ;  /* 0x0000003435307223 */ /* 0x000fe40000010030 */
[----:B------:R-:W-:Y:S02]  /*4290*/  FFMA.FTZ R51, R50, R54, R51 ;  /* 0x0000003632337223 */ /* 0x000fe40000010033 */
[----:B------:R-:W-:Y:S02]  /*42a0*/  FADD.FTZ R30, R47, R52 ;  /* 0x000000342f1e7221 */ /* 0x000fe40000010000 */
[----:B------:R-:W-:-:S02]  /*42b0*/  FADD.FTZ R45, R45, R54 ;  /* 0x000000362d2d7221 */ /* 0x000fc40000010000 */
[----:B------:R-:W-:Y:S02]  /*42c0*/  FFMA.FTZ R28, R55, R37, R48 ;  /* 0x00000025371c7223 */ /* 0x000fe40000010030 */
[----:B------:R-:W-:Y:S02]  /*42d0*/  FFMA.FTZ R29, R56, R38, R51 ;  /* 0x00000026381d7223 */ /* 0x000fe40000010033 */
[----:B------:R-:W-:Y:S02]  /*42e0*/  FADD.FTZ R30, R30, R37 ;  /* 0x000000251e1e7221 */ /* 0x000fe40000010000 */
[----:B0-----:R-:W-:Y:S02]  /*42f0*/  @!P0 FADD.FTZ R60, R60, R57 ;  /* 0x000000393c3c8221 */ /* 0x001fe40000010000 */
[----:B------:R-:W-:Y:S02]  /*4300*/  FADD.FTZ R31, R45, R38 ;  /* 0x000000262d1f7221 */ /* 0x000fe40000010000 */
[----:B-1----:R-:W-:Y:S01]  /*4310*/  @!P0 FADD.FTZ R61, R61, R58 ;  /* 0x0000003a3d3d8221 */ /* 0x002fe20000010000 */
[----:B------:R-:W0:Y:S01]  /*4320*/  SHFL.DOWN PT, R57, R60, 0x4, 0x1f ;  /* 0x08801f003c397f89 */ /* 0x000e2200000e0000 */
[----:B------:R-:W-:-:S03]  /*4330*/  ISETP.GT.AND P0, PT, R125, 0x1b, PT ;  /* 0x0000001b7d00780c */ /* 0x000fc60003f04270 */
[----:B------:R-:W1:Y:S04]  /*4340*/  SHFL.DOWN PT, R58, R61, 0x4, 0x1f ;  /* 0x08801f003d3a7f89 */ /* 0x000e6800000e0000 */
[----:B------:R-:W-:Y:S06]  /*4350*/  STS.128 [R3.X16+0x90], R28 ;  /* 0x0000901c03007388 */ /* 0x000fec000000cc00 */
        /* <DEDUP_REMOVED lines=12> */
[----:B------:R-:W-:-:S13]  /*4420*/  ISETP.NE.AND P0, PT, R125, RZ, PT ;  /* 0x000000ff7d00720c */ /* 0x000fda0003f05270 */
[----:B------:R0:W-:Y:S04]  /*4430*/  @!P0 STS.64 [R89.X8+0x10], R60 ;  /* 0x0000103c59008388 */ /* 0x0001e80000008a00 */
[----:B------:R-:W-:Y:S01]  /*4440*/  BAR.SYNC.DEFER_BLOCKING 0x0 ;  /* 0x0000000000007b1d */ /* 0x000fe20000010000 */
[----:B------:R-:W-:-:S13]  /*4450*/  ISETP.NE.AND P0, PT, R3, RZ, PT ;  /* 0x000000ff0300720c */ /* 0x000fda0003f05270 */
[----:B------:R-:W-:Y:S05]  /*4460*/  @P0 BRA `(.L_x_155) ;  /* 0x0000021000000947 */ /* 0x000fea0003800000 */
[----:B0-----:R-:W0:Y:S04]  /*4470*/  LDS.64 R48, [0x18] ;  /* 0x00001800ff307984 */ /* 0x001e280000000a00 */
[----:B------:R-:W1:Y:S04]  /*4480*/  LDS.128 R32, [0x20] ;  /* 0x00002000ff207984 */ /* 0x000e680000000c00 */
[----:B------:R-:W2:Y:S04]  /*4490*/  LDS.128 R36, [0x30] ;  /* 0x00003000ff247984 */ /* 0x000ea80000000c00 */
[----:B------:R-:W3:Y:S04]  /*44a0*/  LDS.128 R44, [0x40] ;  /* 0x00004000ff2c7984 */ /* 0x000ee80000000c00 */
[----:B------:R-:W4:Y:S01]  /*44b0*/  LDS.128 R40, [0x50] ;  /* 0x00005000ff287984 */ /* 0x000f220000000c00 */
[----:B0-----:R-:W-:-:S02]  /*44c0*/  FADD.FTZ R51, R60, R48 ;  /* 0x000000303c337221 */ /* 0x001fc40000010000 */
[----:B------:R-:W-:Y:S02]  /*44d0*/  FADD.FTZ R48, R61, R49 ;  /* 0x000000313d307221 */ /* 0x000fe40000010000 */
[----:B-1----:R-:W-:Y:S02]  /*44e0*/  FADD.FTZ R53, R51, R32 ;  /* 0x0000002033357221 */ /* 0x002fe40000010000 */
[----:B------:R-:W-:Y:S02]  /*44f0*/  FADD.FTZ R32, R48, R33 ;  /* 0x0000002130207221 */ /* 0x000fe40000010000 */
[----:B------:R-:W0:Y:S01]  /*4500*/  LDS.128 R48, [0x60] ;  /* 0x00006000ff307984 */ /* 0x000e220000000c00 */
[----:B------:R-:W-:Y:S02]  /*4510*/  FADD.FTZ R53, R53, R34 ;  /* 0x0000002235357221 */ /* 0x000fe40000010000 */
[----:B------:R-:W-:Y:S02]  /*4520*/  FADD.FTZ R52, R32, R35 ;  /* 0x0000002320347221 */ /* 0x000fe40000010000 */
[----:B------:R-:W1:Y:S01]  /*4530*/  LDS.128 R32, [0x70] ;  /* 0x00007000ff207984 */ /* 0x000e620000000c00 */
[----:B--2---:R-:W-:-:S02]  /*4540*/  FADD.FTZ R53, R53, R36 ;  /* 0x0000002435357221 */ /* 0x004fc40000010000 */
[----:B------:R-:W-:Y:S02]  /*4550*/  FADD.FTZ R52, R52, R37 ;  /* 0x0000002534347221 */ /* 0x000fe40000010000 */
[----:B------:R-:W-:Y:S02]  /*4560*/  FADD.FTZ R53, R53, R38 ;  /* 0x0000002635357221 */ /* 0x000fe40000010000 */
[----:B------:R-:W-:Y:S02]  /*4570*/  FADD.FTZ R52, R52, R39 ;  /* 0x0000002734347221 */ /* 0x000fe40000010000 */
[----:B---3--:R-:W-:Y:S02]  /*4580*/  FADD.FTZ R53, R53, R44 ;  /* 0x0000002c35357221 */ /* 0x008fe40000010000 */
[----:B------:R-:W-:Y:S02]  /*4590*/  FADD.FTZ R52, R52, R45 ;  /* 0x0000002d34347221 */ /* 0x000fe40000010000 */
[----:B------:R-:W-:-:S02]  /*45a0*/  FADD.FTZ R53, R53, R46 ;  /* 0x0000002e35357221 */ /* 0x000fc40000010000 */
[----:B------:R-:W-:Y:S02]  /*45b0*/  FADD.FTZ R52, R52, R47 ;  /* 0x0000002f34347221 */ /* 0x000fe40000010000 */
[----:B----4-:R-:W-:Y:S02]  /*45c0*/  FADD.FTZ R53, R53, R40 ;  /* 0x0000002835357221 */ /* 0x010fe40000010000 */
[----:B------:R-:W-:Y:S02]  /*45d0*/  FADD.FTZ R52, R52, R41 ;  /* 0x0000002934347221 */ /* 0x000fe40000010000 */
[----:B------:R-:W-:Y:S02]  /*45e0*/  FADD.FTZ R53, R53, R42 ;  /* 0x0000002a35357221 */ /* 0x000fe40000010000 */
[----:B------:R-:W-:Y:S02]  /*45f0*/  FADD.FTZ R52, R52, R43 ;  /* 0x0000002b34347221 */ /* 0x000fe40000010000 */
[----:B0-----:R-:W-:-:S02]  /*4600*/  FADD.FTZ R53, R53, R48 ;  /* 0x0000003035357221 */ /* 0x001fc40000010000 */
[----:B------:R-:W-:Y:S02]  /*4610*/  FADD.FTZ R52, R52, R49 ;  /* 0x0000003134347221 */ /* 0x000fe40000010000 */
[----:B------:R-:W-:Y:S02]  /*4620*/  FADD.FTZ R53, R53, R50 ;  /* 0x0000003235357221 */ /* 0x000fe40000010000 */
[----:B------:R-:W-:Y:S02]  /*4630*/  FADD.FTZ R52, R52, R51 ;  /* 0x0000003334347221 */ /* 0x000fe40000010000 */
[----:B-1----:R-:W-:Y:S02]  /*4640*/  FADD.FTZ R53, R53, R32 ;  /* 0x0000002035357221 */ /* 0x002fe40000010000 */
[----:B------:R-:W-:Y:S02]  /*4650*/  FADD.FTZ R52, R52, R33 ;  /* 0x0000002134347221 */ /* 0x000fe40000010000 */
[----:B------:R-:W-:-:S02]  /*4660*/  FADD.FTZ R60, R53, R34 ;  /* 0x00000022353c7221 */ /* 0x000fc40000010000 */
[----:B------:R-:W-:Y:S02]  /*4670*/  FADD.FTZ R61, R52, R35 ;  /* 0x00000023343d7221 */ /* 0x000fe40000010000 */
.L_x_155:
[----:B0-----:R-:W-:Y:S05]  /*4680*/  BSYNC B0 ;  /* 0x0000000000007941 */ /* 0x001fea0003800000 */
.L_x_154:
        /* <DEDUP_REMOVED lines=8> */
[----:B------:R-:W2:Y:S04]  /*4710*/  LDS.128 R40, [R17+0x330] ;  /* 0x0003300011287984 */ /* 0x000ea80000000c00 */
[----:B------:R-:W3:Y:S04]  /*4720*/  LDS.128 R44, [R17+0x410] ;  /* 0x00041000112c7984 */ /* 0x000ee80000000c00 */
[----:B------:R-:W4:Y:S04]  /*4730*/  LDS.128 R48, [R17+0x4f0] ;  /* 0x0004f00011307984 */ /* 0x000f280000000c00 */
[----:B------:R-:W5:Y:S04]  /*4740*/  LDS.128 R52, [R17+0x5d0] ;  /* 0x0005d00011347984 */ /* 0x000f680000000c00 */
[----:B------:R-:W3:Y:S01]  /*4750*/  LDS.128 R56, [R17+0x6b0] ;  /* 0x0006b00011387984 */ /* 0x000ee20000000c00 */
        /* <DEDUP_REMOVED lines=13> */
[----:B---3--:R-:W-:-:S02]  /*4830*/  FADD.FTZ R31, R31, R44 ;  /* 0x0000002c1f1f7221 */ /* 0x008fc40000010000 */
[----:B------:R-:W-:Y:S02]  /*4840*/  FADD.FTZ R32, R28, R45 ;  /* 0x0000002d1c207221 */ /* 0x000fe40000010000 */
[----:B------:R-:W-:Y:S02]  /*4850*/  FADD.FTZ R33, R29, R46 ;  /* 0x0000002e1d217221 */ /* 0x000fe40000010000 */
[----:B------:R-:W-:Y:S02]  /*4860*/  FADD.FTZ R34, R30, R47 ;  /* 0x0000002f1e227221 */ /* 0x000fe40000010000 */
[----:B----4-:R-:W-:Y:S02]  /*4870*/  FADD.FTZ R35, R31, R48 ;  /* 0x000000301f237221 */ /* 0x010fe40000010000 */
[----:B------:R-:W0:Y:S01]  /*4880*/  LDS.128 R28, [R17+0x790] ;  /* 0x00079000111c7984 */ /* 0x000e220000000c00 */
[----:B------:R-:W-:Y:S02]  /*4890*/  FADD.FTZ R32, R32, R49 ;  /* 0x0000003120207221 */ /* 0x000fe40000010000 */
[----:B------:R-:W-:-:S02]  /*48a0*/  FADD.FTZ R33, R33, R50 ;  /* 0x0000003221217221 */ /* 0x000fc40000010000 */
[----:B------:R-:W-:Y:S02]  /*48b0*/  FADD.FTZ R40, R34, R51 ;  /* 0x0000003322287221 */ /* 0x000fe40000010000 */
[----:B-----5:R-:W-:Y:S01]  /*48c0*/  FADD.FTZ R41, R35, R52 ;  /* 0x0000003423297221 */ /* 0x020fe20000010000 */
[----:B------:R-:W-:Y:S01]  /*48d0*/  LDS.128 R48, [R17+0xbf0] ;  /* 0x000bf00011307984 */ /* 0x000fe20000000c00 */
[----:B------:R-:W-:Y:S02]  /*48e0*/  FADD.FTZ R44, R32, R53 ;  /* 0x00000035202c7221 */ /* 0x000fe40000010000 */
[----:B------:R-:W-:Y:S02]  /*48f0*/  FADD.FTZ R45, R33, R54 ;  /* 0x00000036212d7221 */ /* 0x000fe40000010000 */
[----:B------:R-:W1:Y:S01]  /*4900*/  LDS.128 R32, [R17+0x950] ;  /* 0x0009500011207984 */ /* 0x000e620000000c00 */
[----:B------:R-:W-:Y:S02]  /*4910*/  FADD.FTZ R52, R40, R55 ;  /* 0x0000003728347221 */ /* 0x000fe40000010000 */
[----:B------:R-:W-:-:S02]  /*4920*/  FADD.FTZ R53, R41, R56 ;  /* 0x0000003829357221 */ /* 0x000fc40000010000 */
[----:B------:R-:W2:Y:S01]  /*4930*/  LDS.128 R40, [R17+0xa30] ;  /* 0x000a300011287984 */ /* 0x000ea20000000c00 */
[----:B------:R-:W-:Y:S02]  /*4940*/  FADD.FTZ R54, R44, R57 ;  /* 0x000000392c367221 */ /* 0x000fe40000010000 */
[----:B------:R-:W-:Y:S02]  /*4950*/  FADD.FTZ R55, R45, R58 ;  /* 0x0000003a2d377221 */ /* 0x000fe40000010000 */
[----:B------:R-:W3:Y:S01]  /*4960*/  LDS.128 R44, [R17+0xb10] ;  /* 0x000b1000112c7984 */ /* 0x000ee20000000c00 */
[----:B------:R-:W-:Y:S02]  /*4970*/  FADD.FTZ R52, R52, R59 ;  /* 0x0000003b34347221 */ /* 0x000fe40000010000 */
[----:B0-----:R-:W-:Y:S02]  /*4980*/  FADD.FTZ R53, R53, R28 ;  /* 0x0000001c35357221 */ /* 0x001fe40000010000 */
[----:B------:R-:W-:-:S02]  /*4990*/  FADD.FTZ R54, R54, R29 ;  /* 0x0000001d36367221 */ /* 0x000fc40000010000 */
[----:B------:R-:W-:Y:S02]  /*49a0*/  FADD.FTZ R55, R55, R30 ;  /* 0x0000001e37377221 */ /* 0x000fe40000010000 */
[----:B------:R-:W-:Y:S02]  /*49b0*/  FADD.FTZ R53, R53, R36 ;  /* 0x0000002435357221 */ /* 0x000fe40000010000 */
[----:B------:R-:W-:Y:S02]  /*49c0*/  FADD.FTZ R52, R52, R31 ;  /* 0x0000001f34347221 */ /* 0x000fe40000010000 */
[----:B------:R-:W-:Y:S01]  /*49d0*/  FADD.FTZ R54, R54, R37 ;  /* 0x0000002536367221 */ /* 0x000fe20000010000 */
[----:B------:R-:W0:Y:S01]  /*49e0*/  LDS.128 R28, [R17+0xcd0] ;  /* 0x000cd000111c7984 */ /* 0x000e220000000c00 */
[----:B------:R-:W-:Y:S02]  /*49f0*/  FADD.FTZ R55, R55, R38 ;  /* 0x0000002637377221 */ /* 0x000fe40000010000 */
[----:B-1----:R-:W-:-:S02]  /*4a00*/  FADD.FTZ R53, R53, R32 ;  /* 0x0000002035357221 */ /* 0x002fc40000010000 */
[----:B------:R-:W-:Y:S02]  /*4a10*/  FADD.FTZ R52, R52, R39 ;  /* 0x0000002734347221 */ /* 0x000fe40000010000 */
[----:B------:R-:W-:Y:S01]  /*4a20*/  FADD.FTZ R54, R54, R33 ;  /* 0x0000002136367221 */ /* 0x000fe20000010000 */
[----:B------:R-:W1:Y:S01]  /*4a30*/  LDS.128 R36, [R17+0xdb0] ;  /* 0x000db00011247984 */ /* 0x000e620000000c00 */
[----:B------:R-:W-:Y:S02]  /*4a40*/  FADD.FTZ R55, R55, R34 ;  /* 0x0000002237377221 */ /* 0x000fe40000010000 */
[----:B--2---:R-:W-:Y:S02]  /*4a50*/  FADD.FTZ R53, R53, R40 ;  /* 0x0000002835357221 */ /* 0x004fe40000010000 */
[----:B------:R-:W-:Y:S02]  /*4a60*/  FADD.FTZ R52, R52, R35 ;  /* 0x0000002334347221 */ /* 0x000fe40000010000 */
[----:B------:R-:W-:Y:S01]  /*4a70*/  FADD.FTZ R54, R54, R41 ;  /* 0x0000002936367221 */ /* 0x000fe20000010000 */
[----:B------:R-:W2:Y:S01]  /*4a80*/  LDS.128 R32, [R17+0xe90] ;  /* 0x000e900011207984 */ /* 0x000ea20000000c00 */
[----:B------:R-:W-:-:S02]  /*4a90*/  FADD.FTZ R55, R55, R42 ;  /* 0x0000002a37377221 */ /* 0x000fc40000010000 */
[----:B---3--:R-:W-:Y:S02]  /*4aa0*/  FADD.FTZ R53, R53, R44 ;  /* 0x0000002c35357221 */ /* 0x008fe40000010000 */
[----:B------:R-:W-:Y:S02]  /*4ab0*/  FADD.FTZ R52, R52, R43 ;  /* 0x0000002b34347221 */ /* 0x000fe40000010000 */
[----:B------:R-:W-:Y:S01]  /*4ac0*/  FADD.FTZ R54, R54, R45 ;  /* 0x0000002d36367221 */ /* 0x000fe20000010000 */
[----:B------:R-:W3:Y:S01]  /*4ad0*/  LDS.128 R40, [R17+0xf70] ;  /* 0x000f700011287984 */ /* 0x000ee20000000c00 */
[----:B------:R-:W-:Y:S02]  /*4ae0*/  FADD.FTZ R55, R55, R46 ;  /* 0x0000002e37377221 */ /* 0x000fe40000010000 */
[----:B------:R-:W-:Y:S02]  /*4af0*/  FADD.FTZ R57, R53, R48 ;  /* 0x0000003035397221 */ /* 0x000fe40000010000 */
[----:B------:R-:W-:-:S02]  /*4b00*/  FADD.FTZ R48, R54, R49 ;  /* 0x0000003136307221 */ /* 0x000fc40000010000 */
[----:B------:R-:W-:Y:S02]  /*4b10*/  FADD.FTZ R56, R52, R47 ;  /* 0x0000002f34387221 */ /* 0x000fe40000010000 */
[----:B------:R-:W-:Y:S01]  /*4b20*/  FADD.FTZ R49, R55, R50 ;  /* 0x0000003237317221 */ /* 0x000fe20000010000 */
[----:B------:R-:W-:Y:S01]  /*4b30*/  LDS.128 R44, [R17+0x1130] ;  /* 0x00113000112c7984 */ /* 0x000fe20000000c00 */
[----:B------:R-:W-:-:S03]  /*4b40*/  FADD.FTZ R56, R56, R51 ;  /* 0x0000003338387221 */ /* 0x000fc60000010000 */
[----:B------:R-:W4:Y:S01]  /*4b50*/  LDS.128 R52, [R17+0x1050] ;  /* 0x0010500011347984 */ /* 0x000f220000000c00 */
[----:B0-----:R-:W-:Y:S02]  /*4b60*/  FADD.FTZ R57, R57, R28 ;  /* 0x0000001c39397221 */ /* 0x001fe40000010000 */
[----:B------:R-:W-:Y:S02]  /*4b70*/  FADD.FTZ R48, R48, R29 ;  /* 0x0000001d30307221 */ /* 0x000fe40000010000 */
[----:B------:R-:W-:Y:S02]  /*4b80*/  FADD.FTZ R49, R49, R30 ;  /* 0x0000001e31317221 */ /* 0x000fe40000010000 */
[----:B------:R-:W-:Y:S02]  /*4b90*/  FADD.FTZ R56, R56, R31 ;  /* 0x0000001f38387221 */ /* 0x000fe40000010000 */
[----:B-1----:R-:W-:Y:S01]  /*4ba0*/  FADD.FTZ R57, R57, R36 ;  /* 0x0000002439397221 */ /* 0x002fe20000010000 */
[----:B------:R-:W0:Y:S01]  /*4bb0*/  LDS.128 R28, [R17+0x1210] ;  /* 0x00121000111c7984 */ /* 0x000e220000000c00 */
[----:B------:R-:W-:-:S02]  /*4bc0*/  FADD.FTZ R48, R48, R37 ;  /* 0x0000002530307221 */ /* 0x000fc40000010000 */
[----:B------:R-:W-:Y:S02]  /*4bd0*/  FADD.FTZ R49, R49, R38 ;  /* 0x0000002631317221 */ /* 0x000fe40000010000 */
[----:B------:R-:W-:Y:S02]  /*4be0*/  FADD.FTZ R56, R56, R39 ;  /* 0x0000002738387221 */ /* 0x000fe40000010000 */
[----:B--2---:R-:W-:Y:S01]  /*4bf0*/  FADD.FTZ R57, R57, R32 ;  /* 0x0000002039397221 */ /* 0x004fe20000010000 */
[----:B------:R-:W1:Y:S01]  /*4c00*/  LDS.128 R36, [R17+0x12f0] ;  /* 0x0012f00011247984 */ /* 0x000e620000000c00 */
[----:B------:R-:W-:Y:S02]  /*4c10*/  FADD.FTZ R48, R48, R33 ;  /* 0x0000002130307221 */ /* 0x000fe40000010000 */
[----:B------:R-:W-:Y:S02]  /*4c20*/  FADD.FTZ R49, R49, R34 ;  /* 0x0000002231317221 */ /* 0x000fe40000010000 */
[----:B------:R-:W-:-:S02]  /*4c30*/  FADD.FTZ R56, R56, R35 ;  /* 0x0000002338387221 */ /* 0x000fc40000010000 */
[----:B---3--:R-:W-:Y:S01]  /*4c40*/  FADD.FTZ R57, R57, R40 ;  /* 0x0000002839397221 */ /* 0x008fe20000010000 */
[----:B------:R-:W2:Y:S01]  /*4c50*/  LDS.128 R32, [R17+0x13d0] ;  /* 0x0013d00011207984 */ /* 0x000ea20000000c00 */
[----:B------:R-:W-:Y:S02]  /*4c60*/  FADD.FTZ R48, R48, R41 ;  /* 0x0000002930307221 */ /* 0x000fe40000010000 */
[----:B------:R-:W-:Y:S02]  /*4c70*/  FADD.FTZ R49, R49, R42 ;  /* 0x0000002a31317221 */ /* 0x000fe40000010000 */
[----:B------:R-:W-:Y:S02]  /*4c80*/  FADD.FTZ R56, R56, R43 ;  /* 0x0000002b38387221 */ /* 0x000fe40000010000 */
[----:B------:R-:W3:Y:S01]  /*4c90*/  LDS.128 R40, [R17+0x14b0] ;  /* 0x0014b00011287984 */ /* 0x000ee20000000c00 */
[----:B----4-:R-:W-:Y:S02]  /*4ca0*/  FADD.FTZ R57, R57, R52 ;  /* 0x0000003439397221 */ /* 0x010fe40000010000 */
[----:B------:R-:W-:-:S02]  /*4cb0*/  FADD.FTZ R48, R48, R53 ;  /* 0x0000003530307221 */ /* 0x000fc40000010000 */
[----:B------:R-:W-:Y:S02]  /*4cc0*/  FADD.FTZ R49, R49, R54 ;  /* 0x0000003631317221 */ /* 0x000fe40000010000 */
[----:B------:R-:W-:Y:S02]  /*4cd0*/  FADD.FTZ R57, R57, R44 ;  /* 0x0000002c39397221 */ /* 0x000fe40000010000 */
[----:B------:R-:W-:Y:S02]  /*4ce0*/  FADD.FTZ R44, R48, R45 ;  /* 0x0000002d302c7221 */ /* 0x000fe40000010000 */
[----:B------:R-:W-:Y:S02]  /*4cf0*/  FADD.FTZ R45, R49, R46 ;  /* 0x0000002e312d7221 */ /* 0x000fe40000010000 */
[----:B------:R-:W4:Y:S01]  /*4d00*/  LDS.128 R48, [R17+0x1590] ;  /* 0x0015900011307984 */ /* 0x000f220000000c00 */
[----:B------:R-:W-:Y:S02]  /*4d10*/  FADD.FTZ R56, R56, R55 ;  /* 0x0000003738387221 */ /* 0x000fe40000010000 */
[----:B0-----:R-:W-:Y:S01]  /*4d20*/  FADD.FTZ R57, R57, R28 ;  /* 0x0000001c39397221 */ /* 0x001fe20000010000 */
[----:B------:R-:W0:Y:S01]  /*4d30*/  LDS.128 R52, [R17+0x1670] ;  /* 0x0016700011347984 */ /* 0x000e220000000c00 */
[----:B------:R-:W-:-:S02]  /*4d40*/  FADD.FTZ R44, R44, R29 ;  /* 0x0000001d2c2c7221 */ /* 0x000fc40000010000 */
[----:B------:R-:W-:Y:S02]  /*4d50*/  FADD.FTZ R45, R45, R30 ;  /* 0x0000001e2d2d7221 */ /* 0x000fe40000010000 */
[----:B-1----:R-:W-:Y:S02]  /*4d60*/  FADD.FTZ R57, R57, R36 ;  /* 0x0000002439397221 */ /* 0x002fe40000010000 */
[----:B------:R-:W-:Y:S02]  /*4d70*/  FADD.FTZ R44, R44, R37 ;  /* 0x000000252c2c7221 */ /* 0x000fe40000010000 */
[----:B------:R-:W-:Y:S02]  /*4d80*/  FADD.FTZ R56, R56, R47 ;  /* 0x0000002f38387221 */ /* 0x000fe40000010000 */
[----:B------:R-:W-:Y:S02]  /*4d90*/  FADD.FTZ R45, R45, R38 ;  /* 0x000000262d2d7221 */ /* 0x000fe40000010000 */
[----:B--2---:R-:W-:-:S02]  /*4da0*/  FADD.FTZ R57, R57, R32 ;  /* 0x0000002039397221 */ /* 0x004fc40000010000 */
[----:B------:R-:W-:Y:S02]  /*4db0*/  FADD.FTZ R44, R44, R33 ;  /* 0x000000212c2c7221 */ /* 0x000fe40000010000 */
[----:B------:R-:W-:Y:S02]  /*4dc0*/  FADD.FTZ R56, R56, R31 ;  /* 0x0000001f38387221 */ /* 0x000fe40000010000 */
[----:B------:R-:W1:Y:S01]  /*4dd0*/  LDS.128 R28, [R17+0x1750] ;  /* 0x00175000111c7984 */ /* 0x000e620000000c00 */
[----:B------:R-:W-:Y:S02]  /*4de0*/  FADD.FTZ R45, R45, R34 ;  /* 0x000000222d2d7221 */ /* 0x000fe40000010000 */
[----:B---3--:R-:W-:Y:S02]  /*4df0*/  FADD.FTZ R57, R57, R40 ;  /* 0x0000002839397221 */ /* 0x008fe40000010000 */
[----:B------:R-:W-:Y:S02]  /*4e00*/  FADD.FTZ R44, R44, R41 ;  /* 0x000000292c2c7221 */ /* 0x000fe40000010000 */
[----:B------:R-:W-:-:S02]  /*4e10*/  FADD.FTZ R56, R56, R39 ;  /* 0x0000002738387221 */ /* 0x000fc40000010000 */
[----:B------:R-:W2:Y:S01]  /*4e20*/  LDS.128 R36, [R17+0x1830] ;  /* 0x0018300011247984 */ /* 0x000ea20000000c00 */
[----:B------:R-:W-:Y:S02]  /*4e30*/  FADD.FTZ R45, R45, R42 ;  /* 0x0000002a2d2d7221 */ /* 0x000fe40000010000 */
[----:B------:R-:W-:Y:S02]  /*4e40*/  FADD.FTZ R56, R56, R35 ;  /* 0x0000002338387221 */ /* 0x000fe40000010000 */
[----:B------:R-:W3:Y:S02]  /*4e50*/  LDS.128 R32, [R17+0x1910] ;  /* 0x0019100011207984 */ /* 0x000ee40000000c00 */
[----:B------:R-:W-:Y:S02]  /*4e60*/  FADD.FTZ R56, R56, R43 ;  /* 0x0000002b38387221 */ /* 0x000fe40000010000 */
[----:B----4-:R-:W-:Y:S01]  /*4e70*/  FADD.FTZ R59, R57, R48 ;  /* 0x00000030393b7221 */ /* 0x010fe20000010000 */
[----:B------:R-:W-:Y:S01]  /*4e80*/  LDS.128 R40, [R17+0x1ad0] ;  /* 0x001ad00011287984 */ /* 0x000fe20000000c00 */
[----:B------:R-:W-:-:S02]  /*4e90*/  FADD.FTZ R44, R44, R49 ;  /* 0x000000312c2c7221 */ /* 0x000fc40000010000 */
[----:B0-----:R-:W-:Y:S02]  /*4ea0*/  FADD.FTZ R59, R59, R52 ;  /* 0x000000343b3b7221 */ /* 0x001fe40000010000 */
[----:B------:R-:W-:Y:S02]  /*4eb0*/  FADD.FTZ R57, R45, R50 ;  /* 0x000000322d397221 */ /* 0x000fe40000010000 */
[----:B------:R-:W-:Y:S02]  /*4ec0*/  FADD.FTZ R52, R44, R53 ;  /* 0x000000352c347221 */ /* 0x000fe40000010000 */
[----:B------:R-:W0:Y:S01]  /*4ed0*/  LDS.128 R44, [R17+0x19f0] ;  /* 0x0019f000112c7984 */ /* 0x000e220000000c00 */
[----:B------:R-:W-:Y:S02]  /*4ee0*/  FADD.FTZ R56, R56, R51 ;  /* 0x0000003338387221 */ /* 0x000fe40000010000 */
[----:B------:R-:W-:Y:S01]  /*4ef0*/  FADD.FTZ R57, R57, R54 ;  /* 0x0000003639397221 */ /* 0x000fe20000010000 */
[----:B------:R-:W4:Y:S01]  /*4f00*/  LDS.128 R48, [R17+0x1bb0] ;  /* 0x001bb00011307984 */ /* 0x000f220000000c00 */
[----:B------:R-:W-:-:S02]  /*4f10*/  FADD.FTZ R56, R56, R55 ;  /* 0x0000003738387221 */ /* 0x000fc40000010000 */
[----:B-1----:R-:W-:Y:S02]  /*4f20*/  FADD.FTZ R59, R59, R28 ;  /* 0x0000001c3b3b7221 */ /* 0x002fe40000010000 */
[----:B------:R-:W-:Y:S02]  /*4f30*/  FADD.FTZ R52, R52, R29 ;  /* 0x0000001d34347221 */ /* 0x000fe40000010000 */
[----:B------:R-:W-:Y:S02]  /*4f40*/  FADD.FTZ R57, R57, R30 ;  /* 0x0000001e39397221 */ /* 0x000fe40000010000 */
[----:B------:R-:W-:Y:S02]  /*4f50*/  FADD.FTZ R56, R56, R31 ;  /* 0x0000001f38387221 */ /* 0x000fe40000010000 */
[----:B--2---:R-:W-:Y:S02]  /*4f60*/  FADD.FTZ R59, R59, R36 ;  /* 0x000000243b3b7221 */ /* 0x004fe40000010000 */
[----:B------:R-:W-:-:S02]  /*4f70*/  FADD.FTZ R52, R52, R37 ;  /* 0x0000002534347221 */ /* 0x000fc40000010000 */
[----:B------:R-:W-:Y:S02]  /*4f80*/  FADD.FTZ R57, R57, R38 ;  /* 0x0000002639397221 */ /* 0x000fe40000010000 */
[----:B------:R-:W-:Y:S02]  /*4f90*/  FADD.FTZ R56, R56, R39 ;  /* 0x0000002738387221 */ /* 0x000fe40000010000 */
[----:B---3--:R-:W-:Y:S02]  /*4fa0*/  FADD.FTZ R59, R59, R32 ;  /* 0x000000203b3b7221 */ /* 0x008fe40000010000 */
[----:B------:R-:W-:Y:S02]  /*4fb0*/  FADD.FTZ R52, R52, R33 ;  /* 0x0000002134347221 */ /* 0x000fe40000010000 */
[----:B------:R-:W-:Y:S02]  /*4fc0*/  FADD.FTZ R57, R57, R34 ;  /* 0x0000002239397221 */ /* 0x000fe40000010000 */
[----:B------:R-:W-:-:S02]  /*4fd0*/  FADD.FTZ R56, R56, R35 ;  /* 0x0000002338387221 */ /* 0x000fc40000010000 */
[----:B0-----:R-:W-:Y:S02]  /*4fe0*/  FADD.FTZ R59, R59, R44 ;  /* 0x0000002c3b3b7221 */ /* 0x001fe40000010000 */
[----:B------:R-:W-:Y:S02]  /*4ff0*/  FADD.FTZ R52, R52, R45 ;  /* 0x0000002d34347221 */ /* 0x000fe40000010000 */
[----:B------:R-:W-:Y:S02]  /*5000*/  FADD.FTZ R57, R57, R46 ;  /* 0x0000002e39397221 */ /* 0x000fe40000010000 */
[----:B------:R-:W-:Y:S02]  /*5010*/  FADD.FTZ R56, R56, R47 ;  /* 0x0000002f38387221 */ /* 0x000fe40000010000 */
[----:B------:R-:W-:Y:S02]  /*5020*/  FADD.FTZ R59, R59, R40 ;  /* 0x000000283b3b7221 */ /* 0x000fe40000010000 */
[----:B------:R-:W-:-:S02]  /*5030*/  FADD.FTZ R52, R52, R41 ;  /* 0x0000002934347221 */ /* 0x000fc40000010000 */
[----:B------:R-:W-:Y:S02]  /*5040*/  FADD.FTZ R57, R57, R42 ;  /* 0x0000002a39397221 */ /* 0x000fe40000010000 */
[----:B------:R-:W-:Y:S02]  /*5050*/  FADD.FTZ R56, R56, R43 ;  /* 0x0000002b38387221 */ /* 0x000fe40000010000 */
[----:B----4-:R-:W-:Y:S02]  /*5060*/  FADD.FTZ R28, R59, R48 ;  /* 0x000000303b1c7221 */ /* 0x010fe40000010000 */
[----:B------:R-:W-:Y:S02]  /*5070*/  FADD.FTZ R29, R52, R49 ;  /* 0x00000031341d7221 */ /* 0x000fe40000010000 */
[----:B------:R-:W-:Y:S02]  /*5080*/  FADD.FTZ R30, R57, R50 ;  /* 0x00000032391e7221 */ /* 0x000fe40000010000 */
[----:B------:R-:W-:-:S02]  /*5090*/  FADD.FTZ R31, R56, R51 ;  /* 0x00000033381f7221 */ /* 0x000fc40000010000 */
.L_x_157:
[----:B------:R-:W-:Y:S05]  /*50a0*/  BSYNC B0 ;  /* 0x0000000000007941 */ /* 0x000fea0003800000 */
.L_x_156:
[----:B------:R-:W-:Y:S01]  /*50b0*/  BSSY B0, `(.L_x_158) ;  /* 0x0000010000007945 */ /* 0x000fe20003800000 */
[----:B------:R-:W-:Y:S05]  /*50c0*/  @P6 BRA `(.L_x_159) ;  /* 0x000000e000006947 */ /* 0x000fea0003800000 */
[----:B------:R-:W-:Y:S01]  /*50d0*/  IMAD R33, R86, 0xe, R3 ;  /* 0x0000000e56217824 */ /* 0x000fe200078e0203 */
[----:B------:R-:W-:-:S02]  /*50e0*/  MOV R17, c[0x0][0x1d8] ;  /* 0x0000760000117a02 */ /* 0x000fc40000000f00 */
[----:B------:R-:W-:Y:S01]  /*50f0*/  MOV R35, c[0x0][0x1dc] ;  /* 0x0000770000237a02 */ /* 0x000fe20000000f00 */
[----:B------:R-:W-:-:S05]  /*5100*/  IMAD.WIDE R32, R33, R106, c[0x0][0x1b8] ;  /* 0x00006e0021207625 */ /* 0x000fca00078e026a */
[CC--:B------:R-:W-:Y:S01]  /*5110*/  LEA R34, P6, R17.reuse, R32.reuse, 0x2 ;  /* 0x0000002011227211 */ /* 0x0c0fe200078c10ff */
[----:B------:R0:W-:Y:S03]  /*5120*/  RED.E.ADD.F32.FTZ.RN.STRONG.GPU [R32.64], R28 ;  /* 0x0000001c2000798e */ /* 0x0001e6000c10e786 */
[----:B------:R-:W-:Y:S02]  /*5130*/  LEA.HI.X R35, R17, R33, R35, 0x2, P6 ;  /* 0x0000002111237211 */ /* 0x000fe400030f1423 */
[----:B------:R-:W-:-:S04]  /*5140*/  LEA R36, P6, R87, R32, 0x2 ;  /* 0x0000002057247211 */ /* 0x000fc800078c10ff */
[----:B------:R-:W-:Y:S02]  /*5150*/  IADD3.X R37, R33, R90, RZ, P6, !PT ;  /* 0x0000005a21257210 */ /* 0x000fe400037fe4ff */
[----:B------:R-:W-:-:S03]  /*5160*/  LEA R38, P6, R88, R32, 0x2 ;  /* 0x0000002058267211 */ /* 0x000fc600078c10ff */
[----:B------:R0:W-:Y:S01]  /*5170*/  RED.E.ADD.F32.FTZ.RN.STRONG.GPU [R36.64], R29 ;  /* 0x0000001d2400798e */ /* 0x0001e2000c10e786 */
[----:B------:R-:W-:-:S03]  /*5180*/  IADD3.X R39, R33, R91, RZ, P6, !PT ;  /* 0x0000005b21277210 */ /* 0x000fc600037fe4ff */
[----:B------:R0:W-:Y:S04]  /*5190*/  RED.E.ADD.F32.FTZ.RN.STRONG.GPU [R34.64], R30 ;  /* 0x0000001e2200798e */ /* 0x0001e8000c10e786 */
[----:B------:R0:W-:Y:S02]  /*51a0*/  RED.E.ADD.F32.FTZ.RN.STRONG.GPU [R38.64], R31 ;  /* 0x0000001f2600798e */ /* 0x0001e4000c10e786 */
.L_x_159:
[----:B------:R-:W-:Y:S05]  /*51b0*/  BSYNC B0 ;  /* 0x0000000000007941 */ /* 0x000fea0003800000 */
.L_x_158:
[----:B------:R-:W-:-:S04]  /*51c0*/  MOV R17, c[0x0][0xc] ;  /* 0x0000030000117a02 */ /* 0x000fc80000000f00 */
[----:B------:R-:W-:-:S13]  /*51d0*/  ISETP.GE.U32.AND P6, PT, R17, 0x2, PT ;  /* 0x000000021100780c */ /* 0x000fda0003fc6070 */
[----:B------:R-:W-:Y:S05]  /*51e0*/  @!P6 BRA `(.L_x_160) ;  /* 0x000012900000e947 */ /* 0x000fea0003800000 */
[----:B------:R-:W-:-:S05]  /*51f0*/  LOP3.LUT R17, R84, 0x1, RZ, 0xc0, !PT ;  /* 0x0000000154117812 */ /* 0x000fca00078ec0ff */
[----:B------:R-:W-:-:S04]  /*5200*/  IMAD R17, R17, c[0x0][0x10], RZ ;  /* 0x0000040011117a24 */ /* 0x000fc800078e02ff */
[C---:B0-----:R-:W-:Y:S01]  /*5210*/  IMAD R28, R17.reuse, c[0x0][0xc], RZ ;  /* 0x00000300111c7a24 */ /* 0x041fe200078e02ff */
[----:B------:R-:W-:-:S04]  /*5220*/  IADD3 R29, R17, R0, RZ ;  /* 0x00000000111d7210 */ /* 0x000fc80007ffe0ff */
[----:B------:R-:W-:Y:S01]  /*5230*/  SHF.L.U32 R31, R28, 0x1, RZ ;  /* 0x000000011c1f7819 */ /* 0x000fe200000006ff */
[----:B------:R-:W-:-:S04]  /*5240*/  IMAD.WIDE.U32 R28, R29, R106, c[0x0][0x1a8] ;  /* 0x00006a001d1c7625 */ /* 0x000fc800078e006a */
[----:B------:R-:W-:Y:S01]  /*5250*/  IMAD.WIDE R30, R31, R106, c[0x0][0x1b0] ;  /* 0x00006c001f1e7625 */ /* 0x000fe200078e026a */
[----:B------:R-:W-:Y:S05]  /*5260*/  @P0 BRA `(.L_x_161) ;  /* 0x000001a000000947 */ /* 0x000fea0003800000 */
[----:B------:R-:W-:Y:S01]  /*5270*/  IMAD R34, R2, c[0x0][0x10], R0 ;  /* 0x0000040002227a24 */ /* 0x000fe200078e0200 */
[----:B------:R-:W0:Y:S04]  /*5280*/  S2R R125, SR_LANEID ;  /* 0x00000000007d7919 */ /* 0x000e280000000000 */
[----:B------:R-:W-:-:S04]  /*5290*/  LEA R32, P6, R34, R30, 0x3 ;  /* 0x0000001e22207211 */ /* 0x000fc800078c18ff */
[----:B------:R-:W-:-:S05]  /*52a0*/  LEA.HI.X R33, R34, R31, RZ, 0x3, P6 ;  /* 0x0000001f22217211 */ /* 0x000fca00030f1cff */
[----:B------:R1:W-:Y:S01]  /*52b0*/  STG.E.64 [R32.64], R60 ;  /* 0x0000003c20007986 */ /* 0x0003e2000c101b06 */
[----:B------:R-:W-:Y:S06]  /*52c0*/  MEMBAR.ALL.GPU ;  /* 0x0000000000007992 */ /* 0x000fec000000a000 */
[----:B------:R-:W-:Y:S01]  /*52d0*/  VOTEU.ANY UR5, UPT, PT ;  /* 0x0000000000057886 */ /* 0x000fe200038e0100 */
[----:B------:R-:W-:Y:S01]  /*52e0*/  HFMA2.MMA R17, -RZ, RZ, 0, 5.9604644775390625e-08 ;  /* 0x00000001ff117435 */ /* 0x000fe200000001ff */
[----:B------:R-:W-:Y:S01]  /*52f0*/  UPOPC UR8, UR5 ;  /* 0x00000005000872bf */ /* 0x000fe20008000000 */
[----:B-1----:R-:W-:Y:S01]  /*5300*/  P2R R32, PR, RZ, 0x1 ;  /* 0x00000001ff207803 */ /* 0x002fe20000000000 */
[----:B------:R-:W-:Y:S01]  /*5310*/  UFLO.U32 UR5, UR5 ;  /* 0x00000005000572bd */ /* 0x000fe200080e0000 */
[----:B------:R-:W-:Y:S01]  /*5320*/  LOP3.LUT P6, RZ, R84, 0x2, RZ, 0xc0, !PT ;  /* 0x0000000254ff7812 */ /* 0x000fe200078cc0ff */
[----:B------:R-:W-:-:S00]  /*5330*/  ERRBAR ;  /* 0x00000000000079ab */ /* 0x000fc00000000000 */
[----:B0-----:R-:W-:Y:S02]  /*5340*/  ISETP.EQ.U32.AND P0, PT, R125, UR5, PT ;  /* 0x000000057d007c0c */ /* 0x001fe4000bf02070 */
[----:B------:R-:W-:-:S05]  /*5350*/  SEL R17, R17, 0xffffffff, !P6 ;  /* 0xffffffff11117807 */ /* 0x000fca0007000000 */
[----:B------:R-:W-:-:S06]  /*5360*/  IMAD R17, R17, UR8, RZ ;  /* 0x0000000811117c24 */ /* 0x000fcc000f8e02ff */
[----:B------:R0:W-:Y:S01]  /*5370*/  @P0 RED.E.ADD.S32.STRONG.GPU [R28.64], R17 ;  /* 0x000000111c00098e */ /* 0x0001e2000c10e386 */
[----:B------:R-:W-:Y:S02]  /*5380*/  ISETP.NE.AND P0, PT, R32, RZ, PT ;  /* 0x000000ff2000720c */ /* 0x000fe40003f05270 */
[----:B------:R-:W-:-:S04]  /*5390*/  SEL R32, RZ, c[0x0][0xc], P6 ;  /* 0x00000300ff207a07 */ /* 0x000fc80003000000 */
[----:B------:R-:W-:-:S13]  /*53a0*/  ISETP.NE.AND P6, PT, R32, -0x1, PT ;  /* 0xffffffff2000780c */ /* 0x000fda0003fc5270 */
[----:B0-----:R-:W-:Y:S05]  /*53b0*/  @!P6 BRA `(.L_x_161) ;  /* 0x000000500000e947 */ /* 0x001fea0003800000 */
.L_x_162:
[----:B------:R-:W2:Y:S01]  /*53c0*/  LDG.E.STRONG.GPU R17, [R28.64] ;  /* 0x000000061c117981 */ /* 0x000ea2000c1ef900 */
[----:B------:R-:W-:Y:S01]  /*53d0*/  YIELD ;  /* 0x0000000000007946 */ /* 0x000fe20003800000 */
[----:B--2---:R-:W-:Y:S01]  /*53e0*/  ISETP.NE.AND P6, PT, R17, R32, PT ;  /* 0x000000201100720c */ /* 0x004fe20003fc5270 */
[----:B------:R-:W-:-:S12]  /*53f0*/  CCTL.IVALL ;  /* 0x00000000ff00798f */ /* 0x000fd80002000000 */
[----:B------:R-:W-:Y:S05]  /*5400*/  @P6 BRA `(.L_x_162) ;  /* 0xffffffb000006947 */ /* 0x000fea000383ffff */
.L_x_161:
[----:B------:R-:W-:Y:S01]  /*5410*/  ISETP.NE.AND P6, PT, RZ, c[0x0][0xc], PT ;  /* 0x00000300ff007a0c */ /* 0x000fe20003fc5270 */
[----:B------:R-:W-:Y:S01]  /*5420*/  WARPSYNC 0xffffffff ;  /* 0xffffffff00007948 */ /* 0x000fe20003800000 */
[----:B------:R-:W-:Y:S11]  /*5430*/  BAR.SYNC.DEFER_BLOCKING 0x0 ;  /* 0x0000000000007b1d */ /* 0x000ff60000010000 */
[----:B------:R-:W-:Y:S05]  /*5440*/  @!P6 BRA `(.L_x_160) ;  /* 0x000010300000e947 */ /* 0x000fea0003800000 */
[----:B------:R-:W-:-:S04]  /*5450*/  MOV R17, c[0x0][0xc] ;  /* 0x0000030000117a02 */ /* 0x000fc80000000f00 */
        /* <DEDUP_REMOVED lines=8> */
[----:B------:R-:W-:Y:S02]  /*54e0*/  P2R R29, PR, RZ, 0x1 ;  /* 0x00000001ff1d7803 */ /* 0x000fe40000000000 */
[----:B------:R-:W-:Y:S02]  /*54f0*/  ISETP.GT.AND P6, PT, R28, 0xc, PT ;  /* 0x0000000c1c00780c */ /* 0x000fe40003fc4270 */
[----:B------:R-:W-:Y:S02]  /*5500*/  PLOP3.LUT P0, PT, PT, PT, PT, 0x80, 0x0 ;  /* 0x000000000000781c */ /* 0x000fe40003f0f070 */
[----:B------:R-:W-:-:S11]  /*5510*/  LOP3.LUT R6, R6, 0xfffffffe, RZ, 0xc0, !PT ;  /* 0xfffffffe06067812 */ /* 0x000fd600078ec0ff */
[----:B------:R-:W-:Y:S02]  /*5520*/  @P0 LOP3.LUT R6, R6, 0x1, RZ, 0xfc, !PT ;  /* 0x0000000106060812 */ /* 0x000fe400078efcff */
[----:B------:R-:W-:Y:S01]  /*5530*/  ISETP.NE.AND P0, PT, R29, RZ, PT ;  /* 0x000000ff1d00720c */ /* 0x000fe20003f05270 */
[----:B------:R-:W-:Y:S05]  /*5540*/  @!P6 BRA `(.L_x_165) ;  /* 0x000007600000e947 */ /* 0x000fea0003800000 */
[----:B------:R-:W-:Y:S02]  /*5550*/  PLOP3.LUT P6, PT, PT, PT, PT, 0x8, 0x0 ;  /* 0x000000000000781c */ /* 0x000fe40003fce170 */
[----:B------:R-:W-:-:S11]  /*5560*/  LOP3.LUT R6, R6, 0xfffffffe, RZ, 0xc0, !PT ;  /* 0xfffffffe06067812 */ /* 0x000fd600078ec0ff */
[----:B------:R-:W-:Y:S02]  /*5570*/  @P6 LOP3.LUT R6, R6, 0x1, RZ, 0xfc, !PT ;  /* 0x0000000106066812 */ /* 0x000fe400078efcff */
.L_x_166:
[----:B------:R-:W-:-:S13]  /*5580*/  ISETP.EQ.OR P6, PT, R17, R2, P0 ;  /* 0x000000021100720c */ /* 0x000fda00007c2670 */
[----:B------:R-:W-:-:S04]  /*5590*/  @!P6 IMAD R33, R17, c[0x0][0x10], R0 ;  /* 0x000004001121ea24 */ /* 0x000fc800078e0200 */
[----:B------:R-:W-:-:S06]  /*55a0*/  @!P6 IMAD.WIDE.U32 R32, R33, 0x8, R30 ;  /* 0x000000082120e825 */ /* 0x000fcc00078e001e */
[----:B------:R-:W2:Y:S01]  /*55b0*/  @!P6 LDG.E.64 R32, [R32.64] ;  /* 0x000000062020e981 */ /* 0x000ea2000c1e1b00 */
[----:B------:R-:W-:Y:S01]  /*55c0*/  IADD3 R29, R17, 0x1, RZ ;  /* 0x00000001111d7810 */ /* 0x000fe20007ffe0ff */
[----:B--2---:R-:W-:Y:S02]  /*55d0*/  @!P6 FADD.FTZ R60, R60, R32 ;  /* 0x000000203c3ce221 */ /* 0x004fe40000010000 */
[----:B------:R-:W-:Y:S01]  /*55e0*/  @!P6 FADD.FTZ R61, R61, R33 ;  /* 0x000000213d3de221 */ /* 0x000fe20000010000 */
        /* <DEDUP_REMOVED lines=102> */
[----:B------:R-:W-:Y:S02]  /*5c50*/  IADD3 R28, R28, -0x10, RZ ;  /* 0xfffffff01c1c7810 */ /* 0x000fe40007ffe0ff */
[----:B------:R-:W-:Y:S01]  /*5c60*/  IADD3 R17, R17, 0x10, RZ ;  /* 0x0000001011117810 */ /* 0x000fe20007ffe0ff */
[----:B--2---:R-:W-:Y:S02]  /*5c70*/  @!P6 FADD.FTZ R60, R60, R32 ;  /* 0x000000203c3ce221 */ /* 0x004fe40000010000 */
[----:B------:R-:W-:Y:S01]  /*5c80*/  @!P6 FADD.FTZ R61, R61, R33 ;  /* 0x000000213d3de221 */ /* 0x000fe20000010000 */
[----:B------:R-:W-:-:S13]  /*5c90*/  ISETP.GT.AND P6, PT, R28, 0xc, PT ;  /* 0x0000000c1c00780c */ /* 0x000fda0003fc4270 */
[----:B------:R-:W-:Y:S05]  /*5ca0*/  @P6 BRA `(.L_x_166) ;  /* 0xfffff8d000006947 */ /* 0x000fea000383ffff */
.L_x_165:
[----:B------:R-:W-:-:S13]  /*5cb0*/  ISETP.GT.AND P6, PT, R28, 0x4, PT ;  /* 0x000000041c00780c */ /* 0x000fda0003fc4270 */
[----:B------:R-:W-:Y:S05]  /*5cc0*/  @!P6 BRA `(.L_x_167) ;  /* 0x000003d00000e947 */ /* 0x000fea0003800000 */
        /* <DEDUP_REMOVED lines=54> */
[----:B------:R-:W-:Y:S02]  /*6030*/  LOP3.LUT R6, R6, 0xfffffffe, RZ, 0xc0, !PT ;  /* 0xfffffffe06067812 */ /* 0x000fe400078ec0ff */
[----:B------:R-:W-:Y:S02]  /*6040*/  IADD3 R28, R28, -0x4, RZ ;  /* 0xfffffffc1c1c7810 */ /* 0x000fe40007ffe0ff */
[----:B------:R-:W-:Y:S01]  /*6050*/  IADD3 R17, R29, 0x4, RZ ;  /* 0x000000041d117810 */ /* 0x000fe20007ffe0ff */
[----:B--2---:R-:W-:Y:S02]  /*6060*/  @!P6 FADD.FTZ R60, R60, R32 ;  /* 0x000000203c3ce221 */ /* 0x004fe40000010000 */
[----:B------:R-:W-:Y:S01]  /*6070*/  @!P6 FADD.FTZ R61, R61, R33 ;  /* 0x000000213d3de221 */ /* 0x000fe20000010000 */
[----:B------:R-:W-:-:S13]  /*6080*/  PLOP3.LUT P6, PT, PT, PT, PT, 0x8, 0x0 ;  /* 0x000000000000781c */ /* 0x000fda0003fce170 */
[----:B------:R-:W-:-:S04]  /*6090*/  @P6 LOP3.LUT R6, R6, 0x1, RZ, 0xfc, !PT ;  /* 0x0000000106066812 */ /* 0x000fc800078efcff */
.L_x_167:
[----:B------:R-:W-:-:S04]  /*60a0*/  LOP3.LUT P6, RZ, R6, 0x1, RZ, 0xc0, !PT ;  /* 0x0000000106ff7812 */ /* 0x000fc800078cc0ff */
[----:B------:R-:W-:-:S13]  /*60b0*/  ISETP.NE.OR P6, PT, R28, RZ, P6 ;  /* 0x000000ff1c00720c */ /* 0x000fda00037c5670 */
[----:B------:R-:W-:Y:S05]  /*60c0*/  @!P6 BRA `(.L_x_163) ;  /* 0x000001f00000e947 */ /* 0x000fea0003800000 */
.L_x_164:
        /* <DEDUP_REMOVED lines=29> */
[----:B------:R-:W-:-:S13]  /*62a0*/  ISETP.NE.AND P6, PT, R28, RZ, PT ;  /* 0x000000ff1c00720c */ /* 0x000fda0003fc5270 */
[----:B------:R-:W-:Y:S05]  /*62b0*/  @P6 BRA `(.L_x_164) ;  /* 0xfffffe1000006947 */ /* 0x000fea000383ffff */
.L_x_163:
[----:B------:R-:W-:-:S13]  /*62c0*/  ISETP.NE.AND P6, PT, R124, RZ, PT ;  /* 0x000000ff7c00720c */ /* 0x000fda0003fc5270 */
        /* <DEDUP_REMOVED lines=9> */
.L_x_169:
[----:B------:R-:W-:Y:S05]  /*6360*/  BSYNC B0 ;  /* 0x0000000000007941 */ /* 0x000fea0003800000 */
.L_x_168:
[----:B------:R-:W-:-:S13]  /*6370*/  ISETP.NE.AND P6, PT, R124, 0x1, PT ;  /* 0x000000017c00780c */ /* 0x000fda0003fc5270 */
[----:B------:R-:W-:Y:S05]  /*6380*/  @!P6 BRA `(.L_x_160) ;  /* 0x000000f00000e947 */ /* 0x000fea0003800000 */
[----:B------:R-:W-:-:S04]  /*6390*/  IADD3 R29, R17, 0x1, RZ ;  /* 0x00000001111d7810 */ /* 0x000fc80007ffe0ff */
[----:B------:R-:W-:-:S13]  /*63a0*/  ISETP.EQ.OR P6, PT, R29, R2, P0 ;  /* 0x000000021d00720c */ /* 0x000fda00007c2670 */
[----:B------:R-:W-:-:S04]  /*63b0*/  @!P6 IMAD R29, R29, c[0x0][0x10], R0 ;  /* 0x000004001d1dea24 */ /* 0x000fc800078e0200 */
[----:B------:R-:W-:-:S06]  /*63c0*/  @!P6 IMAD.WIDE.U32 R28, R29, 0x8, R30 ;  /* 0x000000081d1ce825 */ /* 0x000fcc00078e001e */
[----:B------:R-:W2:Y:S01]  /*63d0*/  @!P6 LDG.E.64 R28, [R28.64] ;  /* 0x000000061c1ce981 */ /* 0x000ea2000c1e1b00 */
[----:B------:R-:W-:Y:S01]  /*63e0*/  IADD3 R17, R17, 0x2, RZ ;  /* 0x0000000211117810 */ /* 0x000fe20007ffe0ff */
[----:B--2---:R-:W-:Y:S02]  /*63f0*/  @!P6 FADD.FTZ R60, R60, R28 ;  /* 0x0000001c3c3ce221 */ /* 0x004fe40000010000 */
[----:B------:R-:W-:Y:S01]  /*6400*/  @!P6 FADD.FTZ R61, R61, R29 ;  /* 0x0000001d3d3de221 */ /* 0x000fe20000010000 */
[----:B------:R-:W-:-:S04]  /*6410*/  ISETP.EQ.OR P6, PT, R17, R2, P0 ;  /* 0x000000021100720c */ /* 0x000fc800007c2670 */
[----:B------:R-:W-:-:S13]  /*6420*/  ISETP.EQ.OR P6, PT, R124, 0x2, P6 ;  /* 0x000000027c00780c */ /* 0x000fda00037c2670 */
[----:B------:R-:W-:-:S04]  /*6430*/  @!P6 IMAD R17, R17, c[0x0][0x10], R0 ;  /* 0x000004001111ea24 */ /* 0x000fc800078e0200 */
[----:B------:R-:W-:-:S06]  /*6440*/  @!P6 IMAD.WIDE.U32 R30, R17, 0x8, R30 ;  /* 0x00000008111ee825 */ /* 0x000fcc00078e001e */
[----:B------:R-:W2:Y:S02]  /*6450*/  @!P6 LDG.E.64 R30, [R30.64] ;  /* 0x000000061e1ee981 */ /* 0x000ea4000c1e1b00 */
[----:B--2---:R-:W-:Y:S02]  /*6460*/  @!P6 FADD.FTZ R60, R60, R30 ;  /* 0x0000001e3c3ce221 */ /* 0x004fe40000010000 */
[----:B------:R-:W-:-:S05]  /*6470*/  @!P6 FADD.FTZ R61, R61, R31 ;  /* 0x0000001f3d3de221 */ /* 0x000fca0000010000 */
.L_x_160:
[----:B------:R-:W-:Y:S01]  /*6480*/  @!P0 STS.64 [0x88], R60 ;  /* 0x0000883cff008388 */ /* 0x000fe20000000a00 */
[----:B0-----:R-:W-:-:S03]  /*6490*/  SHF.R.U32.HI R30, RZ, 0x1, R3 ;  /* 0x00000001ff1e7819 */ /* 0x001fc60000011603 */
[----:B------:R-:W-:Y:S01]  /*64a0*/  BAR.SYNC.DEFER_BLOCKING 0x0 ;  /* 0x0000000000007b1d */ /* 0x000fe20000010000 */
[----:B------:R-:W-:Y:S01]  /*64b0*/  ISETP.NE.AND P6, PT, RZ, UR9, PT ;  /* 0x00000009ff007c0c */ /* 0x000fe2000bfc5270 */
[----:B------:R-:W-:Y:S01]  /*64c0*/  IMAD.WIDE.U32 R30, R30, -0x6db6db6d, RZ ;  /* 0x924924931e1e7825 */ /* 0x000fe200078e00ff */
[--C-:B------:R-:W-:Y:S02]  /*64d0*/  PRMT R37, RZ, 0x5410, R79.reuse ;  /* 0x00005410ff257816 */ /* 0x100fe4000000004f */
[----:B------:R-:W-:Y:S02]  /*64e0*/  PRMT R34, RZ, 0x7610, R79 ;  /* 0x00007610ff227816 */ /* 0x000fe4000000004f */
[----:B------:R-:W-:Y:S02]  /*64f0*/  SHF.R.U32.HI R17, RZ, 0x2, R31 ;  /* 0x00000002ff117819 */ /* 0x000fe4000001161f */
[----:B------:R-:W-:Y:S02]  /*6500*/  PRMT R31, RZ, 0x7610, R62 ;  /* 0x00007610ff1f7816 */ /* 0x000fe4000000003e */
[----:B------:R-:W-:-:S03]  /*6510*/  PRMT R35, RZ, 0x5410, R63 ;  /* 0x00005410ff237816 */ /* 0x000fc6000000003f */
[----:B------:R-:W-:-:S04]  /*6520*/  FADD.FTZ R30, -R22, R31 ;  /* 0x0000001f161e7221 */ /* 0x000fc80000010100 */
[----:B------:R-:W-:Y:S01]  /*6530*/  FMUL.FTZ R42, R30, R7 ;  /* 0x000000071e2a7220 */ /* 0x000fe20000410000 */
[----:B------:R-:W0:Y:S02]  /*6540*/  LDS.64 R28, [0x88] ;  /* 0x00008800ff1c7984 */ /* 0x000e240000000a00 */
[----:B0-----:R-:W-:Y:S01]  /*6550*/  FMUL.FTZ R33, R29, c[0x0][0x20c] ;  /* 0x000083001d217a20 */ /* 0x001fe20000410000 */
[----:B------:R-:W-:Y:S01]  /*6560*/  PRMT R29, RZ, 0x5410, R62 ;  /* 0x00005410ff1d7816 */ /* 0x000fe2000000003e */
[----:B------:R-:W-:-:S04]  /*6570*/  FMUL.FTZ R32, R28, c[0x0][0x20c] ;  /* 0x000083001c207a20 */ /* 0x000fc80000410000 */
[----:B------:R-:W-:-:S04]  /*6580*/  FADD.FTZ R28, -R22, R29 ;  /* 0x0000001d161c7221 */ /* 0x000fc80000010100 */
        /* <DEDUP_REMOVED lines=20> */
.L_x_170:
[----:B------:R-:W-:Y:S01]  /*66d0*/  LOP3.LUT P0, RZ, R6, 0x80, RZ, 0xc0, !PT ;  /* 0x0000008006ff7812 */ /* 0x000fe2000780c0ff */
[----:B------:R-:W-:-:S12]  /*66e0*/  BSSY B0, `(.L_x_171) ;  /* 0x0000012000007945 */ /* 0x000fd80003800000 */
[----:B------:R-:W-:Y:S05]  /*66f0*/  @!P0 BRA `(.L_x_172) ;  /* 0x0000010000008947 */ /* 0x000fea0003800000 */
[----:B------:R-:W-:Y:S01]  /*6700*/  MOV R28, R18 ;  /* 0x00000012001c7202 */ /* 0x000fe20000000f00 */
[----:B------:R-:W-:Y:S01]  /*6710*/  IMAD R31, R123, c[0x0][0x1d8], RZ ;  /* 0x000076007b1f7a24 */ /* 0x000fe200078e02ff */
        /* <DEDUP_REMOVED lines=10> */
[-C--:B------:R-:W-:Y:S02]  /*67c0*/  FMUL.FTZ R29, R28, R7.reuse ;  /* 0x000000071c1d7220 */ /* 0x080fe40000410000 */
[----:B------:R-:W-:-:S05]  /*67d0*/  FMUL.FTZ R28, R34, R7 ;  /* 0x00000007221c7220 */ /* 0x000fca0000410000 */
[----:B------:R-:W-:-:S05]  /*67e0*/  F2FP.BF16.PACK_AB R29, R28, R29 ;  /* 0x0000001d1c1d723e */ /* 0x000fca00000010ff */
[----:B------:R0:W-:Y:S02]  /*67f0*/  STG.E [R30.64], R29 ;  /* 0x0000001d1e007986 */ /* 0x0001e4000c101906 */
.L_x_172:
[----:B------:R-:W-:Y:S05]  /*6800*/  BSYNC B0 ;  /* 0x0000000000007941 */ /* 0x000fea0003800000 */
.L_x_171:
[----:B------:R-:W-:Y:S01]  /*6810*/  ISETP.NE.AND P0, PT, RZ, UR9, PT ;  /* 0x00000009ff007c0c */ /* 0x000fe2000bf05270 */
[----:B------:R-:W-:Y:S01]  /*6820*/  FADD.FTZ R28, -R22, R35 ;  /* 0x00000023161c7221 */ /* 0x000fe20000010100 */
[----:B------:R-:W-:Y:S02]  /*6830*/  PRMT R63, RZ, 0x7610, R63 ;  /* 0x00007610ff3f7816 */ /* 0x000fe4000000003f */
[--C-:B------:R-:W-:Y:S01]  /*6840*/  PRMT R37, RZ, 0x5410, R78.reuse ;  /* 0x00005410ff257816 */ /* 0x100fe2000000004e */
[----:B------:R-:W-:Y:S01]  /*6850*/  FMUL.FTZ R43, R28, R7 ;  /* 0x000000071c2b7220 */ /* 0x000fe20000410000 */
[----:B------:R-:W-:Y:S01]  /*6860*/  PRMT R78, RZ, 0x7610, R78 ;  /* 0x00007610ff4e7816 */ /* 0x000fe2000000004e */
[----:B0-----:R-:W-:Y:S01]  /*6870*/  FADD.FTZ R30, -R22, R63 ;  /* 0x0000003f161e7221 */ /* 0x001fe20000010100 */
[----:B------:R-:W-:-:S03]  /*6880*/  PRMT R35, RZ, 0x5410, R8 ;  /* 0x00005410ff237816 */ /* 0x000fc60000000008 */
[----:B------:R-:W-:Y:S02]  /*6890*/  FMUL.FTZ R42, R30, R7 ;  /* 0x000000071e2a7220 */ /* 0x000fe40000410000 */
        /* <DEDUP_REMOVED lines=19> */
.L_x_173:
        /* <DEDUP_REMOVED lines=19> */
.L_x_175:
[----:B------:R-:W-:Y:S05]  /*6b00*/  BSYNC B0 ;  /* 0x0000000000007941 */ /* 0x000fea0003800000 */
.L_x_174:
[----:B------:R-:W-:Y:S01]  /*6b10*/  ISETP.NE.AND P0, PT, RZ, UR9, PT ;  /* 0x00000009ff007c0c */ /* 0x000fe2000bf05270 */
[----:B------:R-:W-:Y:S01]  /*6b20*/  FADD.FTZ R28, -R22, R35 ;  /* 0x00000023161c7221 */ /* 0x000fe20000010100 */
[----:B0-----:R-:W-:Y:S02]  /*6b30*/  PRMT R29, RZ, 0x7610, R8 ;  /* 0x00007610ff1d7816 */ /* 0x001fe40000000008 */
[--C-:B------:R-:W-:Y:S01]  /*6b40*/  PRMT R37, RZ, 0x5410, R77.reuse ;  /* 0x00005410ff257816 */ /* 0x100fe2000000004d */
[----:B------:R-:W-:Y:S01]  /*6b50*/  FMUL.FTZ R43, R28, R7 ;  /* 0x000000071c2b7220 */ /* 0x000fe20000410000 */
[----:B------:R-:W-:Y:S01]  /*6b60*/  PRMT R8, RZ, 0x7610, R77 ;  /* 0x00007610ff087816 */ /* 0x000fe2000000004d */
[----:B------:R-:W-:Y:S01]  /*6b70*/  FADD.FTZ R30, -R22, R29 ;  /* 0x0000001d161e7221 */ /* 0x000fe20000010100 */
        /* <DEDUP_REMOVED lines=21> */
.L_x_176:
        /* <DEDUP_REMOVED lines=13> */
[----:B------:R-:W-:Y:S02]  /*6da0*/  FFMA.FTZ R28, R32, R43, R33 ;  /* 0x0000002b201c7223 */ /* 0x000fe40000010021 */
[----:B------:R-:W-:Y:S02]  /*6db0*/  FMUL.FTZ R8, R8, R7 ;  /* 0x0000000708087220 */ /* 0x000fe40000410000 */
[----:B------:R-:W-:-:S04]  /*6dc0*/  FFMA.FTZ R28, R37, R24, -R28 ;  /* 0x00000018251c7223 */ /* 0x000fc8000001081c */
[----:B------:R-:W-:-:S05]  /*6dd0*/  FMUL.FTZ R29, R28, R7 ;  /* 0x000000071c1d7220 */ /* 0x000fca0000410000 */
[----:B------:R-:W-:-:S05]  /*6de0*/  F2FP.BF16.PACK_AB R29, R8, R29 ;  /* 0x0000001d081d723e */ /* 0x000fca00000010ff */
[----:B------:R0:W-:Y:S02]  /*6df0*/  STG.E [R30.64], R29 ;  /* 0x0000001d1e007986 */ /* 0x0001e4000c101906 */
.L_x_178:
[----:B------:R-:W-:Y:S05]  /*6e00*/  BSYNC B0 ;  /* 0x0000000000007941 */ /* 0x000fea0003800000 */
.L_x_177:
        /* <DEDUP_REMOVED lines=28> */
.L_x_179:
[----:B------:R-:W-:Y:S01]  /*6fd0*/  LOP3.LUT P0, RZ, R6, 0x10, RZ, 0xc0, !PT ;  /* 0x0000001006ff7812 */ /* 0x000fe2000780c0ff */
[----:B------:R-:W-:-:S12]  /*6fe0*/  BSSY B0, `(.L_x_180) ;  /* 0x0000012000007945 */ /* 0x000fd80003800000 */
[----:B------:R-:W-:Y:S05]  /*6ff0*/  @!P0 BRA `(.L_x_181) ;  /* 0x0000010000008947 */ /* 0x000fea0003800000 */
[----:B------:R-:W-:Y:S01]  /*7000*/  MOV R28, R18 ;  /* 0x00000012001c7202 */ /* 0x000fe20000000f00 */
[----:B------:R-:W-:Y:S01]  /*7010*/  IMAD R31, R116, c[0x0][0x1d8], RZ ;  /* 0x00007600741f7a24 */ /* 0x000fe200078e02ff */
[----:B------:R-:W-:Y:S01]  /*7020*/  MOV R29, R21 ;  /* 0x00000015001d7202 */ /* 0x000fe20000000f00 */
[----:B------:R-:W-:Y:S02]  /*7030*/  FFMA.FTZ R8, R32, R41, R33 ;  /* 0x0000002920087223 */ /* 0x000fe40000010021 */
[C---:B------:R-:W-:Y:S02]  /*7040*/  IMAD R31, R104.reuse, c[0x0][0x1dc], R31 ;  /* 0x00007700681f7a24 */ /* 0x040fe400078e021f */
[----:B------:R-:W-:-:S04]  /*7050*/  IMAD.WIDE.U32 R28, R104, c[0x0][0x1d8], R28 ;  /* 0x00007600681c7a25 */ /* 0x000fc800078e001c */
[----:B------:R-:W-:Y:S01]  /*7060*/  FFMA.FTZ R8, R23, R24, -R8 ;  /* 0x0000001817087223 */ /* 0x000fe20000010808 */
[----:B------:R-:W-:Y:S02]  /*7070*/  IADD3 R31, R29, R31, RZ ;  /* 0x0000001f1d1f7210 */ /* 0x000fe40007ffe0ff */
[----:B------:R-:W-:Y:S01]  /*7080*/  LEA R30, P0, R28, c[0x0][0x160], 0x1 ;  /* 0x000058001c1e7a11 */ /* 0x000fe200078008ff */
[----:B------:R-:W-:-:S03]  /*7090*/  FMUL.FTZ R23, R8, R7 ;  /* 0x0000000708177220 */ /* 0x000fc60000410000 */
[----:B------:R-:W-:Y:S01]  /*70a0*/  LEA.HI.X R31, R28, c[0x0][0x164], R31, 0x1, P0 ;  /* 0x000059001c1f7a11 */ /* 0x000fe200000f0c1f */
[----:B------:R-:W-:-:S04]  /*70b0*/  FFMA.FTZ R28, R32, R36, R33 ;  /* 0x00000024201c7223 */ /* 0x000fc80000010021 */
[----:B------:R-:W-:-:S04]  /*70c0*/  FFMA.FTZ R28, R76, R25, -R28 ;  /* 0x000000194c1c7223 */ /* 0x000fc8000001081c */
[----:B------:R-:W-:-:S05]  /*70d0*/  FMUL.FTZ R8, R28, R7 ;  /* 0x000000071c087220 */ /* 0x000fca0000410000 */
[----:B------:R-:W-:-:S05]  /*70e0*/  F2FP.BF16.PACK_AB R23, R8, R23 ;  /* 0x000000170817723e */ /* 0x000fca00000010ff */
[----:B------:R0:W-:Y:S02]  /*70f0*/  STG.E [R30.64], R23 ;  /* 0x000000171e007986 */ /* 0x0001e4000c101906 */
.L_x_181:
[----:B------:R-:W-:Y:S05]  /*7100*/  BSYNC B0 ;  /* 0x0000000000007941 */ /* 0x000fea0003800000 */
.L_x_180:
[----:B------:R-:W-:Y:S01]  /*7110*/  ISETP.NE.AND P0, PT, RZ, UR9, PT ;  /* 0x00000009ff007c0c */ /* 0x000fe2000bf05270 */
[----:B------:R-:W-:Y:S01]  /*7120*/  FADD.FTZ R8, -R22, R43 ;  /* 0x0000002b16087221 */ /* 0x000fe20000010100 */
[----:B------:R-:W-:Y:S02]  /*7130*/  PRMT R9, RZ, 0x7610, R9 ;  /* 0x00007610ff097816 */ /* 0x000fe40000000009 */
[--C-:B0-----:R-:W-:Y:S01]  /*7140*/  PRMT R23, RZ, 0x5410, R75.reuse ;  /* 0x00005410ff177816 */ /* 0x101fe2000000004b */
        /* <DEDUP_REMOVED lines=24> */
.L_x_182:
        /* <DEDUP_REMOVED lines=19> */
.L_x_184:
[----:B------:R-:W-:Y:S05]  /*7400*/  BSYNC B0 ;  /* 0x0000000000007941 */ /* 0x000fea0003800000 */
.L_x_183:
        /* <DEDUP_REMOVED lines=28> */
.L_x_185:
        /* <DEDUP_REMOVED lines=19> */
.L_x_187:
[----:B------:R-:W-:Y:S05]  /*7700*/  BSYNC B0 ;  /* 0x0000000000007941 */ /* 0x000fea0003800000 */
.L_x_186:
[----:B------:R-:W-:Y:S01]  /*7710*/  ISETP.NE.AND P0, PT, RZ, UR9, PT ;  /* 0x00000009ff007c0c */ /* 0x000fe2000bf05270 */
[----:B------:R-:W-:Y:S01]  /*7720*/  FADD.FTZ R8, -R22, R39 ;  /* 0x0000002716087221 */ /* 0x000fe20000010100 */
[----:B------:R-:W-:Y:S02]  /*7730*/  PRMT R11, RZ, 0x7610, R11 ;  /* 0x00007610ff0b7816 */ /* 0x000fe4000000000b */
[--C-:B------:R-:W-:Y:S01]  /*7740*/  PRMT R23, RZ, 0x5410, R73.reuse ;  /* 0x00005410ff177816 */ /* 0x100fe20000000049 */
[----:B------:R-:W-:Y:S01]  /*7750*/  FMUL.FTZ R37, R8, R7 ;  /* 0x0000000708257220 */ /* 0x000fe20000410000 */
[----:B0-----:R-:W-:Y:S01]  /*7760*/  PRMT R28, RZ, 0x7610, R73 ;  /* 0x00007610ff1c7816 */ /* 0x001fe20000000049 */
        /* <DEDUP_REMOVED lines=22> */
.L_x_188:
        /* <DEDUP_REMOVED lines=19> */
.L_x_190:
[----:B------:R-:W-:Y:S05]  /*7a00*/  BSYNC B0 ;  /* 0x0000000000007941 */ /* 0x000fea0003800000 */
.L_x_189:
        /* <DEDUP_REMOVED lines=28> */
.L_x_191:
[----:B------:R-:W-:Y:S01]  /*7bd0*/  BSSY B0, `(.L_x_192) ;  /* 0x0000012000007945 */ /* 0x000fe20003800000 */
        /* <DEDUP_REMOVED lines=17> */
.L_x_193:
[----:B------:R-:W-:Y:S05]  /*7cf0*/  BSYNC B0 ;  /* 0x0000000000007941 */ /* 0x000fea0003800000 */
.L_x_192:
[----:B0-----:R-:W-:Y:S01]  /*7d00*/  PRMT R9, RZ, 0x7610, R13 ;  /* 0x00007610ff097816 */ /* 0x001fe2000000000d */
[C---:B------:R-:W-:Y:S01]  /*7d10*/  FADD.FTZ R8, -R22.reuse, R37 ;  /* 0x0000002516087221 */ /* 0x040fe20000010100 */
[--C-:B------:R-:W-:Y:S02]  /*7d20*/  PRMT R13, RZ, 0x5410, R71.reuse ;  /* 0x00005410ff0d7816 */ /* 0x100fe40000000047 */
[----:B------:R-:W-:Y:S01]  /*7d30*/  PRMT R12, RZ, 0x7610, R71 ;  /* 0x00007610ff0c7816 */ /* 0x000fe20000000047 */
[----:B------:R-:W-:Y:S01]  /*7d40*/  FADD.FTZ R10, -R22, R9 ;  /* 0x00000009160a7221 */ /* 0x000fe20000010100 */
[----:B------:R-:W-:Y:S01]  /*7d50*/  PRMT R37, RZ, 0x5410, R14 ;  /* 0x00005410ff257816 */ /* 0x000fe2000000000e */
[-C--:B------:R-:W-:Y:S02]  /*7d60*/  FMUL.FTZ R35, R8, R7.reuse ;  /* 0x0000000708237220 */ /* 0x080fe40000410000 */
        /* <DEDUP_REMOVED lines=20> */
.L_x_194:
        /* <DEDUP_REMOVED lines=18> */
.L_x_196:
[----:B------:R-:W-:Y:S05]  /*7fd0*/  BSYNC B0 ;  /* 0x0000000000007941 */ /* 0x000fea0003800000 */
.L_x_195:
        /* <DEDUP_REMOVED lines=27> */
.L_x_197:
        /* <DEDUP_REMOVED lines=18> */
.L_x_199:
[----:B------:R-:W-:Y:S05]  /*82b0*/  BSYNC B0 ;  /* 0x0000000000007941 */ /* 0x000fea0003800000 */
.L_x_198:
[----:B------:R-:W-:Y:S01]  /*82c0*/  PRMT R15, RZ, 0x7610, R15 ;  /* 0x00007610ff0f7816 */ /* 0x000fe2000000000f */
[C---:B------:R-:W-:Y:S01]  /*82d0*/  FADD.FTZ R8, -R22.reuse, R35 ;  /* 0x0000002316087221 */ /* 0x040fe20000010100 */
[--C-:B------:R-:W-:Y:S02]  /*82e0*/  PRMT R13, RZ, 0x5410, R69.reuse ;  /* 0x00005410ff0d7816 */ /* 0x100fe40000000045 */
[----:B------:R-:W-:Y:S01]  /*82f0*/  PRMT R12, RZ, 0x7610, R69 ;  /* 0x00007610ff0c7816 */ /* 0x000fe20000000045 */
[----:B0-----:R-:W-:Y:S01]  /*8300*/  FADD.FTZ R10, -R22, R15 ;  /* 0x0000000f160a7221 */ /* 0x001fe20000010100 */
        /* <DEDUP_REMOVED lines=22> */
.L_x_200:
        /* <DEDUP_REMOVED lines=18> */
.L_x_202:
[----:B------:R-:W-:Y:S05]  /*8590*/  BSYNC B0 ;  /* 0x0000000000007941 */ /* 0x000fea0003800000 */
.L_x_201:
[----:B0-----:R-:W-:Y:S01]  /*85a0*/  PRMT R9, RZ, 0x7610, R16 ;  /* 0x00007610ff097816 */ /* 0x001fe20000000010 */
[----:B------:R-:W-:Y:S01]  /*85b0*/  FADD.FTZ R8, -R22, R35 ;  /* 0x0000002316087221 */ /* 0x000fe20000010100 */
[--C-:B------:R-:W-:Y:S01]  /*85c0*/  PRMT R13, RZ, 0x5410, R68.reuse ;  /* 0x00005410ff0d7816 */ /* 0x100fe20000000044 */
[----:B------:R-:W-:Y:S01]  /*85d0*/  IMAD R17, R2, c[0x0][0x1fc], R17 ;  /* 0x00007f0002117a24 */ /* 0x000fe200078e0211 */
        /* <DEDUP_REMOVED lines=24> */
.L_x_203:
        /* <DEDUP_REMOVED lines=18> */
.L_x_205:
[----:B------:R-:W-:Y:S05]  /*8880*/  BSYNC B0 ;  /* 0x0000000000007941 */ /* 0x000fea0003800000 */
.L_x_204:
[----:B0-----:R-:W-:Y:S01]  /*8890*/  PRMT R9, RZ, 0x7610, R66 ;  /* 0x00007610ff097816 */ /* 0x001fe20000000042 */
[C---:B------:R-:W-:Y:S01]  /*88a0*/  FADD.FTZ R8, -R22.reuse, R31 ;  /* 0x0000001f16087221 */ /* 0x040fe20000010100 */
[----:B------:R-:W-:Y:S02]  /*88b0*/  IADD3 R34, R17, 0x180, RZ ;  /* 0x0000018011227810 */ /* 0x000fe40007ffe0ff */
[----:B------:R-:W-:Y:S01]  /*88c0*/  PRMT R13, RZ, 0x5410, R83 ;  /* 0x00005410ff0d7816 */ /* 0x000fe20000000053 */
[----:B------:R-:W-:Y:S01]  /*88d0*/  FADD.FTZ R10, -R22, R9 ;  /* 0x00000009160a7221 */ /* 0x000fe20000010100 */
[----:B------:R-:W-:Y:S01]  /*88e0*/  PRMT R12, RZ, 0x7610, R83 ;  /* 0x00007610ff0c7816 */ /* 0x000fe20000000053 */
[-C--:B------:R-:W-:Y:S01]  /*88f0*/  FMUL.FTZ R31, R8, R7.reuse ;  /* 0x00000007081f7220 */ /* 0x080fe20000410000 */
[----:B------:R-:W-:Y:S01]  /*8900*/  SHF.R.S32.HI R35, RZ, 0x1f, R34 ;  /* 0x0000001fff237819 */ /* 0x000fe20000011422 */
        /* <DEDUP_REMOVED lines=20> */
.L_x_206:
[----:B------:R-:W-:Y:S01]  /*8a50*/  ISETP.GE.U32.AND P0, PT, R34, c[0x0][0x1e0], PT ;  /* 0x0000780022007a0c */ /* 0x000fe20003f06070 */
[----:B------:R-:W-:Y:S01]  /*8a60*/  BSSY B0, `(.L_x_207) ;  /* 0x0000016000007945 */ /* 0x000fe20003800000 */
[--C-:B------:R-:W-:Y:S02]  /*8a70*/  PRMT R15, RZ, 0x5410, R67.reuse ;  /* 0x00005410ff0f7816 */ /* 0x100fe40000000043 */
[----:B------:R-:W-:Y:S02]  /*8a80*/  ISETP.GE.AND.EX P0, PT, R35, c[0x0][0x1e4], PT, P0 ;  /* 0x0000790023007a0c */ /* 0x000fe40003f06300 */
[----:B------:R-:W-:Y:S02]  /*8a90*/  PRMT R67, RZ, 0x7610, R67 ;  /* 0x00007610ff437816 */ /* 0x000fe40000000043 */
[----:B------:R-:W-:-:S13]  /*8aa0*/  ISETP.LT.U32.AND P0, PT, R3, 0x1c0, !P0 ;  /* 0x000001c00300780c */ /* 0x000fda0004701070 */
        /* <DEDUP_REMOVED lines=17> */
.L_x_208:
[----:B------:R-:W-:Y:S05]  /*8bc0*/  BSYNC B0 ;  /* 0x0000000000007941 */ /* 0x000fea0003800000 */
.L_x_207:
[C---:B------:R-:W-:Y:S01]  /*8bd0*/  FADD.FTZ R8, -R22.reuse, R15 ;  /* 0x0000000f16087221 */ /* 0x040fe20000010100 */
[----:B------:R-:W-:Y:S01]  /*8be0*/  IADD3 R30, R17, 0x1a0, RZ ;  /* 0x000001a0111e7810 */ /* 0x000fe20007ffe0ff */
[----:B0-----:R-:W-:Y:S01]  /*8bf0*/  FADD.FTZ R10, -R22, R67 ;  /* 0x00000043160a7221 */ /* 0x001fe20000010100 */
[--C-:B------:R-:W-:Y:S01]  /*8c00*/  PRMT R13, RZ, 0x5410, R82.reuse ;  /* 0x00005410ff0d7816 */ /* 0x100fe20000000052 */
[-C--:B------:R-:W-:Y:S01]  /*8c10*/  FMUL.FTZ R29, R8, R7.reuse ;  /* 0x00000007081d7220 */ /* 0x080fe20000410000 */
[----:B------:R-:W-:Y:S01]  /*8c20*/  PRMT R82, RZ, 0x7610, R82 ;  /* 0x00007610ff527816 */ /* 0x000fe20000000052 */
[----:B------:R-:W-:Y:S01]  /*8c30*/  FMUL.FTZ R28, R10, R7 ;  /* 0x000000070a1c7220 */ /* 0x000fe20000410000 */
[----:B------:R-:W-:Y:S01]  /*8c40*/  SHF.R.S32.HI R31, RZ, 0x1f, R30 ;  /* 0x0000001fff1f7819 */ /* 0x000fe2000001141e */
        /* <DEDUP_REMOVED lines=19> */
.L_x_209:
        /* <DEDUP_REMOVED lines=23> */
.L_x_211:
[----:B------:R-:W-:Y:S05]  /*8ef0*/  BSYNC B0 ;  /* 0x0000000000007941 */ /* 0x000fea0003800000 */
.L_x_210:
        /* <DEDUP_REMOVED lines=27> */
.L_x_212:
[----:B------:R-:W-:Y:S01]  /*90b0*/  ISETP.GE.U32.AND P0, PT, R34, c[0x0][0x1e0], PT ;  /* 0x0000780022007a0c */ /* 0x000fe20003f06070 */
[----:B------:R-:W-:Y:S01]  /*90c0*/  BSSY B0, `(.L_x_213) ;  /* 0x0000018000007945 */ /* 0x000fe20003800000 */
[--C-:B------:R-:W-:Y:S02]  /*90d0*/  PRMT R9, RZ, 0x5410, R65.reuse ;  /* 0x00005410ff097816 */ /* 0x100fe40000000041 */
[----:B------:R-:W-:Y:S02]  /*90e0*/  ISETP.GE.AND.EX P0, PT, R35, c[0x0][0x1e4], PT, P0 ;  /* 0x0000790023007a0c */ /* 0x000fe40003f06300 */
[----:B------:R-:W-:Y:S01]  /*90f0*/  PRMT R65, RZ, 0x7610, R65 ;  /* 0x00007610ff417816 */ /* 0x000fe20000000041 */
[----:B------:R-:W-:Y:S01]  /*9100*/  FADD.FTZ R14, -R22, R9 ;  /* 0x00000009160e7221 */ /* 0x000fe20000010100 */
[----:B------:R-:W-:-:S03]  /*9110*/  ISETP.LT.U32.AND P0, PT, R3, 0x1c0, !P0 ;  /* 0x000001c00300780c */ /* 0x000fc60004701070 */
[----:B------:R-:W-:-:S10]  /*9120*/  FADD.FTZ R22, -R22, R65 ;  /* 0x0000004116167221 */ /* 0x000fd40000010100 */
        /* <DEDUP_REMOVED lines=17> */
.L_x_214:
[----:B------:R-:W-:Y:S05]  /*9240*/  BSYNC B0 ;  /* 0x0000000000007941 */ /* 0x000fea0003800000 */
.L_x_213:
[----:B------:R-:W-:Y:S01]  /*9250*/  IADD3 R16, R17, 0x1e0, RZ ;  /* 0x000001e011107810 */ /* 0x000fe20007ffe0ff */
[-C--:B------:R-:W-:Y:S01]  /*9260*/  FMUL.FTZ R17, R14, R7.reuse ;  /* 0x000000070e117220 */ /* 0x080fe20000410000 */
[--C-:B0-----:R-:W-:Y:S01]  /*9270*/  PRMT R11, RZ, 0x5410, R80.reuse ;  /* 0x00005410ff0b7816 */ /* 0x101fe20000000050 */
[----:B------:R-:W-:Y:S01]  /*9280*/  FMUL.FTZ R22, R22, R7 ;  /* 0x0000000716167220 */ /* 0x000fe20000410000 */
[----:B------:R-:W-:Y:S02]  /*9290*/  PRMT R80, RZ, 0x7610, R80 ;  /* 0x00007610ff507816 */ /* 0x000fe40000000050 */
[----:B------:R-:W-:Y:S01]  /*92a0*/  SHF.R.S32.HI R23, RZ, 0x1f, R16 ;  /* 0x0000001fff177819 */ /* 0x000fe20000011410 */
        /* <DEDUP_REMOVED lines=19> */
.L_x_215:
[----:B------:R-:W-:Y:S01]  /*93e0*/  ISETP.GE.U32.AND P0, PT, R16, c[0x0][0x1e0], PT ;  /* 0x0000780010007a0c */ /* 0x000fe20003f06070 */
[----:B------:R-:W-:Y:S03]  /*93f0*/  BSSY B0, `(.L_x_216) ;  /* 0x0000013000007945 */ /* 0x000fe60003800000 */
[----:B------:R-:W-:-:S04]  /*9400*/  ISETP.GE.AND.EX P0, PT, R23, c[0x0][0x1e4], PT, P0 ;  /* 0x0000790017007a0c */ /* 0x000fc80003f06300 */
[----:B------:R-:W-:-:S13]  /*9410*/  ISETP.LT.U32.AND P0, PT, R3, 0x1c0, !P0 ;  /* 0x000001c00300780c */ /* 0x000fda0004701070 */
[----:B------:R-:W-:Y:S05]  /*9420*/  @!P0 BRA `(.L_x_217) ;  /* 0x000000f000008947 */ /* 0x000fea0003800000 */
[----:B------:R-:W-:Y:S01]  /*9430*/  MOV R19, R21 ;  /* 0x0000001500137202 */ /* 0x000fe20000000f00 */
[C-C-:B------:R-:W-:Y:S02]  /*9440*/  FFMA.FTZ R10, R32.reuse, R17, R33.reuse ;  /* 0x00000011200a7223 */ /* 0x140fe40000010021 */
[----:B------:R-:W-:Y:S02]  /*9450*/  IMAD R9, R119, c[0x0][0x1d8], RZ ;  /* 0x0000760077097a24 */ /* 0x000fe400078e02ff */
[----:B------:R-:W-:Y:S02]  /*9460*/  FFMA.FTZ R32, R32, R22, R33 ;  /* 0x0000001620207223 */ /* 0x000fe40000010021 */
[----:B------:R-:W-:Y:S02]  /*9470*/  FFMA.FTZ R10, R11, R24, -R10 ;  /* 0x000000180b0a7223 */ /* 0x000fe4000001080a */
[----:B------:R-:W-:-:S04]  /*9480*/  IMAD.WIDE.U32 R18, R92, c[0x0][0x1d8], R18 ;  /* 0x000076005c127a25 */ /* 0x000fc800078e0012 */
[----:B------:R-:W-:Y:S01]  /*9490*/  IMAD R9, R92, c[0x0][0x1dc], R9 ;  /* 0x000077005c097a24 */ /* 0x000fe200078e0209 */
[----:B------:R-:W-:Y:S01]  /*94a0*/  LEA R8, P0, R18, c[0x0][0x160], 0x1 ;  /* 0x0000580012087a11 */ /* 0x000fe200078008ff */
[----:B------:R-:W-:Y:S02]  /*94b0*/  FFMA.FTZ R32, R80, R25, -R32 ;  /* 0x0000001950207223 */ /* 0x000fe40000010820 */
[----:B------:R-:W-:Y:S01]  /*94c0*/  FMUL.FTZ R10, R10, R7 ;  /* 0x000000070a0a7220 */ /* 0x000fe20000410000 */
[----:B------:R-:W-:Y:S01]  /*94d0*/  IADD3 R9, R19, R9, RZ ;  /* 0x0000000913097210 */ /* 0x000fe20007ffe0ff */
[----:B------:R-:W-:-:S03]  /*94e0*/  FMUL.FTZ R7, R32, R7 ;  /* 0x0000000720077220 */ /* 0x000fc60000410000 */
[----:B------:R-:W-:Y:S02]  /*94f0*/  LEA.HI.X R9, R18, c[0x0][0x164], R9, 0x1, P0 ;  /* 0x0000590012097a11 */ /* 0x000fe400000f0c09 */
[----:B------:R-:W-:-:S05]  /*9500*/  F2FP.BF16.PACK_AB R7, R7, R10 ;  /* 0x0000000a0707723e */ /* 0x000fca00000010ff */
[----:B------:R0:W-:Y:S02]  /*9510*/  STG.E [R8.64], R7 ;  /* 0x0000000708007986 */ /* 0x0001e4000c101906 */
.L_x_217:
[----:B------:R-:W-:Y:S05]  /*9520*/  BSYNC B0 ;  /* 0x0000000000007941 */ /* 0x000fea0003800000 */
.L_x_216:
[----:B------:R-:W-:Y:S02]  /*9530*/  IADD3 R5, R5, c[0x0][0x10], RZ ;  /* 0x0000040005057a10 */ /* 0x000fe40007ffe0ff */
[----:B------:R-:W-:Y:S02]  /*9540*/  IADD3 R84, R84, 0x1, RZ ;  /* 0x0000000154547810 */ /* 0x000fe40007ffe0ff */
[----:B------:R-:W-:-:S13]  /*9550*/  ISETP.GE.AND P0, PT, R5, UR4, PT ;  /* 0x0000000405007c0c */ /* 0x000fda000bf06270 */
[----:B------:R-:W-:Y:S01]  /*9560*/  @P0 CALL.REL.NOINC `(.L_x_135) ;  /* 0x0000001000000944 */ /* 0x000fe20003c00000 */
[----:B------:R-:W-:Y:S05]  /*9570*/  BRA `(.L_x_218) ;  /* 0xffff716000007947 */ /* 0x000fea000383ffff */
.L_x_135:
[----:B-12---:R-:W-:Y:S01]  /*9580*/  MOV R6, c[0x0][0xc] ;  /* 0x0000030000067a02 */ /* 0x006fe20000000f00 */
[----:B------:R-:W-:Y:S01]  /*9590*/  HFMA2.MMA R27, -RZ, RZ, 0, 2.384185791015625e-07 ;  /* 0x00000004ff1b7435 */ /* 0x000fe200000001ff */
[----:B------:R-:W-:Y:S01]  /*95a0*/  ISETP.NE.AND P2, PT, R3, RZ, PT ;  /* 0x000000ff0300720c */ /* 0x000fe20003f45270 */
[----:B------:R-:W-:Y:S01]  /*95b0*/  BSSY B0, `(.L_x_219) ;  /* 0x0000013000007945 */ /* 0x000fe20003800000 */
[----:B0-----:R-:W-:Y:S02]  /*95c0*/  IADD3 R7, R6, -0x1, RZ ;  /* 0xffffffff06077810 */ /* 0x001fe40007ffe0ff */
[----:B------:R-:W-:Y:S02]  /*95d0*/  MOV R4, c[0x0][0x10] ;  /* 0x0000040000047a02 */ /* 0x000fe40000000f00 */
[----:B------:R-:W-:Y:S02]  /*95e0*/  ISETP.NE.AND P0, PT, R2, R7, PT ;  /* 0x000000070200720c */ /* 0x000fe40003f05270 */
[----:B------:R-:W-:-:S02]  /*95f0*/  ISETP.NE.AND P1, PT, R6, 0x1, PT ;  /* 0x000000010600780c */ /* 0x000fc40003f25270 */
[C---:B------:R-:W-:Y:S02]  /*9600*/  SHF.L.U32 R2, R4.reuse, 0x1, RZ ;  /* 0x0000000104027819 */ /* 0x040fe400000006ff */
[----:B------:R-:W-:Y:S02]  /*9610*/  IADD3 R5, R4, -0x1, RZ ;  /* 0xffffffff04057810 */ /* 0x000fe40007ffe0ff */
[----:B------:R-:W-:Y:S02]  /*9620*/  SEL R2, R2, RZ, P1 ;  /* 0x000000ff02027207 */ /* 0x000fe40000800000 */
[----:B------:R-:W-:-:S03]  /*9630*/  ISETP.NE.OR P0, PT, R0, R5, P0 ;  /* 0x000000050000720c */ /* 0x000fc60000705670 */
        /* <DEDUP_REMOVED lines=10> */
.L_x_220:
[----:B------:R-:W-:Y:S05]  /*96e0*/  BSYNC B0 ;  /* 0x0000000000007941 */ /* 0x000fea0003800000 */
.L_x_219:
[----:B------:R-:W-:Y:S05]  /*96f0*/  @P0 EXIT ;  /* 0x000000000000094d */ /* 0x000fea0003800000 */
[----:B------:R-:W-:Y:S05]  /*9700*/  @P2 BRA `(.L_x_221) ;  /* 0x0000008000002947 */ /* 0x000fea0003800000 */
[----:B------:R-:W-:-:S05]  /*9710*/  IMAD R0, R6, c[0x0][0x10], RZ ;  /* 0x0000040006007a24 */ /* 0x000fca00078e02ff */
[----:B------:R-:W-:-:S13]  /*9720*/  ISETP.NE.AND P0, PT, R0, -0x1, PT ;  /* 0xffffffff0000780c */ /* 0x000fda0003f05270 */
[----:B------:R-:W-:Y:S05]  /*9730*/  @!P0 BRA `(.L_x_221) ;  /* 0x0000005000008947 */ /* 0x000fea0003800000 */
.L_x_222:
[----:B0-----:R-:W2:Y:S01]  /*9740*/  LDG.E.STRONG.GPU R7, [R4.64] ;  /* 0x0000000604077981 */ /* 0x001ea2000c1ef900 */
[----:B------:R-:W-:Y:S01]  /*9750*/  YIELD ;  /* 0x0000000000007946 */ /* 0x000fe20003800000 */
[----:B--2---:R-:W-:Y:S01]  /*9760*/  ISETP.NE.AND P0, PT, R7, R0, PT ;  /* 0x000000000700720c */ /* 0x004fe20003f05270 */
[----:B------:R-:W-:-:S12]  /*9770*/  CCTL.IVALL ;  /* 0x00000000ff00798f */ /* 0x000fd80002000000 */
[----:B------:R-:W-:Y:S05]  /*9780*/  @P0 BRA `(.L_x_222) ;  /* 0xffffffb000000947 */ /* 0x000fea000383ffff */
.L_x_221:
[----:B------:R-:W-:Y:S02]  /*9790*/  WARPSYNC 0xffffffff ;  /* 0xffffffff00007948 */ /* 0x000fe40003800000 */
[----:B------:R-:W-:Y:S01]  /*97a0*/  MOV R21, c[0x0][0x1dc] ;  /* 0x0000770000157a02 */ /* 0x000fe20000000f00 */
[----:B------:R-:W-:Y:S03]  /*97b0*/  BAR.SYNC.DEFER_BLOCKING 0x0 ;  /* 0x0000000000007b1d */ /* 0x000fe60000010000 */
[----:B------:R-:W-:-:S04]  /*97c0*/  LEA.HI R0, P0, R21, c[0x0][0x1d8], RZ, 0x1 ;  /* 0x0000760015007a11 */ /* 0x000fc800078108ff */
[----:B0-----:R-:W-:-:S04]  /*97d0*/  IADD3.X R5, RZ, c[0x0][0x1dc], RZ, P0, !PT ;  /* 0x00007700ff057a10 */ /* 0x001fc800007fe4ff */
        /* <DEDUP_REMOVED lines=20> */
.L_x_223:
        /* <DEDUP_REMOVED lines=23> */
.L_x_224:
        /* <DEDUP_REMOVED lines=15> */
.L_x_3290:


//--------------------- .text._Z35group_norm_nhwc_bwd_one_pass_kernelI11Bf16IOBf16WLi64ELi28ELi448EEv26Group_norm_nhwc_bwd_params --------------------------
	.section	.text._Z35group_norm_nhwc_bwd_one_pass_kernelI11Bf16IOBf16WLi64ELi28ELi448EEv26Group_norm_nhwc_bwd_params,"ax",@progbits
	.sectioninfo	@"SHI_REGISTERS=40"
	.align	128
        .global         _Z35group_norm_nhwc_bwd_one_pass_kernelI11Bf16IOBf16WLi64ELi28ELi448EEv26Group_norm_nhwc_bwd_params
        .type           _Z35group_norm_nhwc_bwd_one_pass_kernelI11Bf16IOBf16WLi64ELi28ELi448EEv26Group_norm_nhwc_bwd_params,@function
        .size           _Z35group_norm_nhwc_bwd_one_pass_kernelI11Bf16IOBf16WLi64ELi28ELi448EEv26Group_norm_nhwc_bwd_params,(.L_x_3291 - _Z35group_norm_nhwc_bwd_one_pass_kernelI11Bf16IOBf16WLi64ELi28ELi448EEv26Group_norm_nhwc_bwd_params)
        .other          _Z35group_norm_nhwc_bwd_one_pass_kernelI11Bf16IOBf16WLi64ELi28ELi448EEv26Group_norm_nhwc_bwd_params,@"STO_CUDA_ENTRY STV_DEFAULT"
_Z35group_norm_nhwc_bwd_one_pass_kernelI11Bf16IOBf16WLi64ELi28ELi448EEv26Group_norm_nhwc_bwd_params:
.text._Z35group_norm_nhwc_bwd_one_pass_kernelI11Bf16IOBf16WLi64ELi28ELi448EEv26Group_norm_nhwc_bwd_params:
        /* <DEDUP_REMOVED lines=13> */
[----:B------:R-:W-:Y:S01]  /*00d0*/  HFMA2.MMA R31, -RZ, RZ, 0, 0 ;  /* 0x00000000ff1f7435 */ /* 0x000fe200000001ff */
[----:B------:R-:W-:Y:S02]  /*00e0*/  ULDC.64 UR12, c[0x0][0x1d8] ;  /* 0x00007600000c7ab9 */ /* 0x000fe40000000a00 */
[----:B------:R-:W-:Y:S01]  /*00f0*/  IMAD.WIDE.U32 R2, R2, -0x6db6db6d, RZ ;  /* 0x9249249302027825 */ /* 0x000fe200078e00ff */
[----:B------:R-:W-:Y:S02]  /*0100*/  UIMAD.WIDE.U32 UR4, UR8, UR12, URZ ;  /* 0x0000000c080472a5 */ /* 0x000fe4000f8e003f */
[----:B------:R-:W-:Y:S02]  /*0110*/  UIMAD UR8, UR8, UR13, URZ ;  /* 0x0000000d080872a4 */ /* 0x000fe4000f8e023f */
[----:B------:R-:W-:Y:S01]  /*0120*/  SHF.R.U32.HI R2, RZ, 0x2, R3 ;  /* 0x00000002ff027819 */ /* 0x000fe20000011603 */
[----:B------:R-:W-:Y:S01]  /*0130*/  ULEA.HI UR11, UP0, UR13, UR12, URZ, 0x1 ;  /* 0x0000000c0d0b7291 */ /* 0x000fe2000f81083f */
[----:B------:R-:W-:Y:S01]  /*0140*/  SHF.R.S32.HI R3, RZ, 0x1f, R0 ;  /* 0x0000001fff037819 */ /* 0x000fe20000011400 */
[----:B------:R-:W-:-:S02]  /*0150*/  UIADD3 UR8, UR5, UR8, URZ ;  /* 0x0000000805087290 */ /* 0x000fc4000fffe03f */
[----:B------:R-:W-:Y:S01]  /*0160*/  UIADD3.X UR9, URZ, UR13, URZ, UP0, !UPT ;  /* 0x0000000d3f097290 */ /* 0x000fe200087fe43f */
[----:B------:R-:W-:Y:S01]  /*0170*/  IMAD R32, R2, -0xe, R0 ;  /* 0xfffffff202207824 */ /* 0x000fe200078e0200 */
[----:B------:R-:W-:Y:S01]  /*0180*/  ULEA.HI UR10, UP0, UR8, UR4, URZ, 0x1 ;  /* 0x00000004080a7291 */ /* 0x000fe2000f81083f */
[----:B------:R-:W-:Y:S01]  /*0190*/  LEA.HI R3, R3, R0, RZ, 0x5 ;  /* 0x0000000003037211 */ /* 0x000fe200078f28ff */
[----:B------:R-:W-:Y:S02]  /*01a0*/  USHF.R.S64 UR11, UR11, 0x1, UR9 ;  /* 0x000000010b0b7899 */ /* 0x000fe40008001009 */
[----:B------:R-:W-:Y:S01]  /*01b0*/  UIADD3.X UR8, URZ, UR8, URZ, UP0, !UPT ;  /* 0x000000083f087290 */ /* 0x000fe200087fe43f */
[----:B------:R-:W-:Y:S01]  /*01c0*/  SHF.R.S32.HI R36, RZ, 0x5, R3 ;  /* 0x00000005ff247819 */ /* 0x000fe20000011403 */
[----:B0-----:R-:W-:Y:S01]  /*01d0*/  IMAD R22, R33, c[0x0][0x1fc], R2 ;  /* 0x00007f0021167a24 */ /* 0x001fe200078e0202 */
[----:B------:R-:W-:Y:S01]  /*01e0*/  USHF.R.S32.HI UR9, URZ, 0x1, UR9 ;  /* 0x000000013f097899 */ /* 0x000fe20008011409 */
[----:B------:R-:W-:Y:S01]  /*01f0*/  SHF.L.U32 R32, R32, 0x1, RZ ;  /* 0x0000000120207819 */ /* 0x000fe200000006ff */
        /* <DEDUP_REMOVED lines=10> */
.L_x_252:
[----:B------:R-:W-:Y:S01]  /*02a0*/  IABS R6, c[0x0][0x1f0] ;  /* 0x00007c0000067a13 */ /* 0x000fe20000000000 */
[----:B------:R-:W-:Y:S01]  /*02b0*/  UMOV UR12, 0x8 ;  /* 0x00000008000c7882 */ /* 0x000fe20000000000 */
[----:B------:R-:W-:Y:S01]  /*02c0*/  IABS R7, UR7 ;  /* 0x0000000700077c13 */ /* 0x000fe20008000000 */
[----:B------:R-:W-:Y:S01]  /*02d0*/  ULDC.64 UR4, c[0x0][0x198] ;  /* 0x0000660000047ab9 */ /* 0x000fe20000000a00 */
[----:B0-----:R-:W0:Y:S01]  /*02e0*/  I2F.RP R4, R6 ;  /* 0x0000000600047306 */ /* 0x001e220000209400 */
[----:B------:R-:W-:-:S07]  /*02f0*/  UIMAD.WIDE UR4, UR7, UR12, UR4 ;  /* 0x0000000c070472a5 */ /* 0x000fce000f8e0204 */
[----:B0-----:R-:W0:Y:S02]  /*0300*/  MUFU.RCP R4, R4 ;  /* 0x0000000400047308 */ /* 0x001e240000001000 */
[----:B0-----:R-:W-:-:S06]  /*0310*/  IADD3 R2, R4, 0xffffffe, RZ ;  /* 0x0ffffffe04027810 */ /* 0x001fcc0007ffe0ff */
[----:B------:R0:W1:Y:S02]  /*0320*/  F2I.FTZ.U32.TRUNC.NTZ R3, R2 ;  /* 0x0000000200037305 */ /* 0x000064000021f000 */
[----:B0-----:R-:W-:Y:S02]  /*0330*/  MOV R2, RZ ;  /* 0x000000ff00027202 */ /* 0x001fe40000000f00 */
[----:B-1----:R-:W-:-:S05]  /*0340*/  IADD3 R5, RZ, -R3, RZ ;  /* 0x80000003ff057210 */ /* 0x002fca0007ffe0ff */
[----:B------:R-:W-:-:S04]  /*0350*/  IMAD R5, R5, R6, RZ ;  /* 0x0000000605057224 */ /* 0x000fc800078e02ff */
[----:B------:R-:W-:Y:S01]  /*0360*/  IMAD.HI.U32 R3, R3, R5, R2 ;  /* 0x0000000503037227 */ /* 0x000fe200078e0002 */
[----:B------:R-:W-:Y:S02]  /*0370*/  MOV R5, R7 ;  /* 0x0000000700057202 */ /* 0x000fe40000000f00 */
[----:B------:R-:W-:-:S03]  /*0380*/  MOV R2, UR4 ;  /* 0x0000000400027c02 */ /* 0x000fc60008000f00 */
[----:B------:R-:W-:Y:S01]  /*0390*/  IMAD.HI.U32 R4, R3, R5, RZ ;  /* 0x0000000503047227 */ /* 0x000fe200078e00ff */
[----:B------:R-:W-:-:S04]  /*03a0*/  MOV R3, UR5 ;  /* 0x0000000500037c02 */ /* 0x000fc80008000f00 */
[----:B------:R-:W-:Y:S02]  /*03b0*/  IADD3 R7, -R4, RZ, RZ ;  /* 0x000000ff04077210 */ /* 0x000fe40007ffe1ff */
[----:B------:R-:W2:Y:S01]  /*03c0*/  LDG.E.64 R2, [R2.64] ;  /* 0x0000000e02027981 */ /* 0x000ea2000c1e1b00 */
[----:B------:R-:W-:Y:S01]  /*03d0*/  ULDC UR4, c[0x0][0x1f0] ;  /* 0x00007c0000047ab9 */ /* 0x000fe20000000800 */
[----:B------:R-:W-:Y:S01]  /*03e0*/  ISETP.LE.AND P4, PT, RZ, UR7, PT ;  /* 0x00000007ff007c0c */ /* 0x000fe2000bf83270 */
[C---:B------:R-:W-:Y:S01]  /*03f0*/  IMAD R5, R6.reuse, R7, R5 ;  /* 0x0000000706057224 */ /* 0x040fe200078e0205 */
[----:B------:R-:W-:Y:S01]  /*0400*/  ULOP3.LUT UR4, UR7, UR4, URZ, 0x3c, !UPT ;  /* 0x0000000407047292 */ /* 0x000fe2000f8e3c3f */
[----:B------:R-:W-:Y:S01]  /*0410*/  SHF.R.S32.HI R35, RZ, 0x1f, R34 ;  /* 0x0000001fff237819 */ /* 0x000fe20000011422 */
[----:B------:R-:W-:Y:S01]  /*0420*/  @P1 IMAD R11, R37, c[0x0][0x1d8], RZ ;  /* 0x00007600250b1a24 */ /* 0x000fe200078e02ff */
[----:B------:R-:W-:Y:S01]  /*0430*/  SHF.R.S32.HI R8, RZ, 0x1f, R32 ;  /* 0x0000001fff087819 */ /* 0x000fe20000011420 */
[----:B------:R-:W-:Y:S01]  /*0440*/  CS2R R26, SRZ ;  /* 0x00000000001a7805 */ /* 0x000fe2000001ff00 */
[----:B------:R-:W-:Y:S01]  /*0450*/  ISETP.GT.U32.AND P0, PT, R6, R5, PT ;  /* 0x000000050600720c */ /* 0x000fe20003f04070 */
[----:B------:R-:W-:Y:S01]  /*0460*/  @P1 IMAD R13, R22, c[0x0][0x1dc], R11 ;  /* 0x00007700160d1a24 */ /* 0x000fe200078e020b */
[----:B------:R-:W-:-:S11]  /*0470*/  ISETP.LE.AND P5, PT, RZ, UR4, PT ;  /* 0x00000004ff007c0c */ /* 0x000fd6000bfa3270 */
[-C--:B------:R-:W-:Y:S02]  /*0480*/  @!P0 IADD3 R5, R5, -R6.reuse, RZ ;  /* 0x8000000605058210 */ /* 0x080fe40007ffe0ff */
[----:B------:R-:W-:Y:S02]  /*0490*/  @!P0 IADD3 R4, R4, 0x1, RZ ;  /* 0x0000000104048810 */ /* 0x000fe40007ffe0ff */
[CC--:B------:R-:W-:Y:S02]  /*04a0*/  ISETP.GE.U32.AND P2, PT, R5.reuse, R6.reuse, PT ;  /* 0x000000060500720c */ /* 0x0c0fe40003f46070 */
[----:B------:R-:W-:Y:S02]  /*04b0*/  ISETP.GT.U32.AND P3, PT, R6, R5, PT ;  /* 0x000000050600720c */ /* 0x000fe40003f64070 */
[----:B------:R-:W-:Y:S02]  /*04c0*/  IADD3 R6, R5, -R6, RZ ;  /* 0x8000000605067210 */ /* 0x000fe40007ffe0ff */
[----:B------:R-:W-:-:S02]  /*04d0*/  ISETP.NE.AND P0, PT, RZ, c[0x0][0x1f0], PT ;  /* 0x00007c00ff007a0c */ /* 0x000fc40003f05270 */
[----:B------:R-:W-:Y:S02]  /*04e0*/  SEL R5, R6, R5, !P3 ;  /* 0x0000000506057207 */ /* 0x000fe40005800000 */
[----:B------:R-:W-:Y:S02]  /*04f0*/  LOP3.LUT R6, RZ, c[0x0][0x1f0], RZ, 0x33, !PT ;  /* 0x00007c00ff067a12 */ /* 0x000fe400078e33ff */
[----:B------:R-:W-:Y:S02]  /*0500*/  @!P4 IADD3 R5, -R5, RZ, RZ ;  /* 0x000000ff0505c210 */ /* 0x000fe40007ffe1ff */
[----:B------:R-:W-:Y:S02]  /*0510*/  @P2 IADD3 R4, R4, 0x1, RZ ;  /* 0x0000000104042810 */ /* 0x000fe40007ffe0ff */
[----:B------:R-:W-:Y:S02]  /*0520*/  SEL R30, R6, R5, !P0 ;  /* 0x00000005061e7207 */ /* 0x000fe40004000000 */
[----:B------:R-:W-:-:S03]  /*0530*/  @!P5 IADD3 R4, -R4, RZ, RZ ;  /* 0x000000ff0404d210 */ /* 0x000fc60007ffe1ff */
[----:B------:R-:W-:Y:S01]  /*0540*/  IMAD R15, R30, 0x1c, RZ ;  /* 0x0000001c1e0f7824 */ /* 0x000fe200078e02ff */
[----:B------:R-:W-:Y:S02]  /*0550*/  SEL R7, R6, R4, !P0 ;  /* 0x0000000406077207 */ /* 0x000fe40004000000 */
[----:B------:R-:W-:Y:S02]  /*0560*/  ISETP.GE.U32.AND P0, PT, R34, c[0x0][0x1e0], PT ;  /* 0x0000780022007a0c */ /* 0x000fe40003f06070 */
[----:B------:R-:W-:Y:S02]  /*0570*/  IADD3 R4, P2, R32, R15, RZ ;  /* 0x0000000f20047210 */ /* 0x000fe40007f5e0ff */
[----:B------:R-:W-:Y:S02]  /*0580*/  ISETP.GE.AND.EX P0, PT, R35, c[0x0][0x1e4], PT, P0 ;  /* 0x0000790023007a0c */ /* 0x000fe40003f06300 */
[----:B------:R-:W-:Y:S02]  /*0590*/  SHF.R.S32.HI R6, RZ, 0x1f, R7 ;  /* 0x0000001fff067819 */ /* 0x000fe40000011407 */
[----:B------:R-:W-:-:S02]  /*05a0*/  ISETP.GT.U32.OR P0, PT, R0, 0x1bf, P0 ;  /* 0x000001bf0000780c */ /* 0x000fc40000704470 */
[----:B------:R-:W-:Y:S01]  /*05b0*/  LEA.HI.X.SX32 R5, R15, R8, 0x1, P2 ;  /* 0x000000080f057211 */ /* 0x000fe200010f0eff */
[----:B------:R-:W-:-:S04]  /*05c0*/  IMAD R6, R6, c[0x0][0x1e8], RZ ;  /* 0x00007a0006067a24 */ /* 0x000fc800078e02ff */
[C---:B------:R-:W-:Y:S02]  /*05d0*/  IMAD R9, R7.reuse, c[0x0][0x1ec], R6 ;  /* 0x00007b0007097a24 */ /* 0x040fe400078e0206 */
[----:B------:R-:W-:-:S05]  /*05e0*/  IMAD.WIDE.U32 R4, R7, c[0x0][0x1e8], R4 ;  /* 0x00007a0007047a25 */ /* 0x000fca00078e0004 */
[----:B------:R-:W-:Y:S01]  /*05f0*/  IADD3 R7, R5, R9, RZ ;  /* 0x0000000905077210 */ /* 0x000fe20007ffe0ff */
[----:B------:R-:W-:Y:S01]  /*0600*/  @!P0 IMAD R9, R35, c[0x0][0x1d8], RZ ;  /* 0x0000760023098a24 */ /* 0x000fe200078e02ff */
[-C--:B------:R-:W-:Y:S02]  /*0610*/  @P1 MOV R6, R4.reuse ;  /* 0x0000000400061202 */ /* 0x080fe40000000f00 */
[----:B------:R-:W-:Y:S01]  /*0620*/  @!P0 MOV R8, R4 ;  /* 0x0000000400088202 */ /* 0x000fe20000000f00 */
[----:B------:R-:W-:Y:S01]  /*0630*/  @!P0 IMAD R17, R34, c[0x0][0x1dc], R9 ;  /* 0x0000770022118a24 */ /* 0x000fe200078e0209 */
[----:B------:R-:W-:Y:S01]  /*0640*/  @!P0 MOV R9, R7 ;  /* 0x0000000700098202 */ /* 0x000fe20000000f00 */
[----:B------:R-:W-:-:S04]  /*0650*/  @P1 IMAD.WIDE.U32 R10, R22, c[0x0][0x1d8], R6 ;  /* 0x00007600160a1a25 */ /* 0x000fc800078e0006 */
[----:B------:R-:W-:Y:S01]  /*0660*/  @!P0 IMAD.WIDE.U32 R8, R34, c[0x0][0x1d8], R8 ;  /* 0x0000760022088a25 */ /* 0x000fe200078e0008 */
[----:B------:R-:W-:Y:S02]  /*0670*/  @P1 IADD3 R13, R11, R13, RZ ;  /* 0x0000000d0b0d1210 */ /* 0x000fe40007ffe0ff */
[C---:B------:R-:W-:Y:S02]  /*0680*/  @P1 SHF.L.U32 R11, R10.reuse, 0x1, RZ ;  /* 0x000000010a0b1819 */ /* 0x040fe400000006ff */
[----:B------:R-:W-:Y:S02]  /*0690*/  @P1 SHF.L.U64.HI R14, R10, 0x1, R13 ;  /* 0x000000010a0e1819 */ /* 0x000fe4000001020d */
[----:B------:R-:W-:Y:S02]  /*06a0*/  @P1 IADD3 R16, P2, R11, c[0x0][0x180], RZ ;  /* 0x000060000b101a10 */ /* 0x000fe40007f5e0ff */
[----:B------:R-:W-:Y:S02]  /*06b0*/  @!P0 IADD3 R13, R9, R17, RZ ;  /* 0x00000011090d8210 */ /* 0x000fe40007ffe0ff */
[----:B------:R-:W-:-:S02]  /*06c0*/  @P1 IADD3.X R17, R14, c[0x0][0x184], RZ, P2, !PT ;  /* 0x000061000e111a10 */ /* 0x000fc400017fe4ff */
[C---:B------:R-:W-:Y:S02]  /*06d0*/  @!P0 SHF.L.U32 R12, R8.reuse, 0x1, RZ ;  /* 0x00000001080c8819 */ /* 0x040fe400000006ff */
[----:B------:R-:W-:Y:S01]  /*06e0*/  @!P0 SHF.L.U64.HI R13, R8, 0x1, R13 ;  /* 0x00000001080d8819 */ /* 0x000fe2000001020d */
[----:B------:R-:W-:Y:S01]  /*06f0*/  CS2R R28, SRZ ;  /* 0x00000000001c7805 */ /* 0x000fe2000001ff00 */
[----:B------:R-:W-:Y:S01]  /*0700*/  @P1 IADD3 R8, P2, R11, c[0x0][0x178], RZ ;  /* 0x00005e000b081a10 */ /* 0x000fe20007f5e0ff */
[----:B------:R0:W5:Y:S01]  /*0710*/  @P1 LDG.E R26, [R16.64] ;  /* 0x0000000e101a1981 */ /* 0x000162000c1e1900 */
[----:B------:R-:W-:Y:S02]  /*0720*/  @!P0 IADD3 R10, P3, R12, c[0x0][0x180], RZ ;  /* 0x000060000c0a8a10 */ /* 0x000fe40007f7e0ff */
[----:B------:R-:W-:Y:S02]  /*0730*/  @P1 IADD3.X R9, R14, c[0x0][0x17c], RZ, P2, !PT ;  /* 0x00005f000e091a10 */ /* 0x000fe400017fe4ff */
[----:B------:R-:W-:-:S02]  /*0740*/  @!P0 IADD3 R12, P4, R12, c[0x0][0x178], RZ ;  /* 0x00005e000c0c8a10 */ /* 0x000fc40007f9e0ff */
[C---:B------:R-:W-:Y:S01]  /*0750*/  @!P0 IADD3.X R11, R13.reuse, c[0x0][0x184], RZ, P3, !PT ;  /* 0x000061000d0b8a10 */ /* 0x040fe20001ffe4ff */
[----:B------:R0:W5:Y:S01]  /*0760*/  @P1 LDG.E R29, [R8.64] ;  /* 0x0000000e081d1981 */ /* 0x000162000c1e1900 */
[----:B------:R-:W-:-:S03]  /*0770*/  @!P0 IADD3.X R13, R13, c[0x0][0x17c], RZ, P4, !PT ;  /* 0x00005f000d0d8a10 */ /* 0x000fc600027fe4ff */
[----:B------:R0:W5:Y:S04]  /*0780*/  @!P0 LDG.E R27, [R10.64] ;  /* 0x0000000e0a1b8981 */ /* 0x000168000c1e1900 */
[----:B------:R0:W5:Y:S01]  /*0790*/  @!P0 LDG.E R28, [R12.64] ;  /* 0x0000000e0c1c8981 */ /* 0x000162000c1e1900 */
[----:B------:R-:W-:Y:S01]  /*07a0*/  UMOV UR12, 0x3f800000 ;  /* 0x3f800000000c7882 */ /* 0x000fe20000000000 */
[----:B------:R-:W-:Y:S01]  /*07b0*/  BSSY B0, `(.L_x_226) ;  /* 0x000001f000007945 */ /* 0x000fe20003800000 */
[----:B------:R-:W-:Y:S02]  /*07c0*/  MOV R24, RZ ;  /* 0x000000ff00187202 */ /* 0x000fe40000000f00 */
[----:B------:R-:W-:Y:S01]  /*07d0*/  MOV R23, RZ ;  /* 0x000000ff00177202 */ /* 0x000fe20000000f00 */
        /* <DEDUP_REMOVED lines=14> */
[----:B------:R-:W-:Y:S01]  /*08c0*/  HFMA2.MMA R8, -RZ, RZ, 0, 1.1920928955078125e-07 ;  /* 0x00000002ff087435 */ /* 0x000fe200000001ff */
[----:B------:R-:W-:-:S04]  /*08d0*/  IADD3 R9, R32, R15, RZ ;  /* 0x0000000f20097210 */ /* 0x000fc80007ffe0ff */
[----:B------:R-:W-:-:S07]  /*08e0*/  SHF.R.S32.HI R10, RZ, 0x1f, R9 ;  /* 0x0000001fff0a7819 */ /* 0x000fce0000011409 */
[----:B------:R-:W-:-:S04]  /*08f0*/  @P0 LEA R2, P2, R9, c[0x0][0x190], 0x1 ;  /* 0x0000640009020a11 */ /* 0x000fc800078408ff */
[C---:B------:R-:W-:Y:S01]  /*0900*/  @P0 LEA.HI.X R3, R9.reuse, c[0x0][0x194], R10, 0x1, P2 ;  /* 0x0000650009030a11 */ /* 0x040fe200010f0c0a */
[----:B------:R-:W-:-:S04]  /*0910*/  IMAD.WIDE R8, R9, R8, c[0x0][0x188] ;  /* 0x0000620009087625 */ /* 0x000fc800078e0208 */
[----:B------:R-:W2:Y:S04]  /*0920*/  @P0 LDG.E.U16 R13, [R2.64] ;  /* 0x0000000e020d0981 */ /* 0x000ea8000c1e1500 */
[----:B------:R-:W3:Y:S04]  /*0930*/  @P0 LDG.E.U16 R12, [R2.64+0x2] ;  /* 0x0000020e020c0981 */ /* 0x000ee8000c1e1500 */
[----:B------:R-:W4:Y:S04]  /*0940*/  LDG.E.U16 R10, [R8.64] ;  /* 0x0000000e080a7981 */ /* 0x000f28000c1e1500 */
[----:B------:R-:W4:Y:S01]  /*0950*/  LDG.E.U16 R11, [R8.64+0x2] ;  /* 0x0000020e080b7981 */ /* 0x000f22000c1e1500 */
[----:B--2---:R-:W-:-:S02]  /*0960*/  @P0 PRMT R24, RZ, 0x5410, R13 ;  /* 0x00005410ff180816 */ /* 0x004fc4000000000d */
[----:B---3--:R-:W-:Y:S02]  /*0970*/  @P0 PRMT R23, RZ, 0x5410, R12 ;  /* 0x00005410ff170816 */ /* 0x008fe4000000000c */
[----:B----4-:R-:W-:Y:S02]  /*0980*/  PRMT R2, RZ, 0x5410, R10 ;  /* 0x00005410ff027816 */ /* 0x010fe4000000000a */
[----:B------:R-:W-:Y:S02]  /*0990*/  PRMT R3, RZ, 0x5410, R11 ;  /* 0x00005410ff037816 */ /* 0x000fe4000000000b */
.L_x_227:
[----:B0-----:R-:W-:Y:S05]  /*09a0*/  BSYNC B0 ;  /* 0x0000000000007941 */ /* 0x001fea0003800000 */
.L_x_226:
        /* <DEDUP_REMOVED lines=28> */
.L_x_228:
        /* <DEDUP_REMOVED lines=8> */
[----:B------:R-:W-:Y:S01]  /*0bf0*/  FFMA.FTZ R8, R10, R16, R15 ;  /* 0x000000100a087223 */ /* 0x000fe2000001000f */
[--C-:B------:R-:W-:Y:S01]  /*0c00*/  PRMT R15, RZ, 0x5410, R28.reuse ;  /* 0x00005410ff0f7816 */ /* 0x100fe2000000001c */
        /* <DEDUP_REMOVED lines=23> */
.L_x_229:
[----:B------:R-:W-:Y:S01]  /*0d80*/  FMUL.FTZ R19, R15, R2 ;  /* 0x000000020f137220 */ /* 0x000fe20000410000 */
[----:B------:R-:W0:Y:S01]  /*0d90*/  S2R R18, SR_LANEID ;  /* 0x0000000000127919 */ /* 0x000e220000000000 */
[----:B------:R-:W-:Y:S01]  /*0da0*/  BSSY B0, `(.L_x_230) ;  /* 0x0000051000007945 */ /* 0x000fe20003800000 */
[----:B------:R-:W-:Y:S01]  /*0db0*/  ISETP.GT.U32.AND P5, PT, R0, 0xd, PT ;  /* 0x0000000d0000780c */ /* 0x000fe20003fa4070 */
[----:B------:R-:W-:Y:S02]  /*0dc0*/  FFMA.FTZ R21, R17, R19, R8 ;  /* 0x0000001311157223 */ /* 0x000fe40000010008 */
[----:B------:R-:W-:Y:S02]  /*0dd0*/  FMUL.FTZ R8, R12, R3 ;  /* 0x000000030c087220 */ /* 0x000fe40000410000 */
[----:B------:R-:W-:Y:S02]  /*0de0*/  FADD.FTZ R19, R16, R19 ;  /* 0x0000001310137221 */ /* 0x000fe40000010000 */
[----:B------:R-:W-:-:S02]  /*0df0*/  FFMA.FTZ R20, R14, R8, R21 ;  /* 0x000000080e147223 */ /* 0x000fc40000010015 */
[----:B------:R-:W-:-:S03]  /*0e00*/  FADD.FTZ R21, R8, R19 ;  /* 0x0000001308157221 */ /* 0x000fc60000010000 */
[----:B------:R-:W1:Y:S04]  /*0e10*/  SHFL.DOWN PT, R19, R20, 0x1, 0x1f ;  /* 0x08201f0014137f89 */ /* 0x000e6800000e0000 */
[----:B------:R-:W2:Y:S01]  /*0e20*/  SHFL.DOWN PT, R8, R21, 0x1, 0x1f ;  /* 0x08201f0015087f89 */ /* 0x000ea200000e0000 */
[C---:B0-----:R-:W-:Y:S02]  /*0e30*/  ISETP.GT.AND P0, PT, R18.reuse, 0x1e, PT ;  /* 0x0000001e1200780c */ /* 0x041fe40003f04270 */
[C---:B------:R-:W-:Y:S02]  /*0e40*/  ISETP.GT.AND P3, PT, R18.reuse, 0xf, PT ;  /* 0x0000000f1200780c */ /* 0x040fe40003f64270 */
[----:B------:R-:W-:-:S09]  /*0e50*/  ISETP.NE.AND P4, PT, R18, RZ, PT ;  /* 0x000000ff1200720c */ /* 0x000fd20003f85270 */
        /* <DEDUP_REMOVED lines=18> */
[----:B------:R-:W-:Y:S01]  /*0f80*/  FFMA.FTZ R8, R13, R11, RZ ;  /* 0x0000000b0d087223 */ /* 0x000fe200000100ff */
[----:B------:R-:W-:Y:S02]  /*0f90*/  MOV R13, 0x2 ;  /* 0x00000002000d7802 */ /* 0x000fe40000000f00 */
[----:B------:R-:W1:Y:S01]  /*0fa0*/  SHFL.DOWN PT, R16, R21, 0x10, 0x1f ;  /* 0x0a001f0015107f89 */ /* 0x000e6200000e0000 */
[----:B------:R-:W-:Y:S01]  /*0fb0*/  FFMA.FTZ R8, R17, R15, R8 ;  /* 0x0000000f11087223 */ /* 0x000fe20000010008 */
[----:B------:R-:W-:Y:S01]  /*0fc0*/  ISETP.LE.U32.AND P0, PT, R13, c[0x0][0xc], PT ;  /* 0x000003000d007a0c */ /* 0x000fe20003f03070 */
[----:B------:R-:W-:Y:S02]  /*0fd0*/  FFMA.FTZ R13, R10, R9, RZ ;  /* 0x000000090a0d7223 */ /* 0x000fe400000100ff */
[----:B------:R-:W-:Y:S02]  /*0fe0*/  FADD.FTZ R10, RZ, R11 ;  /* 0x0000000bff0a7221 */ /* 0x000fe40000010000 */
[----:B------:R-:W-:-:S02]  /*0ff0*/  FADD.FTZ R11, RZ, R9 ;  /* 0x00000009ff0b7221 */ /* 0x000fc40000010000 */
[----:B------:R-:W-:Y:S02]  /*1000*/  FFMA.FTZ R9, R14, R12, R13 ;  /* 0x0000000c0e097223 */ /* 0x000fe4000001000d */
[----:B------:R-:W-:Y:S02]  /*1010*/  FADD.FTZ R10, R10, R15 ;  /* 0x0000000f0a0a7221 */ /* 0x000fe40000010000 */
[----:B------:R-:W-:-:S05]  /*1020*/  FADD.FTZ R11, R11, R12 ;  /* 0x0000000c0b0b7221 */ /* 0x000fca0000010000 */
[----:B------:R2:W-:Y:S01]  /*1030*/  STS.128 [R0.X16+0x90], R8 ;  /* 0x0000900800007388 */ /* 0x0005e2000000cc00 */
[----:B0-----:R-:W-:Y:S02]  /*1040*/  @!P3 FADD.FTZ R20, R20, R19 ;  /* 0x000000131414b221 */ /* 0x001fe40000010000 */
[----:B-1----:R-:W-:Y:S01]  /*1050*/  @!P3 FADD.FTZ R21, R21, R16 ;  /* 0x000000101515b221 */ /* 0x002fe20000010000 */
[----:B------:R-:W-:-:S04]  /*1060*/  ISETP.NE.AND P3, PT, R0, RZ, PT ;  /* 0x000000ff0000720c */ /* 0x000fc80003f65270 */
[----:B------:R2:W-:Y:S04]  /*1070*/  @!P4 STS.64 [R36.X8+0x10], R20 ;  /* 0x000010142400c388 */ /* 0x0005e80000008a00 */
[----:B------:R-:W-:Y:S06]  /*1080*/  BAR.SYNC.DEFER_BLOCKING 0x0 ;  /* 0x0000000000007b1d */ /* 0x000fec0000010000 */
[----:B------:R-:W-:Y:S05]  /*1090*/  @P3 BRA `(.L_x_231) ;  /* 0x0000021000003947 */ /* 0x000fea0003800000 */
[----:B------:R-:W0:Y:S04]  /*10a0*/  LDS.64 R16, [0x18] ;  /* 0x00001800ff107984 */ /* 0x000e280000000a00 */
[----:B------:R-:W1:Y:S01]  /*10b0*/  LDS.128 R12, [0x20] ;  /* 0x00002000ff0c7984 */ /* 0x000e620000000c00 */
[----:B0-----:R-:W-:-:S02]  /*10c0*/  FADD.FTZ R19, R20, R16 ;  /* 0x0000001014137221 */ /* 0x001fc40000010000 */
[----:B------:R-:W-:Y:S02]  /*10d0*/  FADD.FTZ R16, R21, R17 ;  /* 0x0000001115107221 */ /* 0x000fe40000010000 */
[----:B-12---:R-:W-:Y:S02]  /*10e0*/  FADD.FTZ R21, R19, R12 ;  /* 0x0000000c13157221 */ /* 0x006fe40000010000 */
[----:B------:R-:W-:Y:S02]  /*10f0*/  FADD.FTZ R12, R16, R13 ;  /* 0x0000000d100c7221 */ /* 0x000fe40000010000 */
[----:B------:R-:W0:Y:S01]  /*1100*/  LDS.128 R16, [0x30] ;  /* 0x00003000ff107984 */ /* 0x000e220000000c00 */
[----:B------:R-:W-:Y:S02]  /*1110*/  FADD.FTZ R21, R21, R14 ;  /* 0x0000000e15157221 */ /* 0x000fe40000010000 */
[----:B------:R-:W-:Y:S02]  /*1120*/  FADD.FTZ R12, R12, R15 ;  /* 0x0000000f0c0c7221 */ /* 0x000fe40000010000 */
[----:B0-----:R-:W-:-:S02]  /*1130*/  FADD.FTZ R21, R21, R16 ;  /* 0x0000001015157221 */ /* 0x001fc40000010000 */
[----:B------:R-:W-:Y:S02]  /*1140*/  FADD.FTZ R16, R12, R17 ;  /* 0x000000110c107221 */ /* 0x000fe40000010000 */
[----:B------:R-:W0:Y:S01]  /*1150*/  LDS.128 R12, [0x40] ;  /* 0x00004000ff0c7984 */ /* 0x000e220000000c00 */
[----:B------:R-:W-:Y:S02]  /*1160*/  FADD.FTZ R21, R21, R18 ;  /* 0x0000001215157221 */ /* 0x000fe40000010000 */
[----:B------:R-:W-:Y:S02]  /*1170*/  FADD.FTZ R16, R16, R19 ;  /* 0x0000001310107221 */ /* 0x000fe40000010000 */
[----:B0-----:R-:W-:Y:S02]  /*1180*/  FADD.FTZ R21, R21, R12 ;  /* 0x0000000c15157221 */ /* 0x001fe40000010000 */
[----:B------:R-:W-:Y:S02]  /*1190*/  FADD.FTZ R12, R16, R13 ;  /* 0x0000000d100c7221 */ /* 0x000fe40000010000 */
[----:B------:R-:W0:Y:S01]  /*11a0*/  LDS.128 R16, [0x50] ;  /* 0x00005000ff107984 */ /* 0x000e220000000c00 */
[----:B------:R-:W-:-:S02]  /*11b0*/  FADD.FTZ R21, R21, R14 ;  /* 0x0000000e15157221 */ /* 0x000fc40000010000 */
[----:B------:R-:W-:Y:S02]  /*11c0*/  FADD.FTZ R12, R12, R15 ;  /* 0x0000000f0c0c7221 */ /* 0x000fe40000010000 */
[----:B0-----:R-:W-:Y:S02]  /*11d0*/  FADD.FTZ R21, R21, R16 ;  /* 0x0000001015157221 */ /* 0x001fe40000010000 */
        /* <DEDUP_REMOVED lines=11> */
[----:B------:R-:W-:-:S02]  /*1290*/  FADD.FTZ R20, R21, R18 ;  /* 0x0000001215147221 */ /* 0x000fc40000010000 */
[----:B------:R-:W-:Y:S02]  /*12a0*/  FADD.FTZ R21, R12, R19 ;  /* 0x000000130c157221 */ /* 0x000fe40000010000 */
.L_x_231:
[----:B------:R-:W-:Y:S05]  /*12b0*/  BSYNC B0 ;  /* 0x0000000000007941 */ /* 0x000fea0003800000 */
.L_x_230:
[----:B------:R-:W-:Y:S01]  /*12c0*/  BAR.SYNC.DEFER_BLOCKING 0x0 ;  /* 0x0000000000007b1d */ /* 0x000fe20000010000 */
[----:B------:R-:W-:-:S05]  /*12d0*/  SHF.L.U32 R25, R0, 0x4, RZ ;  /* 0x0000000400197819 */ /* 0x000fca00000006ff */
[----:B------:R-:W-:Y:S01]  /*12e0*/  BSSY B0, `(.L_x_232) ;  /* 0x000009d000007945 */ /* 0x000fe20003800000 */
[----:B------:R-:W-:Y:S05]  /*12f0*/  @P5 BRA `(.L_x_233) ;  /* 0x000009b000005947 */ /* 0x000fea0003800000 */
[----:B------:R-:W0:Y:S04]  /*1300*/  LDS.128 R12, [R25+0x170] ;  /* 0x00017000190c7984 */ /* 0x000e280000000c00 */
[----:B------:R-:W1:Y:S01]  /*1310*/  LDS.128 R16, [R25+0x250] ;  /* 0x0002500019107984 */ /* 0x000e620000000c00 */
[----:B0-----:R-:W-:Y:S02]  /*1320*/  FADD.FTZ R12, R8, R12 ;  /* 0x0000000c080c7221 */ /* 0x001fe40000010000 */
[----:B------:R-:W-:Y:S02]  /*1330*/  FADD.FTZ R13, R9, R13 ;  /* 0x0000000d090d7221 */ /* 0x000fe40000010000 */
[----:B------:R-:W-:-:S02]  /*1340*/  FADD.FTZ R14, R10, R14 ;  /* 0x0000000e0a0e7221 */ /* 0x000fc40000010000 */
[----:B------:R-:W-:Y:S02]  /*1350*/  FADD.FTZ R15, R11, R15 ;  /* 0x0000000f0b0f7221 */ /* 0x000fe40000010000 */
[----:B--2---:R-:W0:Y:S01]  /*1360*/  LDS.128 R8, [R25+0x330] ;  /* 0x0003300019087984 */ /* 0x004e220000000c00 */
[----:B-1----:R-:W-:Y:S02]  /*1370*/  FADD.FTZ R12, R12, R16 ;  /* 0x000000100c0c7221 */ /* 0x002fe40000010000 */
[----:B------:R-:W-:Y:S02]  /*1380*/  FADD.FTZ R13, R13, R17 ;  /* 0x000000110d0d7221 */ /* 0x000fe40000010000 */
[----:B------:R-:W-:Y:S02]  /*1390*/  FADD.FTZ R14, R14, R18 ;  /* 0x000000120e0e7221 */ /* 0x000fe40000010000 */
        /* <DEDUP_REMOVED lines=138> */
[----:B------:R-:W0:Y:S01]  /*1c40*/  LDS.128 R8, [R25+0x1bb0] ;  /* 0x001bb00019087984 */ /* 0x000e220000000c00 */
[----:B------:R-:W-:Y:S02]  /*1c50*/  FADD.FTZ R13, R16, R14 ;  /* 0x0000000e100d7221 */ /* 0x000fe40000010000 */
[----:B------:R-:W-:Y:S02]  /*1c60*/  FADD.FTZ R14, R19, R15 ;  /* 0x0000000f130e7221 */ /* 0x000fe40000010000 */
[----:B0-----:R-:W-:Y:S02]  /*1c70*/  FADD.FTZ R8, R17, R8 ;  /* 0x0000000811087221 */ /* 0x001fe40000010000 */
[----:B------:R-:W-:-:S02]  /*1c80*/  FADD.FTZ R9, R12, R9 ;  /* 0x000000090c097221 */ /* 0x000fc40000010000 */
[----:B------:R-:W-:Y:S02]  /*1c90*/  FADD.FTZ R10, R13, R10 ;  /* 0x0000000a0d0a7221 */ /* 0x000fe40000010000 */
[----:B------:R-:W-:Y:S02]  /*1ca0*/  FADD.FTZ R11, R14, R11 ;  /* 0x0000000b0e0b7221 */ /* 0x000fe40000010000 */
.L_x_233:
[----:B------:R-:W-:Y:S05]  /*1cb0*/  BSYNC B0 ;  /* 0x0000000000007941 */ /* 0x000fea0003800000 */
.L_x_232:
        /* <DEDUP_REMOVED lines=19> */
.L_x_235:
[----:B------:R-:W-:Y:S05]  /*1df0*/  BSYNC B0 ;  /* 0x0000000000007941 */ /* 0x000fea0003800000 */
.L_x_234:
[----:B------:R-:W-:Y:S05]  /*1e00*/  @!P0 BRA `(.L_x_236) ;  /* 0x0000124000008947 */ /* 0x000fea0003800000 */
[----:B0-2---:R-:W0:Y:S01]  /*1e10*/  S2R R8, SR_CTAID.Y ;  /* 0x0000000000087919 */ /* 0x005e220000002600 */
        /* <DEDUP_REMOVED lines=16> */
[----:B------:R-:W-:Y:S01]  /*1f20*/  MOV R9, 0x1 ;  /* 0x0000000100097802 */ /* 0x000fe20000000f00 */
[----:B------:R-:W-:Y:S01]  /*1f30*/  UPOPC UR4, UR4 ;  /* 0x00000004000472bf */ /* 0x000fe20008000000 */
[----:B-1----:R-:W-:Y:S01]  /*1f40*/  SEL R14, RZ, c[0x0][0xc], P0 ;  /* 0x00000300ff0e7a07 */ /* 0x002fe20000000000 */
[----:B------:R-:W-:-:S00]  /*1f50*/  ERRBAR ;  /* 0x00000000000079ab */ /* 0x000fc00000000000 */
[----:B------:R-:W-:Y:S02]  /*1f60*/  SEL R9, R9, 0xffffffff, !P0 ;  /* 0xffffffff09097807 */ /* 0x000fe40004000000 */
[----:B0-----:R-:W-:-:S02]  /*1f70*/  ISETP.EQ.U32.AND P4, PT, R16, UR5, PT ;  /* 0x0000000510007c0c */ /* 0x001fc4000bf82070 */
[----:B------:R-:W-:Y:S01]  /*1f80*/  ISETP.NE.AND P0, PT, R14, -0x1, PT ;  /* 0xffffffff0e00780c */ /* 0x000fe20003f05270 */
[----:B------:R-:W-:-:S10]  /*1f90*/  IMAD R9, R9, UR4, RZ ;  /* 0x0000000409097c24 */ /* 0x000fd4000f8e02ff */
[----:B------:R0:W-:Y:S02]  /*1fa0*/  @P4 RED.E.ADD.S32.STRONG.GPU [R12.64], R9 ;  /* 0x000000090c00498e */ /* 0x0001e4000c10e38e */
[----:B------:R-:W-:Y:S05]  /*1fb0*/  @!P0 BRA `(.L_x_237) ;  /* 0x0000005000008947 */ /* 0x000fea0003800000 */
.L_x_238:
[----:B0-----:R-:W2:Y:S01]  /*1fc0*/  LDG.E.STRONG.GPU R9, [R12.64] ;  /* 0x0000000e0c097981 */ /* 0x001ea2000c1ef900 */
[----:B------:R-:W-:Y:S01]  /*1fd0*/  YIELD ;  /* 0x0000000000007946 */ /* 0x000fe20003800000 */
[----:B--2---:R-:W-:Y:S01]  /*1fe0*/  ISETP.NE.AND P0, PT, R9, R14, PT ;  /* 0x0000000e0900720c */ /* 0x004fe20003f05270 */
[----:B------:R-:W-:-:S12]  /*1ff0*/  CCTL.IVALL ;  /* 0x00000000ff00798f */ /* 0x000fd80002000000 */
[----:B------:R-:W-:Y:S05]  /*2000*/  @P0 BRA `(.L_x_238) ;  /* 0xffffffb000000947 */ /* 0x000fea000383ffff */
.L_x_237:
[----:B------:R-:W-:Y:S01]  /*2010*/  ISETP.NE.AND P0, PT, RZ, c[0x0][0xc], PT ;  /* 0x00000300ff007a0c */ /* 0x000fe20003f05270 */
[----:B------:R-:W-:Y:S01]  /*2020*/  WARPSYNC 0xffffffff ;  /* 0xffffffff00007948 */ /* 0x000fe20003800000 */
[----:B------:R-:W-:Y:S11]  /*2030*/  BAR.SYNC.DEFER_BLOCKING 0x0 ;  /* 0x0000000000007b1d */ /* 0x000ff60000010000 */
[----:B------:R-:W-:Y:S05]  /*2040*/  @!P0 BRA `(.L_x_236) ;  /* 0x0000100000008947 */ /* 0x000fea0003800000 */
[----:B0-----:R-:W-:-:S10]  /*2050*/  HFMA2.MMA R9, -RZ, RZ, 0, 5.9604644775390625e-08 ;  /* 0x00000001ff097435 */ /* 0x001fd400000001ff */
[----:B------:R-:W-:-:S04]  /*2060*/  IADD3 R9, -R9, c[0x0][0xc], RZ ;  /* 0x0000030009097a10 */ /* 0x000fc80007ffe1ff */
[----:B------:R-:W-:Y:S02]  /*2070*/  ISETP.GE.U32.AND P0, PT, R9, 0x3, PT ;  /* 0x000000030900780c */ /* 0x000fe40003f06070 */
[----:B------:R-:W-:-:S11]  /*2080*/  MOV R9, RZ ;  /* 0x000000ff00097202 */ /* 0x000fd60000000f00 */
[----:B------:R-:W-:Y:S05]  /*2090*/  @!P0 BRA `(.L_x_239) ;  /* 0x00000de000008947 */ /* 0x000fea0003800000 */
[----:B------:R-:W-:Y:S01]  /*20a0*/  ULDC UR5, c[0x0][0xc] ;  /* 0x0000030000057ab9 */ /* 0x000fe20000000800 */
[----:B------:R-:W-:Y:S01]  /*20b0*/  MOV R9, RZ ;  /* 0x000000ff00097202 */ /* 0x000fe20000000f00 */
[----:B------:R-:W-:-:S04]  /*20c0*/  ULOP3.LUT UR4, UR5, 0x3, URZ, 0xc0, !UPT ;  /* 0x0000000305047892 */ /* 0x000fc8000f8ec03f */
        /* <DEDUP_REMOVED lines=8> */
.L_x_242:
[----:B------:R-:W-:-:S13]  /*2150*/  ISETP.EQ.OR P6, PT, R9, R33, P3 ;  /* 0x000000210900720c */ /* 0x000fda0001fc2670 */
[----:B------:R-:W-:-:S04]  /*2160*/  @!P6 IMAD R13, R9, c[0x0][0x10], R8 ;  /* 0x00000400090dea24 */ /* 0x000fc800078e0208 */
[----:B------:R-:W-:-:S06]  /*2170*/  @!P6 IMAD.WIDE.U32 R12, R13, 0x8, R10 ;  /* 0x000000080d0ce825 */ /* 0x000fcc00078e000a */
[----:B------:R-:W2:Y:S01]  /*2180*/  @!P6 LDG.E.64 R12, [R12.64] ;  /* 0x0000000e0c0ce981 */ /* 0x000ea2000c1e1b00 */
[C---:B------:R-:W-:Y:S02]  /*2190*/  IADD3 R15, R9.reuse, 0x1, RZ ;  /* 0x00000001090f7810 */ /* 0x040fe40007ffe0ff */
[----:B------:R-:W-:Y:S02]  /*21a0*/  IADD3 R17, R9, 0x2, RZ ;  /* 0x0000000209117810 */ /* 0x000fe40007ffe0ff */
        /* <DEDUP_REMOVED lines=15> */
[C---:B------:R-:W-:Y:S01]  /*22a0*/  IADD3 R18, R9.reuse, 0x4, RZ ;  /* 0x0000000409127810 */ /* 0x040fe20007ffe0ff */
        /* <DEDUP_REMOVED lines=94> */
.L_x_241:
[----:B------:R-:W-:-:S06]  /*2890*/  UISETP.GT.AND UP0, UPT, UR4, 0x4, UPT ;  /* 0x000000040400788c */ /* 0x000fcc000bf04270 */
[----:B------:R-:W-:-:S13]  /*28a0*/  PLOP3.LUT P4, PT, PT, PT, UP0, 0x80, 0x0 ;  /* 0x000000000000781c */ /* 0x000fda0003f8f008 */
[----:B------:R-:W-:Y:S05]  /*28b0*/  @!P4 BRA `(.L_x_243) ;  /* 0x000003b00000c947 */ /* 0x000fea0003800000 */
[C---:B------:R-:W-:Y:S02]  /*28c0*/  ISETP.EQ.OR P0, PT, R9.reuse, R33, P3 ;  /* 0x000000210900720c */ /* 0x040fe40001f02670 */
[----:B------:R-:W-:-:S11]  /*28d0*/  IADD3 R15, R9, 0x1, RZ ;  /* 0x00000001090f7810 */ /* 0x000fd60007ffe0ff */
[----:B------:R-:W-:-:S04]  /*28e0*/  @!P0 IMAD R13, R9, c[0x0][0x10], R8 ;  /* 0x00000400090d8a24 */ /* 0x000fc800078e0208 */
[----:B------:R-:W-:-:S06]  /*28f0*/  @!P0 IMAD.WIDE.U32 R12, R13, 0x8, R10 ;  /* 0x000000080d0c8825 */ /* 0x000fcc00078e000a */
[----:B------:R-:W2:Y:S01]  /*2900*/  @!P0 LDG.E.64 R12, [R12.64] ;  /* 0x0000000e0c0c8981 */ /* 0x000ea2000c1e1b00 */
[-C--:B------:R-:W-:Y:S02]  /*2910*/  ISETP.EQ.OR P5, PT, R15, R33.reuse, P3 ;  /* 0x000000210f00720c */ /* 0x080fe40001fa2670 */
[C---:B------:R-:W-:Y:S02]  /*2920*/  IADD3 R17, R9.reuse, 0x2, RZ ;  /* 0x0000000209117810 */ /* 0x040fe40007ffe0ff */
[----:B------:R-:W-:Y:S02]  /*2930*/  IADD3 R18, R9, 0x3, RZ ;  /* 0x0000000309127810 */ /* 0x000fe40007ffe0ff */
[-C--:B------:R-:W-:Y:S02]  /*2940*/  ISETP.EQ.OR P6, PT, R17, R33.reuse, P3 ;  /* 0x000000211100720c */ /* 0x080fe40001fc2670 */
[----:B------:R-:W-:-:S05]  /*2950*/  ISETP.EQ.OR P4, PT, R18, R33, P3 ;  /* 0x000000211200720c */ /* 0x000fca0001f82670 */
[----:B------:R-:W-:-:S04]  /*2960*/  @!P5 IMAD R15, R15, c[0x0][0x10], R8 ;  /* 0x000004000f0fda24 */ /* 0x000fc800078e0208 */
[----:B------:R-:W-:-:S04]  /*2970*/  @!P5 IMAD.WIDE.U32 R14, R15, 0x8, R10 ;  /* 0x000000080f0ed825 */ /* 0x000fc800078e000a */
[----:B------:R-:W-:Y:S02]  /*2980*/  @!P6 IMAD R17, R17, c[0x0][0x10], R8 ;  /* 0x000004001111ea24 */ /* 0x000fe400078e0208 */
[----:B------:R-:W3:Y:S01]  /*2990*/  @!P5 LDG.E.64 R14, [R14.64] ;  /* 0x0000000e0e0ed981 */ /* 0x000ee2000c1e1b00 */
[----:B------:R-:W-:Y:S01]  /*29a0*/  IADD3 R9, R9, 0x4, RZ ;  /* 0x0000000409097810 */ /* 0x000fe20007ffe0ff */
[----:B------:R-:W-:-:S06]  /*29b0*/  @!P6 IMAD.WIDE.U32 R16, R17, 0x8, R10 ;  /* 0x000000081110e825 */ /* 0x000fcc00078e000a */
[----:B------:R-:W4:Y:S01]  /*29c0*/  @!P6 LDG.E.64 R16, [R16.64] ;  /* 0x0000000e1010e981 */ /* 0x000f22000c1e1b00 */
[----:B--2---:R-:W-:Y:S02]  /*29d0*/  @!P0 FADD.FTZ R21, R21, R13 ;  /* 0x0000000d15158221 */ /* 0x004fe40000010000 */
[----:B------:R-:W-:Y:S02]  /*29e0*/  @!P4 IMAD R13, R18, c[0x0][0x10], R8 ;  /* 0x00000400120dca24 */ /* 0x000fe400078e0208 */
[----:B------:R-:W-:Y:S01]  /*29f0*/  @!P0 FADD.FTZ R20, R20, R12 ;  /* 0x0000000c14148221 */ /* 0x000fe20000010000 */
[----:B------:R-:W-:Y:S01]  /*2a00*/  ISETP.EQ.OR P0, PT, R9, R33, P3 ;  /* 0x000000210900720c */ /* 0x000fe20001f02670 */
[----:B------:R-:W-:-:S06]  /*2a10*/  @!P4 IMAD.WIDE.U32 R12, R13, 0x8, R10 ;  /* 0x000000080d0cc825 */ /* 0x000fcc00078e000a */
[----:B------:R-:W2:Y:S01]  /*2a20*/  @!P4 LDG.E.64 R12, [R12.64] ;  /* 0x0000000e0c0cc981 */ /* 0x000ea2000c1e1b00 */
[----:B---3--:R-:W-:Y:S02]  /*2a30*/  @!P5 FADD.FTZ R20, R20, R14 ;  /* 0x0000000e1414d221 */ /* 0x008fe40000010000 */
[----:B------:R-:W-:Y:S01]  /*2a40*/  @!P5 FADD.FTZ R21, R21, R15 ;  /* 0x0000000f1515d221 */ /* 0x000fe20000010000 */
[----:B------:R-:W-:Y:S01]  /*2a50*/  IADD3 R15, R9, 0x1, RZ ;  /* 0x00000001090f7810 */ /* 0x000fe20007ffe0ff */
[----:B----4-:R-:W-:-:S03]  /*2a60*/  @!P6 FADD.FTZ R20, R20, R16 ;  /* 0x000000101414e221 */ /* 0x010fc60000010000 */
[----:B------:R-:W-:Y:S01]  /*2a70*/  ISETP.EQ.OR P5, PT, R15, R33, P3 ;  /* 0x000000210f00720c */ /* 0x000fe20001fa2670 */
[----:B------:R-:W-:Y:S01]  /*2a80*/  @!P6 FADD.FTZ R21, R21, R17 ;  /* 0x000000111515e221 */ /* 0x000fe20000010000 */
[C---:B------:R-:W-:Y:S01]  /*2a90*/  IADD3 R16, R9.reuse, 0x3, RZ ;  /* 0x0000000309107810 */ /* 0x040fe20007ffe0ff */
[----:B------:R-:W-:-:S04]  /*2aa0*/  @!P0 IMAD R19, R9, c[0x0][0x10], R8 ;  /* 0x0000040009138a24 */ /* 0x000fc800078e0208 */
[----:B------:R-:W-:-:S06]  /*2ab0*/  @!P0 IMAD.WIDE.U32 R18, R19, 0x8, R10 ;  /* 0x0000000813128825 */ /* 0x000fcc00078e000a */
[----:B------:R-:W-:Y:S01]  /*2ac0*/  @!P5 IMAD R15, R15, c[0x0][0x10], R8 ;  /* 0x000004000f0fda24 */ /* 0x000fe200078e0208 */
[----:B------:R-:W3:Y:S03]  /*2ad0*/  @!P0 LDG.E.64 R18, [R18.64] ;  /* 0x0000000e12128981 */ /* 0x000ee6000c1e1b00 */
[----:B------:R-:W-:-:S06]  /*2ae0*/  @!P5 IMAD.WIDE.U32 R14, R15, 0x8, R10 ;  /* 0x000000080f0ed825 */ /* 0x000fcc00078e000a */
[----:B------:R-:W4:Y:S01]  /*2af0*/  @!P5 LDG.E.64 R14, [R14.64] ;  /* 0x0000000e0e0ed981 */ /* 0x000f22000c1e1b00 */
[----:B--2---:R-:W-:Y:S01]  /*2b00*/  @!P4 FADD.FTZ R20, R20, R12 ;  /* 0x0000000c1414c221 */ /* 0x004fe20000010000 */
[----:B------:R-:W-:Y:S01]  /*2b10*/  IADD3 R12, R9, 0x2, RZ ;  /* 0x00000002090c7810 */ /* 0x000fe20007ffe0ff */
[----:B------:R-:W-:-:S03]  /*2b20*/  @!P4 FADD.FTZ R21, R21, R13 ;  /* 0x0000000d1515c221 */ /* 0x000fc60000010000 */
[-C--:B------:R-:W-:Y:S02]  /*2b30*/  ISETP.EQ.OR P6, PT, R12, R33.reuse, P3 ;  /* 0x000000210c00720c */ /* 0x080fe40001fc2670 */
[----:B------:R-:W-:-:S11]  /*2b40*/  ISETP.EQ.OR P4, PT, R16, R33, P3 ;  /* 0x000000211000720c */ /* 0x000fd60001f82670 */
[--C-:B------:R-:W-:Y:S02]  /*2b50*/  @!P6 IMAD R13, R12, c[0x0][0x10], R8.reuse ;  /* 0x000004000c0dea24 */ /* 0x100fe400078e0208 */
[----:B------:R-:W-:Y:S02]  /*2b60*/  @!P4 IMAD R17, R16, c[0x0][0x10], R8 ;  /* 0x000004001011ca24 */ /* 0x000fe400078e0208 */
[----:B------:R-:W-:-:S04]  /*2b70*/  @!P6 IMAD.WIDE.U32 R12, R13, 0x8, R10 ;  /* 0x000000080d0ce825 */ /* 0x000fc800078e000a */
[----:B------:R-:W-:Y:S02]  /*2b80*/  @!P4 IMAD.WIDE.U32 R16, R17, 0x8, R10 ;  /* 0x000000081110c825 */ /* 0x000fe400078e000a */
[----:B------:R-:W2:Y:S04]  /*2b90*/  @!P6 LDG.E.64 R12, [R12.64] ;  /* 0x0000000e0c0ce981 */ /* 0x000ea8000c1e1b00 */
[----:B------:R-:W5:Y:S01]  /*2ba0*/  @!P4 LDG.E.64 R16, [R16.64] ;  /* 0x0000000e1010c981 */ /* 0x000f62000c1e1b00 */
[----:B---3--:R-:W-:Y:S02]  /*2bb0*/  @!P0 FADD.FTZ R20, R20, R18 ;  /* 0x0000001214148221 */ /* 0x008fe40000010000 */
[----:B------:R-:W-:Y:S02]  /*2bc0*/  @!P0 FADD.FTZ R21, R21, R19 ;  /* 0x0000001315158221 */ /* 0x000fe40000010000 */
[----:B----4-:R-:W-:-:S02]  /*2bd0*/  @!P5 FADD.FTZ R20, R20, R14 ;  /* 0x0000000e1414d221 */ /* 0x010fc40000010000 */
[----:B------:R-:W-:Y:S01]  /*2be0*/  @!P5 FADD.FTZ R21, R21, R15 ;  /* 0x0000000f1515d221 */ /* 0x000fe20000010000 */
[----:B------:R-:W-:Y:S01]  /*2bf0*/  UIADD3 UR4, UR4, -0x4, URZ ;  /* 0xfffffffc04047890 */ /* 0x000fe2000fffe03f */
[----:B------:R-:W-:Y:S02]  /*2c00*/  PLOP3.LUT P0, PT, PT, PT, PT, 0x8, 0x0 ;  /* 0x000000000000781c */ /* 0x000fe40003f0e170 */
[----:B------:R-:W-:Y:S01]  /*2c10*/  IADD3 R9, R9, 0x4, RZ ;  /* 0x0000000409097810 */ /* 0x000fe20007ffe0ff */
[----:B------:R-:W-:Y:S01]  /*2c20*/  UIADD3 UR4, UR4, -0x4, URZ ;  /* 0xfffffffc04047890 */ /* 0x000fe2000fffe03f */
[----:B--2---:R-:W-:Y:S02]  /*2c30*/  @!P6 FADD.FTZ R20, R20, R12 ;  /* 0x0000000c1414e221 */ /* 0x004fe40000010000 */
[----:B------:R-:W-:Y:S02]  /*2c40*/  @!P6 FADD.FTZ R21, R21, R13 ;  /* 0x0000000d1515e221 */ /* 0x000fe40000010000 */
[----:B-----5:R-:W-:-:S02]  /*2c50*/  @!P4 FADD.FTZ R20, R20, R16 ;  /* 0x000000101414c221 */ /* 0x020fc40000010000 */
[----:B------:R-:W-:Y:S02]  /*2c60*/  @!P4 FADD.FTZ R21, R21, R17 ;  /* 0x000000111515c221 */ /* 0x000fe40000010000 */
.L_x_243:
[----:B------:R-:W-:-:S13]  /*2c70*/  ISETP.NE.OR P0, PT, RZ, UR4, P0 ;  /* 0x00000004ff007c0c */ /* 0x000fda0008705670 */
[----:B------:R-:W-:Y:S05]  /*2c80*/  @!P0 BRA `(.L_x_239) ;  /* 0x000001f000008947 */ /* 0x000fea0003800000 */
.L_x_240:
[CC--:B------:R-:W-:Y:S02]  /*2c90*/  ISETP.EQ.OR P5, PT, R9.reuse, R33.reuse, P3 ;  /* 0x000000210900720c */ /* 0x0c0fe40001fa2670 */
[C---:B------:R-:W-:Y:S02]  /*2ca0*/  IADD3 R17, R9.reuse, 0x1, RZ ;  /* 0x0000000109117810 */ /* 0x040fe40007ffe0ff */
[----:B------:R-:W-:Y:S02]  /*2cb0*/  IADD3 R15, R9, 0x2, RZ ;  /* 0x00000002090f7810 */ /* 0x000fe40007ffe0ff */
        /* <DEDUP_REMOVED lines=28> */
.L_x_239:
[----:B------:R-:W-:-:S04]  /*2e80*/  MOV R14, c[0x0][0xc] ;  /* 0x00000300000e7a02 */ /* 0x000fc80000000f00 */
[----:B------:R-:W-:-:S13]  /*2e90*/  LOP3.LUT P0, R14, R14, 0x3, RZ, 0xc0, !PT ;  /* 0x000000030e0e7812 */ /* 0x000fda000780c0ff */
[----:B------:R-:W-:Y:S05]  /*2ea0*/  @!P0 BRA `(.L_x_236) ;  /* 0x000001a000008947 */ /* 0x000fea0003800000 */
[----:B------:R-:W-:Y:S01]  /*2eb0*/  ISETP.EQ.OR P0, PT, R9, R33, P3 ;  /* 0x000000210900720c */ /* 0x000fe20001f02670 */
[----:B------:R-:W-:Y:S01]  /*2ec0*/  BSSY B0, `(.L_x_244) ;  /* 0x0000008000007945 */ /* 0x000fe20003800000 */
[----:B------:R-:W-:-:S11]  /*2ed0*/  ISETP.NE.AND P4, PT, R14, 0x1, PT ;  /* 0x000000010e00780c */ /* 0x000fd60003f85270 */
[----:B------:R-:W-:Y:S05]  /*2ee0*/  @P0 BRA `(.L_x_245) ;  /* 0x0000005000000947 */ /* 0x000fea0003800000 */
[----:B------:R-:W-:-:S04]  /*2ef0*/  IMAD R13, R9, c[0x0][0x10], R8 ;  /* 0x00000400090d7a24 */ /* 0x000fc800078e0208 */
[----:B------:R-:W-:-:S06]  /*2f00*/  IMAD.WIDE.U32 R12, R13, 0x8, R10 ;  /* 0x000000080d0c7825 */ /* 0x000fcc00078e000a */
[----:B------:R-:W2:Y:S02]  /*2f10*/  LDG.E.64 R12, [R12.64] ;  /* 0x0000000e0c0c7981 */ /* 0x000ea4000c1e1b00 */
[----:B--2---:R-:W-:Y:S02]  /*2f20*/  FADD.FTZ R20, R20, R12 ;  /* 0x0000000c14147221 */ /* 0x004fe40000010000 */
[----:B------:R-:W-:Y:S02]  /*2f30*/  FADD.FTZ R21, R21, R13 ;  /* 0x0000000d15157221 */ /* 0x000fe40000010000 */
.L_x_245:
[----:B------:R-:W-:Y:S05]  /*2f40*/  BSYNC B0 ;  /* 0x0000000000007941 */ /* 0x000fea0003800000 */
.L_x_244:
[----:B------:R-:W-:Y:S05]  /*2f50*/  @!P4 BRA `(.L_x_236) ;  /* 0x000000f00000c947 */ /* 0x000fea0003800000 */
[C---:B------:R-:W-:Y:S02]  /*2f60*/  IADD3 R13, R9.reuse, 0x2, RZ ;  /* 0x00000002090d7810 */ /* 0x040fe40007ffe0ff */
        /* <DEDUP_REMOVED lines=14> */
.L_x_236:
        /* <DEDUP_REMOVED lines=36> */
.L_x_246:
[----:B------:R-:W-:Y:S01]  /*3290*/  BSSY B0, `(.L_x_247) ;  /* 0x0000012000007945 */ /* 0x000fe20003800000 */
[----:B------:R-:W-:Y:S05]  /*32a0*/  @!P1 BRA `(.L_x_248) ;  /* 0x0000010000009947 */ /* 0x000fea0003800000 */
[C-C-:B------:R-:W-:Y:S02]  /*32b0*/  FFMA.FTZ R11, R12.reuse, R11, R13.reuse ;  /* 0x0000000b0c0b7223 */ /* 0x140fe4000001000d */
[----:B------:R-:W-:Y:S02]  /*32c0*/  FFMA.FTZ R8, R12, R8, R13 ;  /* 0x000000080c087223 */ /* 0x000fe4000001000d */
[----:B------:R-:W-:Y:S01]  /*32d0*/  FFMA.FTZ R11, R9, R2, -R11 ;  /* 0x00000002090b7223 */ /* 0x000fe2000001080b */
[----:B------:R-:W-:Y:S01]  /*32e0*/  MOV R9, R7 ;  /* 0x0000000700097202 */ /* 0x000fe20000000f00 */
[----:B------:R-:W-:Y:S01]  /*32f0*/  FFMA.FTZ R15, R10, R3, -R8 ;  /* 0x000000030a0f7223 */ /* 0x000fe20000010808 */
[----:B------:R-:W-:Y:S01]  /*3300*/  MOV R8, R4 ;  /* 0x0000000400087202 */ /* 0x000fe20000000f00 */
[----:B------:R-:W-:-:S02]  /*3310*/  IMAD R17, R37, c[0x0][0x1d8], RZ ;  /* 0x0000760025117a24 */ /* 0x000fc400078e02ff */
        /* <DEDUP_REMOVED lines=9> */
.L_x_248:
[----:B------:R-:W-:Y:S05]  /*33b0*/  BSYNC B0 ;  /* 0x0000000000007941 */ /* 0x000fea0003800000 */
.L_x_247:
        /* <DEDUP_REMOVED lines=26> */
.L_x_249:
[----:B------:R-:W-:Y:S01]  /*3560*/  BSSY B0, `(.L_x_250) ;  /* 0x0000011000007945 */ /* 0x000fe20003800000 */
[----:B------:R-:W-:Y:S05]  /*3570*/  @P0 BRA `(.L_x_251) ;  /* 0x000000f000000947 */ /* 0x000fea0003800000 */
[----:B------:R-:W-:Y:S01]  /*3580*/  MOV R5, R7 ;  /* 0x0000000700057202 */ /* 0x000fe20000000f00 */
[C-C-:B------:R-:W-:Y:S02]  /*3590*/  FFMA.FTZ R11, R12.reuse, R11, R13.reuse ;  /* 0x0000000b0c0b7223 */ /* 0x140fe4000001000d */
[----:B------:R-:W-:Y:S02]  /*35a0*/  FFMA.FTZ R8, R12, R8, R13 ;  /* 0x000000080c087223 */ /* 0x000fe4000001000d */
[----:B------:R-:W-:Y:S02]  /*35b0*/  IMAD R35, R35, c[0x0][0x1d8], RZ ;  /* 0x0000760023237a24 */ /* 0x000fe400078e02ff */
[----:B------:R-:W-:-:S02]  /*35c0*/  FFMA.FTZ R11, R9, R2, -R11 ;  /* 0x00000002090b7223 */ /* 0x000fc4000001080b */
[----:B------:R-:W-:Y:S02]  /*35d0*/  FFMA.FTZ R8, R28, R3, -R8 ;  /* 0x000000031c087223 */ /* 0x000fe40000010808 */
        /* <DEDUP_REMOVED lines=9> */
.L_x_251:
[----:B------:R-:W-:Y:S05]  /*3670*/  BSYNC B0 ;  /* 0x0000000000007941 */ /* 0x000fea0003800000 */
.L_x_250:
[----:B------:R-:W-:Y:S01]  /*3680*/  ULDC UR4, c[0x0][0x10] ;  /* 0x0000040000047ab9 */ /* 0x000fe20000000800 */
[----:B------:R-:W-:Y:S01]  /*3690*/  IADD3 R31, R31, 0x1, RZ ;  /* 0x000000011f1f7810 */ /* 0x000fe20007ffe0ff */
[----:B------:R-:W-:-:S04]  /*36a0*/  UIADD3 UR7, UR7, UR4, URZ ;  /* 0x0000000407077290 */ /* 0x000fc8000fffe03f */
[----:B------:R-:W-:-:S06]  /*36b0*/  UISETP.GE.AND UP0, UPT, UR7, UR6, UPT ;  /* 0x000000060700728c */ /* 0x000fcc000bf06270 */
[----:B------:R-:W-:-:S13]  /*36c0*/  PLOP3.LUT P0, PT, PT, PT, UP0, 0x80, 0x0 ;  /* 0x000000000000781c */ /* 0x000fda0003f0f008 */
[----:B------:R-:W-:Y:S01]  /*36d0*/  @P0 CALL.REL.NOINC `(.L_x_225) ;  /* 0x0000001000000944 */ /* 0x000fe20003c00000 */
[----:B------:R-:W-:Y:S05]  /*36e0*/  BRA `(.L_x_252) ;  /* 0xffffcbb000007947 */ /* 0x000fea000383ffff */
.L_x_225:
[----:B-1----:R-:W-:Y:S01]  /*36f0*/  ISETP.NE.AND P1, PT, R0, RZ, PT ;  /* 0x000000ff0000720c */ /* 0x002fe20003f25270 */
[----:B0-----:R-:W-:Y:S01]  /*3700*/  HFMA2.MMA R3, -RZ, RZ, 0, 2.384185791015625e-07 ;  /* 0x00000004ff037435 */ /* 0x001fe200000001ff */
        /* <DEDUP_REMOVED lines=16> */
.L_x_254:
[----:B------:R-:W-:Y:S05]  /*3810*/  BSYNC B0 ;  /* 0x0000000000007941 */ /* 0x000fea0003800000 */
.L_x_253:
[----:B------:R-:W1:Y:S01]  /*3820*/  S2UR UR4, SR_CTAID.X ;  /* 0x00000000000479c3 */ /* 0x000e620000002500 */
[----:B0-----:R-:W-:Y:S02]  /*3830*/  IADD3 R5, R6, -0x1, RZ ;  /* 0xffffffff06057810 */ /* 0x001fe40007ffe0ff */
[----:B------:R-:W-:-:S05]  /*3840*/  IADD3 R4, R4, -0x1, RZ ;  /* 0xffffffff04047810 */ /* 0x000fca0007ffe0ff */
        /* <DEDUP_REMOVED lines=8> */
.L_x_256:
[----:B------:R-:W2:Y:S01]  /*38d0*/  LDG.E.STRONG.GPU R5, [R2.64] ;  /* 0x0000000e02057981 */ /* 0x000ea2000c1ef900 */
[----:B------:R-:W-:Y:S01]  /*38e0*/  YIELD ;  /* 0x0000000000007946 */ /* 0x000fe20003800000 */
[----:B--2---:R-:W-:Y:S01]  /*38f0*/  ISETP.NE.AND P0, PT, R5, R4, PT ;  /* 0x000000040500720c */ /* 0x004fe20003f05270 */
[----:B------:R-:W-:-:S12]  /*3900*/  CCTL.IVALL ;  /* 0x00000000ff00798f */ /* 0x000fd80002000000 */
[----:B------:R-:W-:Y:S05]  /*3910*/  @P0 BRA `(.L_x_256) ;  /* 0xffffffb000000947 */ /* 0x000fea000383ffff */
.L_x_255:
[----:B------:R-:W-:Y:S02]  /*3920*/  WARPSYNC 0xffffffff ;  /* 0xffffffff00007948 */ /* 0x000fe40003800000 */
[----:B------:R-:W-:Y:S01]  /*3930*/  MOV R21, c[0x0][0x1dc] ;  /* 0x0000770000157a02 */ /* 0x000fe20000000f00 */
[----:B------:R-:W-:Y:S01]  /*3940*/  BAR.SYNC.DEFER_BLOCKING 0x0 ;  /* 0x0000000000007b1d */ /* 0x000fe20000010000 */
[----:B------:R-:W-:Y:S02]  /*3950*/  SHF.R.S32.HI R2, RZ, 0x1f, R0 ;  /* 0x0000001fff027819 */ /* 0x000fe40000011400 */
[----:B------:R-:W-:-:S04]  /*3960*/  LEA.HI R3, P0, R21, c[0x0][0x1d8], RZ, 0x1 ;  /* 0x0000760015037a11 */ /* 0x000fc800078108ff */
[----:B------:R-:W-:-:S04]  /*3970*/  IADD3.X R4, RZ, c[0x0][0x1dc], RZ, P0, !PT ;  /* 0x00007700ff047a10 */ /* 0x000fc800007fe4ff */
[--C-:B------:R-:W-:Y:S02]  /*3980*/  SHF.R.S64 R3, R3, 0x1, R4.reuse ;  /* 0x0000000103037819 */ /* 0x100fe40000001004 */
        /* <DEDUP_REMOVED lines=18> */
.L_x_257:
[----:B------:R-:W-:-:S04]  /*3ab0*/  LEA R8, P0, R0, c[0x0][0x1b8], 0x2 ;  /* 0x00006e0000087a11 */ /* 0x000fc800078010ff */
[----:B------:R-:W-:Y:S02]  /*3ac0*/  LEA.HI.X R9, R0, c[0x0][0x1bc], R9, 0x2, P0 ;  /* 0x00006f0000097a11 */ /* 0x000fe400000f1409 */
[-C--:B------:R-:W-:Y:S02]  /*3ad0*/  LEA R10, P0, R3, R8.reuse, 0x2 ;  /* 0x00000008030a7211 */ /* 0x080fe400078010ff */
[-C--:B------:R-:W-:Y:S01]  /*3ae0*/  LEA R14, P2, R25, R8.reuse, 0x2 ;  /* 0x00000008190e7211 */ /* 0x080fe200078410ff */
[----:B0-----:R0:W2:Y:S01]  /*3af0*/  LDG.E R2, [R8.64] ;  /* 0x0000000e08027981 */ /* 0x0010a2000c1e1900 */
[----:B------:R-:W-:Y:S02]  /*3b00*/  LEA R12, P1, R18, R8, 0x2 ;  /* 0x00000008120c7211 */ /* 0x000fe400078210ff */
[C---:B------:R-:W-:Y:S02]  /*3b10*/  IADD3.X R11, R9.reuse, R27, RZ, P0, !PT ;  /* 0x0000001b090b7210 */ /* 0x040fe400007fe4ff */
[----:B------:R-:W-:-:S02]  /*3b20*/  IADD3.X R15, R9, R23, RZ, P2, !PT ;  /* 0x00000017090f7210 */ /* 0x000fc400017fe4ff */
[----:B------:R-:W-:Y:S02]  /*3b30*/  IADD3.X R13, R21, R9, RZ, P1, !PT ;  /* 0x00000009150d7210 */ /* 0x000fe40000ffe4ff */
[----:B------:R-:W2:Y:S04]  /*3b40*/  LDG.E R11, [R10.64] ;  /* 0x0000000e0a0b7981 */ /* 0x000ea8000c1e1900 */
[----:B------:R-:W3:Y:S04]  /*3b50*/  LDG.E R12, [R12.64] ;  /* 0x0000000e0c0c7981 */ /* 0x000ee8000c1e1900 */
[----:B------:R-:W3:Y:S01]  /*3b60*/  LDG.E R15, [R14.64] ;  /* 0x0000000e0e0f7981 */ /* 0x000ee2000c1e1900 */
[----:B------:R-:W-:Y:S01]  /*3b70*/  HFMA2.MMA R7, -RZ, RZ, 0, 1.1920928955078125e-07 ;  /* 0x00000002ff077435 */ /* 0x000fe200000001ff */
[----:B------:R-:W-:-:S02]  /*3b80*/  SHF.L.U32 R6, R0, 0x1, RZ ;  /* 0x0000000100067819 */ /* 0x000fc400000006ff */
[----:B------:R-:W-:-:S07]  /*3b90*/  IADD3 R0, R0, 0x1c0, RZ ;  /* 0x000001c000007810 */ /* 0x000fce0007ffe0ff */
[----:B------:R-:W-:-:S04]  /*3ba0*/  IMAD.WIDE R4, R6, R7, c[0x0][0x168] ;  /* 0x00005a0006047625 */ /* 0x000fc800078e0207 */
[----:B------:R-:W-:Y:S01]  /*3bb0*/  IMAD.WIDE R6, R6, R7, c[0x0][0x170] ;  /* 0x00005c0006067625 */ /* 0x000fe200078e0207 */
[----:B------:R-:W-:Y:S02]  /*3bc0*/  ISETP.GT.U32.AND P0, PT, R3, R0, PT ;  /* 0x000000000300720c */ /* 0x000fe40003f04070 */
[----:B0-----:R-:W-:-:S04]  /*3bd0*/  SHF.R.S32.HI R9, RZ, 0x1f, R0 ;  /* 0x0000001fff097819 */ /* 0x001fc80000011400 */
[----:B------:R-:W-:Y:S02]  /*3be0*/  ISETP.GT.AND.EX P0, PT, R16, R9, PT, P0 ;  /* 0x000000091000720c */ /* 0x000fe40003f04300 */
[----:B--2---:R-:W-:Y:S02]  /*3bf0*/  F2FP.BF16.PACK_AB R17, R11, R2 ;  /* 0x000000020b11723e */ /* 0x004fe400000010ff */
[----:B---3--:R-:W-:-:S03]  /*3c00*/  F2FP.BF16.PACK_AB R19, R15, R12 ;  /* 0x0000000c0f13723e */ /* 0x008fc600000010ff */
[----:B------:R0:W-:Y:S04]  /*3c10*/  STG.E [R4.64], R17 ;  /* 0x0000001104007986 */ /* 0x0001e8000c10190e */
[----:B------:R0:W-:Y:S02]  /*3c20*/  STG.E [R6.64], R19 ;  /* 0x0000001306007986 */ /* 0x0001e4000c10190e */
[----:B------:R-:W-:Y:S05]  /*3c30*/  @P0 BRA `(.L_x_257) ;  /* 0xfffffe7000000947 */ /* 0x000fea000383ffff */
[----:B------:R-:W-:Y:S05]  /*3c40*/  EXIT ;  /* 0x000000000000794d */ /* 0x000fea0003800000 */
.L_x_258:
        /* <DEDUP_REMOVED lines=11> */
.L_x_3291:


//--------------------- .text._Z35group_norm_nhwc_bwd_one_pass_kernelI11Bf16IOBf16WLi128ELi28ELi448EEv26Group_norm_nhwc_bwd_params --------------------------
	.section	.text._Z35group_norm_nhwc_bwd_one_pass_kernelI11Bf16IOBf16WLi128ELi28ELi448EEv26Group_norm_nhwc_bwd_params,"ax",@progbits
	.sectioninfo	@"SHI_REGISTERS=71"
	.align	128
        .global         _Z35group_norm_nhwc_bwd_one_pass_kernelI11Bf16IOBf16WLi128ELi28ELi448EEv26Group_norm_nhwc_bwd_params
        .type           _Z35group_norm_nhwc_bwd_one_pass_kernelI11Bf16IOBf16WLi128ELi28ELi448EEv26Group_norm_nhwc_bwd_params,@function
        .size           _Z35group_norm_nhwc_bwd_one_pass_kernelI11Bf16IOBf16WLi128ELi28ELi448EEv26Group_norm_nhwc_bwd_params,(.L_x_3292 - _Z35group_norm_nhwc_bwd_one_pass_kernelI11Bf16IOBf16WLi128ELi28ELi448EEv26Group_norm_nhwc_bwd_params)
        .other          _Z35group_norm_nhwc_bwd_one_pass_kernelI11Bf16IOBf16WLi128ELi28ELi448EEv26Group_norm_nhwc_bwd_params,@"STO_CUDA_ENTRY STV_DEFAULT"
_Z35group_norm_nhwc_bwd_one_pass_kernelI11Bf16IOBf16WLi128ELi28ELi448EEv26Group_norm_nhwc_bwd_params:
.text._Z35group_norm_nhwc_bwd_one_pass_kernelI11Bf16IOBf16WLi128ELi28ELi448EEv26Group_norm_nhwc_bwd_params:
        /* <DEDUP_REMOVED lines=25> */
[C---:B------:R-:W-:Y:S01]  /*0190*/  IMAD R54, R38.reuse, c[0x0][0x1fc], R3 ;  /* 0x00007f0026367a24 */ /* 0x040fe200078e0203 */
[----:B------:R-:W-:Y:S01]  /*01a0*/  IADD3 R7, R5, R7, RZ ;  /* 0x0000000705077210 */ /* 0x000fe20007ffe0ff */
[----:B------:R-:W-:Y:S01]  /*01b0*/  IMAD R56, R3, -0xe, R55 ;  /* 0xfffffff203387824 */ /* 0x000fe200078e0237 */
        /* <DEDUP_REMOVED lines=24> */
.L_x_294:
[----:B0-----:R-:W-:Y:S01]  /*0340*/  IABS R15, c[0x0][0x1f0] ;  /* 0x00007c00000f7a13 */ /* 0x001fe20000000000 */
[----:B------:R-:W-:Y:S01]  /*0350*/  CS2R R44, SRZ ;  /* 0x00000000002c7805 */ /* 0x000fe2000001ff00 */
[----:B------:R-:W-:Y:S02]  /*0360*/  ISETP.GE.AND P3, PT, R47, RZ, PT ;  /* 0x000000ff2f00720c */ /* 0x000fe40003f66270 */
[----:B------:R-:W0:Y:S08]  /*0370*/  I2F.RP R12, R15 ;  /* 0x0000000f000c7306 */ /* 0x000e300000209400 */
[----:B0-----:R-:W0:Y:S02]  /*0380*/  MUFU.RCP R12, R12 ;  /* 0x0000000c000c7308 */ /* 0x001e240000001000 */
[----:B0-----:R-:W-:-:S06]  /*0390*/  IADD3 R10, R12, 0xffffffe, RZ ;  /* 0x0ffffffe0c0a7810 */ /* 0x001fcc0007ffe0ff */
        /* <DEDUP_REMOVED lines=63> */
[----:B------:R-:W-:Y:S01]  /*0790*/  @P1 SHF.L.U64.HI R17, R14, 0x1, R17 ;  /* 0x000000010e111819 */ /* 0x000fe20000010211 */
[----:B------:R-:W-:Y:S01]  /*07a0*/  @P0 IMAD.WIDE.U32 R10, R51, c[0x0][0x1d8], R10 ;  /* 0x00007600330a0a25 */ /* 0x000fe200078e000a */
[----:B------:R-:W-:-:S02]  /*07b0*/  MOV R14, 0x8 ;  /* 0x00000008000e7802 */ /* 0x000fc40000000f00 */
[----:B------:R-:W-:Y:S01]  /*07c0*/  @P2 IADD3 R21, R13, R21, RZ ;  /* 0x000000150d152210 */ /* 0x000fe20007ffe0ff */
[----:B------:R-:W-:Y:S01]  /*07d0*/  @P3 IMAD R13, R8, c[0x0][0x1d8], RZ ;  /* 0x00007600080d3a24 */ /* 0x000fe200078e02ff */
[----:B------:R-:W-:Y:S02]  /*07e0*/  @P0 IADD3 R11, R11, R19, RZ ;  /* 0x000000130b0b0210 */ /* 0x000fe40007ffe0ff */
[----:B------:R-:W-:Y:S01]  /*07f0*/  @P0 SHF.L.U32 R27, R10, 0x1, RZ ;  /* 0x000000010a1b0819 */ /* 0x000fe200000006ff */
[----:B------:R-:W-:Y:S01]  /*0800*/  @P3 IMAD R13, R50, c[0x0][0x1dc], R13 ;  /* 0x00007700320d3a24 */ /* 0x000fe200078e020d */
[----:B------:R-:W-:Y:S01]  /*0810*/  @P0 SHF.L.U64.HI R24, R10, 0x1, R11 ;  /* 0x000000010a180819 */ /* 0x000fe2000001020b */
[----:B------:R-:W-:Y:S01]  /*0820*/  IMAD.WIDE R10, R47, R14, c[0x0][0x198] ;  /* 0x000066002f0a7625 */ /* 0x000fe200078e020e */
[----:B------:R-:W-:Y:S02]  /*0830*/  @P3 MOV R14, R64 ;  /* 0x00000040000e3202 */ /* 0x000fe40000000f00 */
[----:B------:R-:W-:-:S02]  /*0840*/  @P3 MOV R15, R67 ;  /* 0x00000043000f3202 */ /* 0x000fc40000000f00 */
[C---:B------:R-:W-:Y:S01]  /*0850*/  @P2 SHF.L.U32 R20, R12.reuse, 0x1, RZ ;  /* 0x000000010c142819 */ /* 0x040fe200000006ff */
[----:B------:R-:W2:Y:S01]  /*0860*/  LDG.E.64 R10, [R10.64] ;  /* 0x000000060a0a7981 */ /* 0x000ea2000c1e1b00 */
[----:B------:R-:W-:Y:S01]  /*0870*/  @P2 SHF.L.U64.HI R21, R12, 0x1, R21 ;  /* 0x000000010c152819 */ /* 0x000fe20000010215 */
[----:B------:R-:W-:Y:S01]  /*0880*/  @P3 IMAD.WIDE.U32 R14, R50, c[0x0][0x1d8], R14 ;  /* 0x00007600320e3a25 */ /* 0x000fe200078e000e */
[C---:B------:R-:W-:Y:S02]  /*0890*/  @P1 IADD3 R12, P4, R16.reuse, c[0x0][0x180], RZ ;  /* 0x00006000100c1a10 */ /* 0x040fe40007f9e0ff */
[----:B------:R-:W-:Y:S02]  /*08a0*/  @P1 IADD3 R16, P5, R16, c[0x0][0x178], RZ ;  /* 0x00005e0010101a10 */ /* 0x000fe40007fbe0ff */
[----:B------:R-:W-:Y:S02]  /*08b0*/  @P3 IADD3 R19, R15, R13, RZ ;  /* 0x0000000d0f133210 */ /* 0x000fe40007ffe0ff */
[----:B------:R-:W-:-:S02]  /*08c0*/  @P1 IADD3.X R13, R17, c[0x0][0x184], RZ, P4, !PT ;  /* 0x00006100110d1a10 */ /* 0x000fc400027fe4ff */
[----:B------:R-:W-:Y:S02]  /*08d0*/  @P1 IADD3.X R17, R17, c[0x0][0x17c], RZ, P5, !PT ;  /* 0x00005f0011111a10 */ /* 0x000fe40002ffe4ff */
[C---:B------:R-:W-:Y:S01]  /*08e0*/  @P2 IADD3 R18, P4, R20.reuse, c[0x0][0x180], RZ ;  /* 0x0000600014122a10 */ /* 0x040fe20007f9e0ff */
[----:B------:R0:W5:Y:S01]  /*08f0*/  @P1 LDG.E R45, [R12.64] ;  /* 0x000000060c2d1981 */ /* 0x000162000c1e1900 */
[----:B------:R-:W-:Y:S02]  /*0900*/  @P2 IADD3 R20, P5, R20, c[0x0][0x178], RZ ;  /* 0x00005e0014142a10 */ /* 0x000fe40007fbe0ff */
[----:B------:R-:W-:Y:S01]  /*0910*/  @P0 IADD3 R22, P6, R27, c[0x0][0x180], RZ ;  /* 0x000060001b160a10 */ /* 0x000fe20007fde0ff */
[----:B------:R-:W-:Y:S01]  /*0920*/  CS2R R42, SRZ ;  /* 0x00000000002a7805 */ /* 0x000fe2000001ff00 */
[C---:B------:R-:W-:Y:S01]  /*0930*/  @P3 SHF.L.U32 R15, R14.reuse, 0x1, RZ ;  /* 0x000000010e0f3819 */ /* 0x040fe200000006ff */
[----:B------:R1:W5:Y:S01]  /*0940*/  @P1 LDG.E R44, [R16.64] ;  /* 0x00000006102c1981 */ /* 0x000362000c1e1900 */
[----:B------:R-:W-:-:S02]  /*0950*/  @P3 SHF.L.U64.HI R26, R14, 0x1, R19 ;  /* 0x000000010e1a3819 */ /* 0x000fc40000010213 */
[C---:B------:R-:W-:Y:S02]  /*0960*/  @P2 IADD3.X R19, R21.reuse, c[0x0][0x184], RZ, P4, !PT ;  /* 0x0000610015132a10 */ /* 0x040fe400027fe4ff */
[----:B------:R-:W-:Y:S02]  /*0970*/  @P2 IADD3.X R21, R21, c[0x0][0x17c], RZ, P5, !PT ;  /* 0x00005f0015152a10 */ /* 0x000fe40002ffe4ff */
[----:B------:R-:W-:Y:S02]  /*0980*/  @P0 IADD3.X R23, R24, c[0x0][0x184], RZ, P6, !PT ;  /* 0x0000610018170a10 */ /* 0x000fe400037fe4ff */
[C---:B------:R-:W-:Y:S01]  /*0990*/  @P3 IADD3 R14, P5, R15.reuse, c[0x0][0x180], RZ ;  /* 0x000060000f0e3a10 */ /* 0x040fe20007fbe0ff */
[----:B------:R3:W5:Y:S01]  /*09a0*/  @P2 LDG.E R43, [R20.64] ;  /* 0x00000006142b2981 */ /* 0x000762000c1e1900 */
[----:B0-----:R-:W-:Y:S02]  /*09b0*/  @P3 IADD3 R12, P6, R15, c[0x0][0x178], RZ ;  /* 0x00005e000f0c3a10 */ /* 0x001fe40007fde0ff */
[----:B------:R-:W-:-:S02]  /*09c0*/  MOV R39, RZ ;  /* 0x000000ff00277202 */ /* 0x000fc40000000f00 */
[C---:B------:R-:W-:Y:S02]  /*09d0*/  @P3 IADD3.X R15, R26.reuse, c[0x0][0x184], RZ, P5, !PT ;  /* 0x000061001a0f3a10 */ /* 0x040fe40002ffe4ff */
[----:B------:R-:W-:-:S03]  /*09e0*/  @P3 IADD3.X R13, R26, c[0x0][0x17c], RZ, P6, !PT ;  /* 0x00005f001a0d3a10 */ /* 0x000fc600037fe4ff */
[----:B------:R3:W5:Y:S04]  /*09f0*/  @P3 LDG.E R42, [R14.64] ;  /* 0x000000060e2a3981 */ /* 0x000768000c1e1900 */
[----:B------:R3:W5:Y:S01]  /*0a00*/  @P3 LDG.E R39, [R12.64] ;  /* 0x000000060c273981 */ /* 0x000762000c1e1900 */
[----:B-1----:R-:W-:Y:S01]  /*0a10*/  @P0 IADD3 R16, P4, R27, c[0x0][0x178], RZ ;  /* 0x00005e001b100a10 */ /* 0x002fe20007f9e0ff */
[----:B------:R-:W-:-:S03]  /*0a20*/  CS2R R40, SRZ ;  /* 0x0000000000287805 */ /* 0x000fc6000001ff00 */
[----:B------:R-:W-:-:S03]  /*0a30*/  @P0 IADD3.X R17, R24, c[0x0][0x17c], RZ, P4, !PT ;  /* 0x00005f0018110a10 */ /* 0x000fc600027fe4ff */
[----:B------:R3:W5:Y:S04]  /*0a40*/  @P0 LDG.E R41, [R22.64] ;  /* 0x0000000616290981 */ /* 0x000768000c1e1900 */
[----:B------:R3:W5:Y:S01]  /*0a50*/  @P0 LDG.E R40, [R16.64] ;  /* 0x0000000610280981 */ /* 0x000762000c1e1900 */
[----:B------:R-:W-:Y:S02]  /*0a60*/  MOV R46, RZ ;  /* 0x000000ff002e7202 */ /* 0x000fe40000000f00 */
[----:B------:R-:W-:-:S04]  /*0a70*/  MOV R59, 0x3f800000 ;  /* 0x3f800000003b7802 */ /* 0x000fc80000000f00 */
[----:B------:R0:W5:Y:S01]  /*0a80*/  @P2 LDG.E R46, [R18.64] ;  /* 0x00000006122e2981 */ /* 0x000162000c1e1900 */
[----:B------:R-:W-:Y:S01]  /*0a90*/  BSSY B0, `(.L_x_260) ;  /* 0x000001a000007945 */ /* 0x000fe20003800000 */
[----:B------:R-:W-:Y:S02]  /*0aa0*/  MOV R60, RZ ;  /* 0x000000ff003c7202 */ /* 0x000fe40000000f00 */
[----:B------:R-:W-:Y:S02]  /*0ab0*/  MOV R57, RZ ;  /* 0x000000ff00397202 */ /* 0x000fe40000000f00 */
[----:B------:R-:W-:Y:S01]  /*0ac0*/  MOV R58, RZ ;  /* 0x000000ff003a7202 */ /* 0x000fe20000000f00 */
[----:B--2---:R-:W-:-:S05]  /*0ad0*/  FFMA.FTZ R11, -R10, R10, R11 ;  /* 0x0000000a0a0b7223 */ /* 0x004fca000001010b */
[----:B------:R-:W-:-:S13]  /*0ae0*/  FSETP.GTU.FTZ.AND P0, PT, R11, RZ, PT ;  /* 0x000000ff0b00720b */ /* 0x000fda0003f1c000 */
[----:B0-----:R-:W-:-:S04]  /*0af0*/  @P0 FADD.FTZ R18, R11, c[0x0][0x1a0] ;  /* 0x000068000b120621 */ /* 0x001fc80000010000 */
[----:B------:R3:W0:Y:S01]  /*0b00*/  @P0 MUFU.RSQ R59, R18 ;  /* 0x00000012003b0308 */ /* 0x0006220000001400 */
[----:B------:R-:W-:Y:S02]  /*0b10*/  ISETP.GT.U32.AND P0, PT, R55, 0x1bf, PT ;  /* 0x000001bf3700780c */ /* 0x000fe40003f04070 */
[----:B------:R-:W-:-:S11]  /*0b20*/  MOV R11, RZ ;  /* 0x000000ff000b7202 */ /* 0x000fd60000000f00 */
[----:B------:R-:W-:Y:S05]  /*0b30*/  @P0 BRA `(.L_x_261) ;  /* 0x000000f000000947 */ /* 0x000fea0003800000 */
[----:B---3--:R-:W-:Y:S01]  /*0b40*/  ISETP.NE.AND P0, PT, RZ, UR9, PT ;  /* 0x00000009ff007c0c */ /* 0x008fe2000bf05270 */
        /* <DEDUP_REMOVED lines=14> */
.L_x_261:
[----:B---3--:R-:W-:Y:S05]  /*0c30*/  BSYNC B0 ;  /* 0x0000000000007941 */ /* 0x008fea0003800000 */
.L_x_260:
[----:B------:R-:W-:Y:S02]  /*0c40*/  ISETP.NE.AND P4, PT, RZ, UR9, PT ;  /* 0x00000009ff007c0c */ /* 0x000fe4000bf85270 */
[--C-:B-----5:R-:W-:Y:S02]  /*0c50*/  PRMT R17, RZ, 0x5410, R45.reuse ;  /* 0x00005410ff117816 */ /* 0x120fe4000000002d */
[----:B------:R-:W-:Y:S02]  /*0c60*/  PRMT R21, RZ, 0x7610, R45 ;  /* 0x00007610ff157816 */ /* 0x000fe4000000002d */
[----:B------:R-:W-:Y:S01]  /*0c70*/  PRMT R23, RZ, 0x5410, R46 ;  /* 0x00005410ff177816 */ /* 0x000fe2000000002e */
[C---:B------:R-:W-:Y:S01]  /*0c80*/  FADD.FTZ R16, -R10.reuse, R17 ;  /* 0x000000110a107221 */ /* 0x040fe20000010100 */
[--C-:B------:R-:W-:Y:S01]  /*0c90*/  PRMT R13, RZ, 0x5410, R44.reuse ;  /* 0x00005410ff0d7816 */ /* 0x100fe2000000002c */
[C---:B------:R-:W-:Y:S01]  /*0ca0*/  FADD.FTZ R18, -R10.reuse, R21 ;  /* 0x000000150a127221 */ /* 0x040fe20000010100 */
[----:B------:R-:W-:Y:S01]  /*0cb0*/  PRMT R12, RZ, 0x7610, R44 ;  /* 0x00007610ff0c7816 */ /* 0x000fe2000000002c */
[----:B------:R-:W-:Y:S01]  /*0cc0*/  FADD.FTZ R26, -R10, R23 ;  /* 0x000000170a1a7221 */ /* 0x000fe20000010100 */
[----:B------:R-:W-:Y:S01]  /*0cd0*/  PRMT R19, RZ, 0x7610, R46 ;  /* 0x00007610ff137816 */ /* 0x000fe2000000002e */
[-C--:B0-----:R-:W-:Y:S01]  /*0ce0*/  FMUL.FTZ R16, R16, R59.reuse ;  /* 0x0000003b10107220 */ /* 0x081fe20000410000 */
        /* <DEDUP_REMOVED lines=22> */
.L_x_262:
        /* <DEDUP_REMOVED lines=26> */
.L_x_263:
        /* <DEDUP_REMOVED lines=8> */
[----:B------:R-:W-:-:S02]  /*1070*/  FADD.FTZ R28, -R10, R23 ;  /* 0x000000170a1c7221 */ /* 0x000fc40000010100 */
[----:B------:R-:W-:Y:S01]  /*1080*/  FADD.FTZ R22, -R10, R21 ;  /* 0x000000150a167221 */ /* 0x000fe20000010100 */
[----:B------:R-:W-:Y:S01]  /*1090*/  PRMT R21, RZ, 0x5410, R40 ;  /* 0x00005410ff157816 */ /* 0x000fe20000000028 */
[----:B------:R-:W-:Y:S02]  /*10a0*/  FMUL.FTZ R26, R14, R11 ;  /* 0x0000000b0e1a7220 */ /* 0x000fe40000410000 */
        /* <DEDUP_REMOVED lines=21> */
.L_x_264:
[----:B------:R-:W-:Y:S01]  /*1200*/  FFMA.FTZ R24, R19, R26, R24 ;  /* 0x0000001a13187223 */ /* 0x000fe20000010018 */
[--C-:B------:R-:W-:Y:S01]  /*1210*/  PRMT R27, RZ, 0x7610, R42.reuse ;  /* 0x00007610ff1b7816 */ /* 0x100fe2000000002a */
[----:B------:R-:W-:Y:S02]  /*1220*/  FMUL.FTZ R29, R21, R60 ;  /* 0x0000003c151d7220 */ /* 0x000fe40000410000 */
[----:B------:R-:W-:Y:S01]  /*1230*/  FADD.FTZ R26, R26, R25 ;  /* 0x000000191a1a7221 */ /* 0x000fe20000010000 */
[----:B------:R-:W-:Y:S01]  /*1240*/  PRMT R25, RZ, 0x5410, R42 ;  /* 0x00005410ff197816 */ /* 0x000fe2000000002a */
        /* <DEDUP_REMOVED lines=28> */
.L_x_265:
[----:B------:R-:W-:Y:S01]  /*1410*/  FFMA.FTZ R28, R23, R30, R28 ;  /* 0x0000001e171c7223 */ /* 0x000fe2000001001c */
[----:B------:R-:W-:Y:S01]  /*1420*/  ISETP.GT.AND P0, PT, R36, 0x1e, PT ;  /* 0x0000001e2400780c */ /* 0x000fe20003f04270 */
[----:B------:R-:W-:Y:S01]  /*1430*/  FMUL.FTZ R31, R25, R60 ;  /* 0x0000003c191f7220 */ /* 0x000fe20000410000 */
[----:B------:R-:W-:Y:S01]  /*1440*/  MOV R32, 0x2 ;  /* 0x0000000200207802 */ /* 0x000fe20000000f00 */
[----:B------:R-:W-:Y:S01]  /*1450*/  FADD.FTZ R30, R30, R29 ;  /* 0x0000001d1e1e7221 */ /* 0x000fe20000010000 */
[----:B------:R-:W-:Y:S01]  /*1460*/  ISETP.GT.AND P3, PT, R36, 0xf, PT ;  /* 0x0000000f2400780c */ /* 0x000fe20003f64270 */
[----:B------:R-:W-:Y:S01]  /*1470*/  FMUL.FTZ R29, R24, R11 ;  /* 0x0000000b181d7220 */ /* 0x000fe20000410000 */
[----:B------:R-:W-:Y:S01]  /*1480*/  ISETP.NE.AND P5, PT, R36, RZ, PT ;  /* 0x000000ff2400720c */ /* 0x000fe20003fa5270 */
[----:B------:R-:W-:Y:S01]  /*1490*/  FFMA.FTZ R28, R26, R31, R28 ;  /* 0x0000001f1a1c7223 */ /* 0x000fe2000001001c */
[----:B------:R-:W-:Y:S01]  /*14a0*/  BSSY B0, `(.L_x_266) ;  /* 0x0000055000007945 */ /* 0x000fe20003800000 */
[----:B------:R-:W-:Y:S01]  /*14b0*/  FADD.FTZ R30, R30, R31 ;  /* 0x0000001f1e1e7221 */ /* 0x000fe20000010000 */
[----:B------:R-:W-:Y:S01]  /*14c0*/  ISETP.GT.U32.AND P6, PT, R55, 0xd, PT ;  /* 0x0000000d3700780c */ /* 0x000fe20003fc4070 */
[----:B------:R-:W-:-:S02]  /*14d0*/  FFMA.FTZ R28, R27, R29, R28 ;  /* 0x0000001d1b1c7223 */ /* 0x000fc4000001001c */
[----:B------:R-:W-:Y:S02]  /*14e0*/  FADD.FTZ R29, R29, R30 ;  /* 0x0000001e1d1d7221 */ /* 0x000fe40000010000 */
[----:B------:R-:W-:Y:S01]  /*14f0*/  FFMA.FTZ R17, R17, R12, RZ ;  /* 0x0000000c11117223 */ /* 0x000fe200000100ff */
[----:B------:R-:W0:Y:S03]  /*1500*/  SHFL.DOWN PT, R31, R28, 0x1, 0x1f ;  /* 0x08201f001c1f7f89 */ /* 0x000e2600000e0000 */
[----:B------:R-:W-:Y:S01]  /*1510*/  FFMA.FTZ R17, R19, R14, R17 ;  /* 0x0000000e13117223 */ /* 0x000fe20000010011 */
[----:B------:R-:W1:Y:S03]  /*1520*/  SHFL.DOWN PT, R30, R29, 0x1, 0x1f ;  /* 0x08201f001d1e7f89 */ /* 0x000e6600000e0000 */
[----:B------:R-:W-:-:S04]  /*1530*/  FFMA.FTZ R17, R23, R20, R17 ;  /* 0x0000001417117223 */ /* 0x000fc80000010011 */
[----:B------:R-:W-:Y:S02]  /*1540*/  FFMA.FTZ R17, R27, R24, R17 ;  /* 0x000000181b117223 */ /* 0x000fe40000010011 */
        /* <DEDUP_REMOVED lines=18> */
[----:B------:R-:W-:Y:S01]  /*1670*/  ISETP.LE.U32.AND P0, PT, R32, c[0x0][0xc], PT ;  /* 0x0000030020007a0c */ /* 0x000fe20003f03070 */
[----:B------:R-:W-:Y:S02]  /*1680*/  FFMA.FTZ R32, R16, R13, RZ ;  /* 0x0000000d10207223 */ /* 0x000fe400000100ff */
[----:B------:R-:W1:Y:S01]  /*1690*/  SHFL.DOWN PT, R30, R29, 0x10, 0x1f ;  /* 0x0a001f001d1e7f89 */ /* 0x000e6200000e0000 */
[----:B------:R-:W-:Y:S02]  /*16a0*/  FADD.FTZ R16, RZ, R13 ;  /* 0x0000000dff107221 */ /* 0x000fe40000010000 */
[----:B------:R-:W-:Y:S02]  /*16b0*/  FADD.FTZ R13, RZ, R12 ;  /* 0x0000000cff0d7221 */ /* 0x000fe40000010000 */
[----:B------:R-:W-:Y:S02]  /*16c0*/  FFMA.FTZ R32, R18, R15, R32 ;  /* 0x0000000f12207223 */ /* 0x000fe40000010020 */
[----:B------:R-:W-:-:S02]  /*16d0*/  FADD.FTZ R16, R16, R15 ;  /* 0x0000000f10107221 */ /* 0x000fc40000010000 */
[----:B------:R-:W-:Y:S02]  /*16e0*/  FADD.FTZ R13, R13, R14 ;  /* 0x0000000e0d0d7221 */ /* 0x000fe40000010000 */
[----:B------:R-:W-:Y:S02]  /*16f0*/  FFMA.FTZ R32, R22, R21, R32 ;  /* 0x0000001516207223 */ /* 0x000fe40000010020 */
[----:B------:R-:W-:Y:S02]  /*1700*/  FADD.FTZ R18, R16, R21 ;  /* 0x0000001510127221 */ /* 0x000fe40000010000 */
[----:B------:R-:W-:Y:S02]  /*1710*/  FADD.FTZ R13, R13, R20 ;  /* 0x000000140d0d7221 */ /* 0x000fe40000010000 */
[----:B------:R-:W-:Y:S02]  /*1720*/  FFMA.FTZ R16, R26, R25, R32 ;  /* 0x000000191a107223 */ /* 0x000fe40000010020 */
[----:B------:R-:W-:-:S02]  /*1730*/  FADD.FTZ R18, R18, R25 ;  /* 0x0000001912127221 */ /* 0x000fc40000010000 */
[----:B0-----:R-:W-:Y:S02]  /*1740*/  @!P3 FADD.FTZ R28, R28, R31 ;  /* 0x0000001f1c1cb221 */ /* 0x001fe40000010000 */
[----:B------:R-:W-:Y:S02]  /*1750*/  FADD.FTZ R19, R13, R24 ;  /* 0x000000180d137221 */ /* 0x000fe40000010000 */
[----:B-1----:R-:W-:Y:S01]  /*1760*/  @!P3 FADD.FTZ R29, R29, R30 ;  /* 0x0000001e1d1db221 */ /* 0x002fe20000010000 */
[----:B------:R-:W-:Y:S02]  /*1770*/  ISETP.NE.AND P3, PT, R55, RZ, PT ;  /* 0x000000ff3700720c */ /* 0x000fe40003f65270 */
[----:B------:R-:W-:Y:S01]  /*1780*/  MOV R12, R28 ;  /* 0x0000001c000c7202 */ /* 0x000fe20000000f00 */
[----:B------:R0:W-:Y:S01]  /*1790*/  STS.128 [R55.X16+0x90], R16 ;  /* 0x0000901037007388 */ /* 0x0001e2000000cc00 */
[----:B------:R-:W-:-:S05]  /*17a0*/  MOV R13, R29 ;  /* 0x0000001d000d7202 */ /* 0x000fca0000000f00 */
[----:B------:R0:W-:Y:S04]  /*17b0*/  @!P5 STS.64 [R0.X8+0x10], R12 ;  /* 0x0000100c0000d388 */ /* 0x0001e80000008a00 */
[----:B------:R-:W-:Y:S06]  /*17c0*/  BAR.SYNC.DEFER_BLOCKING 0x0 ;  /* 0x0000000000007b1d */ /* 0x000fec0000010000 */
[----:B------:R-:W-:Y:S05]  /*17d0*/  @P3 BRA `(.L_x_267) ;  /* 0x0000021000003947 */ /* 0x000fea0003800000 */
[----:B------:R-:W1:Y:S04]  /*17e0*/  LDS.64 R14, [0x18] ;  /* 0x00001800ff0e7984 */ /* 0x000e680000000a00 */
[----:B------:R-:W2:Y:S04]  /*17f0*/  LDS.128 R28, [0x20] ;  /* 0x00002000ff1c7984 */ /* 0x000ea80000000c00 */
[----:B------:R-:W3:Y:S04]  /*1800*/  LDS.128 R24, [0x30] ;  /* 0x00003000ff187984 */ /* 0x000ee80000000c00 */
[----:B------:R-:W4:Y:S01]  /*1810*/  LDS.128 R20, [0x40] ;  /* 0x00004000ff147984 */ /* 0x000f220000000c00 */
[----:B-1----:R-:W-:-:S02]  /*1820*/  FADD.FTZ R33, R12, R14 ;  /* 0x0000000e0c217221 */ /* 0x002fc40000010000 */
[----:B------:R-:W-:Y:S02]  /*1830*/  FADD.FTZ R32, R13, R15 ;  /* 0x0000000f0d207221 */ /* 0x000fe40000010000 */
[----:B0-----:R-:W0:Y:S01]  /*1840*/  LDS.128 R12, [0x50] ;  /* 0x00005000ff0c7984 */ /* 0x001e220000000c00 */
[----:B--2---:R-:W-:Y:S02]  /*1850*/  FADD.FTZ R33, R33, R28 ;  /* 0x0000001c21217221 */ /* 0x004fe40000010000 */
[----:B------:R-:W-:Y:S02]  /*1860*/  FADD.FTZ R32, R32, R29 ;  /* 0x0000001d20207221 */ /* 0x000fe40000010000 */
[----:B------:R-:W-:Y:S02]  /*1870*/  FADD.FTZ R33, R33, R30 ;  /* 0x0000001e21217221 */ /* 0x000fe40000010000 */
[----:B------:R-:W-:Y:S02]  /*1880*/  FADD.FTZ R32, R32, R31 ;  /* 0x0000001f20207221 */ /* 0x000fe40000010000 */
[----:B------:R-:W1:Y:S01]  /*1890*/  LDS.128 R28, [0x60] ;  /* 0x00006000ff1c7984 */ /* 0x000e620000000c00 */
[----:B---3--:R-:W-:-:S02]  /*18a0*/  FADD.FTZ R61, R33, R24 ;  /* 0x00000018213d7221 */ /* 0x008fc40000010000 */
[----:B------:R-:W-:Y:S02]  /*18b0*/  FADD.FTZ R24, R32, R25 ;  /* 0x0000001920187221 */ /* 0x000fe40000010000 */
[----:B------:R-:W2:Y:S01]  /*18c0*/  LDS.128 R32, [0x70] ;  /* 0x00007000ff207984 */ /* 0x000ea20000000c00 */
        /* <DEDUP_REMOVED lines=14> */
[----:B--2---:R-:W-:Y:S02]  /*19b0*/  FADD.FTZ R61, R61, R32 ;  /* 0x000000203d3d7221 */ /* 0x004fe40000010000 */
[----:B------:R-:W-:Y:S02]  /*19c0*/  FADD.FTZ R24, R24, R33 ;  /* 0x0000002118187221 */ /* 0x000fe40000010000 */
[----:B------:R-:W-:-:S02]  /*19d0*/  FADD.FTZ R12, R61, R34 ;  /* 0x000000223d0c7221 */ /* 0x000fc40000010000 */
[----:B------:R-:W-:Y:S02]  /*19e0*/  FADD.FTZ R13, R24, R35 ;  /* 0x00000023180d7221 */ /* 0x000fe40000010000 */
.L_x_267:
[----:B------:R-:W-:Y:S05]  /*19f0*/  BSYNC B0 ;  /* 0x0000000000007941 */ /* 0x000fea0003800000 */
.L_x_266:
[----:B------:R-:W-:Y:S01]  /*1a00*/  BAR.SYNC.DEFER_BLOCKING 0x0 ;  /* 0x0000000000007b1d */ /* 0x000fe20000010000 */
[----:B------:R-:W-:-:S05]  /*1a10*/  SHF.L.U32 R14, R55, 0x4, RZ ;  /* 0x00000004370e7819 */ /* 0x000fca00000006ff */
[----:B------:R-:W-:Y:S01]  /*1a20*/  BSSY B0, `(.L_x_268) ;  /* 0x000009d000007945 */ /* 0x000fe20003800000 */
[----:B------:R-:W-:Y:S05]  /*1a30*/  @P6 BRA `(.L_x_269) ;  /* 0x000009b000006947 */ /* 0x000fea0003800000 */
[----:B------:R-:W1:Y:S04]  /*1a40*/  LDS.128 R24, [R14+0x170] ;  /* 0x000170000e187984 */ /* 0x000e680000000c00 */
[----:B------:R-:W2:Y:S04]  /*1a50*/  LDS.128 R20, [R14+0x250] ;  /* 0x000250000e147984 */ /* 0x000ea80000000c00 */
[----:B------:R-:W3:Y:S04]  /*1a60*/  LDS.128 R28, [R14+0x330] ;  /* 0x000330000e1c7984 */ /* 0x000ee80000000c00 */
[----:B------:R-:W4:Y:S01]  /*1a70*/  LDS.128 R32, [R14+0x410] ;  /* 0x000410000e207984 */ /* 0x000f220000000c00 */
[----:B-1----:R-:W-:-:S02]  /*1a80*/  FADD.FTZ R15, R16, R24 ;  /* 0x00000018100f7221 */ /* 0x002fc40000010000 */
[----:B0-----:R-:W-:Y:S02]  /*1a90*/  FADD.FTZ R16, R17, R25 ;  /* 0x0000001911107221 */ /* 0x001fe40000010000 */
[----:B------:R-:W-:Y:S02]  /*1aa0*/  FADD.FTZ R25, R18, R26 ;  /* 0x0000001a12197221 */ /* 0x000fe40000010000 */
[----:B------:R-:W-:Y:S02]  /*1ab0*/  FADD.FTZ R68, R19, R27 ;  /* 0x0000001b13447221 */ /* 0x000fe40000010000 */
[----:B--2---:R-:W-:Y:S02]  /*1ac0*/  FADD.FTZ R24, R16, R21 ;  /* 0x0000001510187221 */ /* 0x004fe40000010000 */
[----:B------:R-:W0:Y:S01]  /*1ad0*/  LDS.128 R16, [R14+0x4f0] ;  /* 0x0004f0000e107984 */ /* 0x000e220000000c00 */
[----:B------:R-:W-:Y:S02]  /*1ae0*/  FADD.FTZ R61, R15, R20 ;  /* 0x000000140f3d7221 */ /* 0x000fe40000010000 */
[----:B------:R-:W-:-:S02]  /*1af0*/  FADD.FTZ R15, R25, R22 ;  /* 0x00000016190f7221 */ /* 0x000fc40000010000 */
[----:B------:R-:W-:Y:S02]  /*1b00*/  FADD.FTZ R68, R68, R23 ;  /* 0x0000001744447221 */ /* 0x000fe40000010000 */
[----:B------:R-:W1:Y:S01]  /*1b10*/  LDS.128 R20, [R14+0x5d0] ;  /* 0x0005d0000e147984 */ /* 0x000e620000000c00 */
[----:B---3--:R-:W-:Y:S02]  /*1b20*/  FADD.FTZ R61, R61, R28 ;  /* 0x0000001c3d3d7221 */ /* 0x008fe40000010000 */
[----:B------:R-:W-:Y:S02]  /*1b30*/  FADD.FTZ R28, R24, R29 ;  /* 0x0000001d181c7221 */ /* 0x000fe40000010000 */
[----:B------:R-:W2:Y:S01]  /*1b40*/  LDS.128 R24, [R14+0x6b0] ;  /* 0x0006b0000e187984 */ /* 0x000ea20000000c00 */
[----:B------:R-:W-:Y:S02]  /*1b50*/  FADD.FTZ R15, R15, R30 ;  /* 0x0000001e0f0f7221 */ /* 0x000fe40000010000 */
[----:B------:R-:W-:-:S02]  /*1b60*/  FADD.FTZ R68, R68, R31 ;  /* 0x0000001f44447221 */ /* 0x000fc40000010000 */
[----:B----4-:R-:W-:Y:S02]  /*1b70*/  FADD.FTZ R61, R61, R32 ;  /* 0x000000203d3d7221 */ /* 0x010fe40000010000 */
[----:B------:R-:W-:Y:S02]  /*1b80*/  FADD.FTZ R28, R28, R33 ;  /* 0x000000211c1c7221 */ /* 0x000fe40000010000 */
[----:B------:R-:W-:Y:S02]  /*1b90*/  FADD.FTZ R15, R15, R34 ;  /* 0x000000220f0f7221 */ /* 0x000fe40000010000 */
[----:B------:R-:W-:Y:S02]  /*1ba0*/  FADD.FTZ R68, R68, R35 ;  /* 0x0000002344447221 */ /* 0x000fe40000010000 */
[----:B------:R-:W3:Y:S01]  /*1bb0*/  LDS.128 R32, [R14+0x790] ;  /* 0x000790000e207984 */ /* 0x000ee20000000c00 */
[----:B0-----:R-:W-:Y:S02]  /*1bc0*/  FADD.FTZ R61, R61, R16 ;  /* 0x000000103d3d7221 */ /* 0x001fe40000010000 */
[----:B------:R-:W-:-:S02]  /*1bd0*/  FADD.FTZ R28, R28, R17 ;  /* 0x000000111c1c7221 */ /* 0x000fc40000010000 */
[----:B------:R-:W-:Y:S02]  /*1be0*/  FADD.FTZ R15, R15, R18 ;  /* 0x000000120f0f7221 */ /* 0x000fe40000010000 */
[----:B------:R-:W-:Y:S02]  /*1bf0*/  FADD.FTZ R68, R68, R19 ;  /* 0x0000001344447221 */ /* 0x000fe40000010000 */
[----:B------:R-:W0:Y:S01]  /*1c00*/  LDS.128 R16, [R14+0x870] ;  /* 0x000870000e107984 */ /* 0x000e220000000c00 */
[----:B-1----:R-:W-:Y:S02]  /*1c10*/  FADD.FTZ R61, R61, R20 ;  /* 0x000000143d3d7221 */ /* 0x002fe40000010000 */
[----:B------:R-:W-:Y:S02]  /*1c20*/  FADD.FTZ R28, R28, R21 ;  /* 0x000000151c1c7221 */ /* 0x000fe40000010000 */
[----:B------:R-:W-:Y:S02]  /*1c30*/  FADD.FTZ R15, R15, R22 ;  /* 0x000000160f0f7221 */ /* 0x000fe40000010000 */
[----:B------:R-:W-:-:S02]  /*1c40*/  FADD.FTZ R68, R68, R23 ;  /* 0x0000001744447221 */ /* 0x000fc40000010000 */
[----:B------:R-:W1:Y:S01]  /*1c50*/  LDS.128 R20, [R14+0x950] ;  /* 0x000950000e147984 */ /* 0x000e620000000c00 */
[----:B--2---:R-:W-:Y:S02]  /*1c60*/  FADD.FTZ R61, R61, R24 ;  /* 0x000000183d3d7221 */ /* 0x004fe40000010000 */
[----:B------:R-:W-:Y:S02]  /*1c70*/  FADD.FTZ R24, R28, R25 ;  /* 0x000000191c187221 */ /* 0x000fe40000010000 */
[----:B------:R-:W-:Y:S01]  /*1c80*/  FADD.FTZ R15, R15, R26 ;  /* 0x0000001a0f0f7221 */ /* 0x000fe20000010000 */
[----:B------:R-:W2:Y:S01]  /*1c90*/  LDS.128 R28, [R14+0xa30] ;  /* 0x000a30000e1c7984 */ /* 0x000ea20000000c00 */
[----:B------:R-:W-:Y:S02]  /*1ca0*/  FADD.FTZ R68, R68, R27 ;  /* 0x0000001b44447221 */ /* 0x000fe40000010000 */
[----:B---3--:R-:W-:Y:S02]  /*1cb0*/  FADD.FTZ R61, R61, R32 ;  /* 0x000000203d3d7221 */ /* 0x008fe40000010000 */
[----:B------:R-:W-:-:S02]  /*1cc0*/  FADD.FTZ R24, R24, R33 ;  /* 0x0000002118187221 */ /* 0x000fc40000010000 */
[----:B------:R-:W-:Y:S02]  /*1cd0*/  FADD.FTZ R15, R15, R34 ;  /* 0x000000220f0f7221 */ /* 0x000fe40000010000 */
[----:B------:R-:W-:Y:S02]  /*1ce0*/  FADD.FTZ R68, R68, R35 ;  /* 0x0000002344447221 */ /* 0x000fe40000010000 */
[----:B------:R-:W3:Y:S01]  /*1cf0*/  LDS.128 R32, [R14+0xb10] ;  /* 0x000b10000e207984 */ /* 0x000ee20000000c00 */
[----:B0-----:R-:W-:Y:S02]  /*1d00*/  FADD.FTZ R61, R61, R16 ;  /* 0x000000103d3d7221 */ /* 0x001fe40000010000 */
[----:B------:R-:W-:Y:S02]  /*1d10*/  FADD.FTZ R24, R24, R17 ;  /* 0x0000001118187221 */ /* 0x000fe40000010000 */
[----:B------:R-:W-:Y:S02]  /*1d20*/  FADD.FTZ R15, R15, R18 ;  /* 0x000000120f0f7221 */ /* 0x000fe40000010000 */
[----:B------:R-:W-:-:S02]  /*1d30*/  FADD.FTZ R68, R68, R19 ;  /* 0x0000001344447221 */ /* 0x000fc40000010000 */
[----:B------:R-:W0:Y:S01]  /*1d40*/  LDS.128 R16, [R14+0xbf0] ;  /* 0x000bf0000e107984 */ /* 0x000e220000000c00 */
[----:B-1----:R-:W-:Y:S02]  /*1d50*/  FADD.FTZ R61, R61, R20 ;  /* 0x000000143d3d7221 */ /* 0x002fe40000010000 */
[----:B------:R-:W-:Y:S02]  /*1d60*/  FADD.FTZ R20, R24, R21 ;  /* 0x0000001518147221 */ /* 0x000fe40000010000 */
[----:B------:R-:W1:Y:S01]  /*1d70*/  LDS.128 R24, [R14+0xcd0] ;  /* 0x000cd0000e187984 */ /* 0x000e620000000c00 */
[----:B------:R-:W-:Y:S02]  /*1d80*/  FADD.FTZ R15, R15, R22 ;  /* 0x000000160f0f7221 */ /* 0x000fe40000010000 */
[----:B--2---:R-:W-:Y:S02]  /*1d90*/  FADD.FTZ R61, R61, R28 ;  /* 0x0000001c3d3d7221 */ /* 0x004fe40000010000 */
[----:B------:R-:W-:-:S02]  /*1da0*/  FADD.FTZ R28, R20, R29 ;  /* 0x0000001d141c7221 */ /* 0x000fc40000010000 */
[----:B------:R-:W-:Y:S02]  /*1db0*/  FADD.FTZ R68, R68, R23 ;  /* 0x0000001744447221 */ /* 0x000fe40000010000 */
[----:B------:R-:W-:Y:S01]  /*1dc0*/  FADD.FTZ R15, R15, R30 ;  /* 0x0000001e0f0f7221 */ /* 0x000fe20000010000 */
[----:B------:R-:W2:Y:S01]  /*1dd0*/  LDS.128 R20, [R14+0xdb0] ;  /* 0x000db0000e147984 */ /* 0x000ea20000000c00 */
[----:B------:R-:W-:Y:S02]  /*1de0*/  FADD.FTZ R68, R68, R31 ;  /* 0x0000001f44447221 */ /* 0x000fe40000010000 */
[----:B---3--:R-:W-:Y:S02]  /*1df0*/  FADD.FTZ R61, R61, R32 ;  /* 0x000000203d3d7221 */ /* 0x008fe40000010000 */
[----:B------:R-:W-:Y:S02]  /*1e00*/  FADD.FTZ R28, R28, R33 ;  /* 0x000000211c1c7221 */ /* 0x000fe40000010000 */
[----:B------:R-:W-:-:S02]  /*1e10*/  FADD.FTZ R15, R15, R34 ;  /* 0x000000220f0f7221 */ /* 0x000fc40000010000 */
[----:B------:R-:W-:Y:S02]  /*1e20*/  FADD.FTZ R68, R68, R35 ;  /* 0x0000002344447221 */ /* 0x000fe40000010000 */
[----:B------:R-:W-:Y:S01]  /*1e30*/  LDS.128 R32, [R14+0x1050] ;  /* 0x001050000e207984 */ /* 0x000fe20000000c00 */
[----:B0-----:R-:W-:Y:S02]  /*1e40*/  FADD.FTZ R61, R61, R16 ;  /* 0x000000103d3d7221 */ /* 0x001fe40000010000 */
[----:B------:R-:W-:Y:S02]  /*1e50*/  FADD.FTZ R16, R28, R17 ;  /* 0x000000111c107221 */ /* 0x000fe40000010000 */
[----:B------:R-:W0:Y:S01]  /*1e60*/  LDS.128 R28, [R14+0xe90] ;  /* 0x000e90000e1c7984 */ /* 0x000e220000000c00 */
[----:B-1----:R-:W-:Y:S02]  /*1e70*/  FADD.FTZ R61, R61, R24 ;  /* 0x000000183d3d7221 */ /* 0x002fe40000010000 */
[----:B------:R-:W-:-:S02]  /*1e80*/  FADD.FTZ R15, R15, R18 ;  /* 0x000000120f0f7221 */ /* 0x000fc40000010000 */
[----:B------:R-:W-:Y:S02]  /*1e90*/  FADD.FTZ R68, R68, R19 ;  /* 0x0000001344447221 */ /* 0x000fe40000010000 */
[----:B------:R-:W-:Y:S02]  /*1ea0*/  FADD.FTZ R24, R16, R25 ;  /* 0x0000001910187221 */ /* 0x000fe40000010000 */
[----:B------:R-:W1:Y:S01]  /*1eb0*/  LDS.128 R16, [R14+0xf70] ;  /* 0x000f70000e107984 */ /* 0x000e620000000c00 */
[----:B------:R-:W-:Y:S02]  /*1ec0*/  FADD.FTZ R15, R15, R26 ;  /* 0x0000001a0f0f7221 */ /* 0x000fe40000010000 */
[----:B--2---:R-:W-:Y:S02]  /*1ed0*/  FADD.FTZ R61, R61, R20 ;  /* 0x000000143d3d7221 */ /* 0x004fe40000010000 */
[----:B------:R-:W-:Y:S02]  /*1ee0*/  FADD.FTZ R20, R24, R21 ;  /* 0x0000001518147221 */ /* 0x000fe40000010000 */
[----:B------:R-:W-:-:S02]  /*1ef0*/  FADD.FTZ R68, R68, R27 ;  /* 0x0000001b44447221 */ /* 0x000fc40000010000 */
[----:B------:R-:W2:Y:S01]  /*1f00*/  LDS.128 R24, [R14+0x1130] ;  /* 0x001130000e187984 */ /* 0x000ea20000000c00 */
[----:B------:R-:W-:Y:S02]  /*1f10*/  FADD.FTZ R15, R15, R22 ;  /* 0x000000160f0f7221 */ /* 0x000fe40000010000 */
[----:B------:R-:W-:Y:S02]  /*1f20*/  FADD.FTZ R68, R68, R23 ;  /* 0x0000001744447221 */ /* 0x000fe40000010000 */
[----:B0-----:R-:W-:Y:S02]  /*1f30*/  FADD.FTZ R61, R61, R28 ;  /* 0x0000001c3d3d7221 */ /* 0x001fe40000010000 */
[----:B------:R-:W-:Y:S02]  /*1f40*/  FADD.FTZ R20, R20, R29 ;  /* 0x0000001d14147221 */ /* 0x000fe40000010000 */
[----:B------:R-:W-:Y:S02]  /*1f50*/  FADD.FTZ R15, R15, R30 ;  /* 0x0000001e0f0f7221 */ /* 0x000fe40000010000 */
[----:B------:R-:W-:-:S02]  /*1f60*/  FADD.FTZ R68, R68, R31 ;  /* 0x0000001f44447221 */ /* 0x000fc40000010000 */
[----:B------:R-:W-:Y:S01]  /*1f70*/  LDS.128 R28, [R14+0x13d0] ;  /* 0x0013d0000e1c7984 */ /* 0x000fe20000000c00 */
[----:B-1----:R-:W-:Y:S02]  /*1f80*/  FADD.FTZ R61, R61, R16 ;  /* 0x000000103d3d7221 */ /* 0x002fe40000010000 */
[----:B------:R-:W-:Y:S02]  /*1f90*/  FADD.FTZ R16, R20, R17 ;  /* 0x0000001114107221 */ /* 0x000fe40000010000 */
[----:B------:R-:W0:Y:S01]  /*1fa0*/  LDS.128 R20, [R14+0x1210] ;  /* 0x001210000e147984 */ /* 0x000e220000000c00 */
[----:B------:R-:W-:Y:S02]  /*1fb0*/  FADD.FTZ R61, R61, R32 ;  /* 0x000000203d3d7221 */ /* 0x000fe40000010000 */
[----:B------:R-:W-:Y:S02]  /*1fc0*/  FADD.FTZ R15, R15, R18 ;  /* 0x000000120f0f7221 */ /* 0x000fe40000010000 */
[----:B------:R-:W-:-:S02]  /*1fd0*/  FADD.FTZ R68, R68, R19 ;  /* 0x0000001344447221 */ /* 0x000fc40000010000 */
[----:B------:R-:W-:Y:S02]  /*1fe0*/  FADD.FTZ R32, R16, R33 ;  /* 0x0000002110207221 */ /* 0x000fe40000010000 */
[----:B------:R-:W1:Y:S01]  /*1ff0*/  LDS.128 R16, [R14+0x12f0] ;  /* 0x0012f0000e107984 */ /* 0x000e620000000c00 */
[----:B------:R-:W-:Y:S02]  /*2000*/  FADD.FTZ R15, R15, R34 ;  /* 0x000000220f0f7221 */ /* 0x000fe40000010000 */
[----:B------:R-:W-:Y:S02]  /*2010*/  FADD.FTZ R68, R68, R35 ;  /* 0x0000002344447221 */ /* 0x000fe40000010000 */
[----:B--2---:R-:W-:Y:S02]  /*2020*/  FADD.FTZ R61, R61, R24 ;  /* 0x000000183d3d7221 */ /* 0x004fe40000010000 */
[----:B------:R-:W-:Y:S02]  /*2030*/  FADD.FTZ R24, R32, R25 ;  /* 0x0000001920187221 */ /* 0x000fe40000010000 */
[----:B------:R-:W2:Y:S01]  /*2040*/  LDS.128 R32, [R14+0x14b0] ;  /* 0x0014b0000e207984 */ /* 0x000ea20000000c00 */
[----:B------:R-:W-:-:S02]  /*2050*/  FADD.FTZ R15, R15, R26 ;  /* 0x0000001a0f0f7221 */ /* 0x000fc40000010000 */
[----:B------:R-:W-:Y:S02]  /*2060*/  FADD.FTZ R68, R68, R27 ;  /* 0x0000001b44447221 */ /* 0x000fe40000010000 */
[----:B0-----:R-:W-:Y:S02]  /*2070*/  FADD.FTZ R61, R61, R20 ;  /* 0x000000143d3d7221 */ /* 0x001fe40000010000 */
[----:B------:R-:W-:Y:S02]  /*2080*/  FADD.FTZ R24, R24, R21 ;  /* 0x0000001518187221 */ /* 0x000fe40000010000 */
[----:B------:R-:W-:Y:S02]  /*2090*/  FADD.FTZ R15, R15, R22 ;  /* 0x000000160f0f7221 */ /* 0x000fe40000010000 */
[----:B------:R-:W-:Y:S02]  /*20a0*/  FADD.FTZ R68, R68, R23 ;  /* 0x0000001744447221 */ /* 0x000fe40000010000 */
[----:B------:R-:W0:Y:S01]  /*20b0*/  LDS.128 R20, [R14+0x1590] ;  /* 0x001590000e147984 */ /* 0x000e220000000c00 */
[----:B-1----:R-:W-:-:S02]  /*20c0*/  FADD.FTZ R61, R61, R16 ;  /* 0x000000103d3d7221 */ /* 0x002fc40000010000 */
[----:B------:R-:W-:Y:S02]  /*20d0*/  FADD.FTZ R24, R24, R17 ;  /* 0x0000001118187221 */ /* 0x000fe40000010000 */
[----:B------:R-:W-:Y:S02]  /*20e0*/  FADD.FTZ R15, R15, R18 ;  /* 0x000000120f0f7221 */ /* 0x000fe40000010000 */
[----:B------:R-:W-:Y:S02]  /*20f0*/  FADD.FTZ R68, R68, R19 ;  /* 0x0000001344447221 */ /* 0x000fe40000010000 */
[----:B------:R-:W1:Y:S01]  /*2100*/  LDS.128 R16, [R14+0x1670] ;  /* 0x001670000e107984 */ /* 0x000e620000000c00 */
[----:B------:R-:W-:Y:S02]  /*2110*/  FADD.FTZ R61, R61, R28 ;  /* 0x0000001c3d3d7221 */ /* 0x000fe40000010000 */
[----:B------:R-:W-:Y:S02]  /*2120*/  FADD.FTZ R28, R24, R29 ;  /* 0x0000001d181c7221 */ /* 0x000fe40000010000 */
[----:B------:R-:W3:Y:S01]  /*2130*/  LDS.128 R24, [R14+0x1750] ;  /* 0x001750000e187984 */ /* 0x000ee20000000c00 */
[----:B------:R-:W-:-:S02]  /*2140*/  FADD.FTZ R15, R15, R30 ;  /* 0x0000001e0f0f7221 */ /* 0x000fc40000010000 */
[----:B------:R-:W-:Y:S02]  /*2150*/  FADD.FTZ R68, R68, R31 ;  /* 0x0000001f44447221 */ /* 0x000fe40000010000 */
[----:B--2---:R-:W-:Y:S02]  /*2160*/  FADD.FTZ R61, R61, R32 ;  /* 0x000000203d3d7221 */ /* 0x004fe40000010000 */
[----:B------:R-:W-:Y:S02]  /*2170*/  FADD.FTZ R32, R28, R33 ;  /* 0x000000211c207221 */ /* 0x000fe40000010000 */
[----:B------:R-:W2:Y:S01]  /*2180*/  LDS.128 R28, [R14+0x1830] ;  /* 0x001830000e1c7984 */ /* 0x000ea20000000c00 */
[----:B------:R-:W-:Y:S02]  /*2190*/  FADD.FTZ R15, R15, R34 ;  /* 0x000000220f0f7221 */ /* 0x000fe40000010000 */
[----:B------:R-:W-:Y:S02]  /*21a0*/  FADD.FTZ R68, R68, R35 ;  /* 0x0000002344447221 */ /* 0x000fe40000010000 */
        /* <DEDUP_REMOVED lines=10> */
[----:B---3--:R-:W-:Y:S02]  /*2250*/  FADD.FTZ R63, R61, R24 ;  /* 0x000000183d3f7221 */ /* 0x008fe40000010000 */
[----:B------:R-:W-:Y:S02]  /*2260*/  FADD.FTZ R68, R32, R25 ;  /* 0x0000001920447221 */ /* 0x000fe40000010000 */
[----:B------:R-:W-:Y:S02]  /*2270*/  FADD.FTZ R15, R15, R26 ;  /* 0x0000001a0f0f7221 */ /* 0x000fe40000010000 */
[----:B------:R-:W-:Y:S02]  /*2280*/  FADD.FTZ R61, R34, R27 ;  /* 0x0000001b223d7221 */ /* 0x000fe40000010000 */
[----:B------:R-:W3:Y:S01]  /*2290*/  LDS.128 R24, [R14+0x1ad0] ;  /* 0x001ad0000e187984 */ /* 0x000ee20000000c00 */
[----:B--2---:R-:W-:-:S02]  /*22a0*/  FADD.FTZ R63, R63, R28 ;  /* 0x0000001c3f3f7221 */ /* 0x004fc40000010000 */
[----:B------:R-:W-:Y:S01]  /*22b0*/  FADD.FTZ R68, R68, R29 ;  /* 0x0000001d44447221 */ /* 0x000fe20000010000 */
[----:B------:R-:W2:Y:S01]  /*22c0*/  LDS.128 R32, [R14+0x1bb0] ;  /* 0x001bb0000e207984 */ /* 0x000ea20000000c00 */
[----:B------:R-:W-:Y:S02]  /*22d0*/  FADD.FTZ R15, R15, R30 ;  /* 0x0000001e0f0f7221 */ /* 0x000fe40000010000 */
[----:B------:R-:W-:Y:S02]  /*22e0*/  FADD.FTZ R28, R61, R31 ;  /* 0x0000001f3d1c7221 */ /* 0x000fe40000010000 */
[----:B0-----:R-:W-:Y:S02]  /*22f0*/  FADD.FTZ R63, R63, R20 ;  /* 0x000000143f3f7221 */ /* 0x001fe40000010000 */
[----:B------:R-:W-:Y:S02]  /*2300*/  FADD.FTZ R68, R68, R21 ;  /* 0x0000001544447221 */ /* 0x000fe40000010000 */
[----:B------:R-:W-:-:S02]  /*2310*/  FADD.FTZ R15, R15, R22 ;  /* 0x000000160f0f7221 */ /* 0x000fc40000010000 */
[----:B------:R-:W-:Y:S02]  /*2320*/  FADD.FTZ R28, R28, R23 ;  /* 0x000000171c1c7221 */ /* 0x000fe40000010000 */
[----:B-1----:R-:W-:Y:S02]  /*2330*/  FADD.FTZ R63, R63, R16 ;  /* 0x000000103f3f7221 */ /* 0x002fe40000010000 */
[----:B------:R-:W-:Y:S02]  /*2340*/  FADD.FTZ R68, R68, R17 ;  /* 0x0000001144447221 */ /* 0x000fe40000010000 */
[----:B------:R-:W-:Y:S02]  /*2350*/  FADD.FTZ R15, R15, R18 ;  /* 0x000000120f0f7221 */ /* 0x000fe40000010000 */
[----:B------:R-:W-:Y:S02]  /*2360*/  FADD.FTZ R28, R28, R19 ;  /* 0x000000131c1c7221 */ /* 0x000fe40000010000 */
[----:B---3--:R-:W-:-:S02]  /*2370*/  FADD.FTZ R63, R63, R24 ;  /* 0x000000183f3f7221 */ /* 0x008fc40000010000 */
[----:B------:R-:W-:Y:S02]  /*2380*/  FADD.FTZ R68, R68, R25 ;  /* 0x0000001944447221 */ /* 0x000fe40000010000 */
[----:B------:R-:W-:Y:S02]  /*2390*/  FADD.FTZ R15, R15, R26 ;  /* 0x0000001a0f0f7221 */ /* 0x000fe40000010000 */
[----:B------:R-:W-:Y:S02]  /*23a0*/  FADD.FTZ R28, R28, R27 ;  /* 0x0000001b1c1c7221 */ /* 0x000fe40000010000 */
[----:B--2---:R-:W-:Y:S02]  /*23b0*/  FADD.FTZ R16, R63, R32 ;  /* 0x000000203f107221 */ /* 0x004fe40000010000 */
[----:B------:R-:W-:Y:S02]  /*23c0*/  FADD.FTZ R17, R68, R33 ;  /* 0x0000002144117221 */ /* 0x000fe40000010000 */
[----:B------:R-:W-:-:S02]  /*23d0*/  FADD.FTZ R18, R15, R34 ;  /* 0x000000220f127221 */ /* 0x000fc40000010000 */
[----:B------:R-:W-:Y:S02]  /*23e0*/  FADD.FTZ R19, R28, R35 ;  /* 0x000000231c137221 */ /* 0x000fe40000010000 */
.L_x_269:
[----:B------:R-:W-:Y:S05]  /*23f0*/  BSYNC B0 ;  /* 0x0000000000007941 */ /* 0x000fea0003800000 */
.L_x_268:
[----:B------:R-:W-:Y:S01]  /*2400*/  BSSY B0, `(.L_x_270) ;  /* 0x0000011000007945 */ /* 0x000fe20003800000 */
[----:B------:R-:W-:Y:S01]  /*2410*/  HFMA2.MMA R27, -RZ, RZ, 0, 2.384185791015625e-07 ;  /* 0x00000004ff1b7435 */ /* 0x000fe200000001ff */
[----:B------:R-:W-:Y:S05]  /*2420*/  @P6 BRA `(.L_x_271) ;  /* 0x000000e000006947 */ /* 0x000fea0003800000 */
        /* <DEDUP_REMOVED lines=14> */
.L_x_271:
[----:B------:R-:W-:Y:S05]  /*2510*/  BSYNC B0 ;  /* 0x0000000000007941 */ /* 0x000fea0003800000 */
.L_x_270:
        /* <DEDUP_REMOVED lines=9> */
[C---:B0-----:R-:W-:Y:S01]  /*25b0*/  LEA R16, P0, R53.reuse, R22, 0x3 ;  /* 0x0000001635107211 */ /* 0x041fe200078018ff */
[----:B------:R-:W0:Y:S03]  /*25c0*/  S2R R36, SR_LANEID ;  /* 0x0000000000247919 */ /* 0x000e260000000000 */
[----:B------:R-:W-:-:S05]  /*25d0*/  LEA.HI.X R17, R53, R23, RZ, 0x3, P0 ;  /* 0x0000001735117211 */ /* 0x000fca00000f1cff */
        /* <DEDUP_REMOVED lines=15> */
.L_x_274:
[----:B------:R-:W2:Y:S01]  /*26d0*/  LDG.E.STRONG.GPU R16, [R14.64] ;  /* 0x000000060e107981 */ /* 0x000ea2000c1ef900 */
[----:B------:R-:W-:Y:S01]  /*26e0*/  YIELD ;  /* 0x0000000000007946 */ /* 0x000fe20003800000 */
[----:B--2---:R-:W-:Y:S01]  /*26f0*/  ISETP.NE.AND P0, PT, R16, R19, PT ;  /* 0x000000131000720c */ /* 0x004fe20003f05270 */
[----:B------:R-:W-:-:S12]  /*2700*/  CCTL.IVALL ;  /* 0x00000000ff00798f */ /* 0x000fd80002000000 */
[----:B------:R-:W-:Y:S05]  /*2710*/  @P0 BRA `(.L_x_274) ;  /* 0xffffffb000000947 */ /* 0x000fea000383ffff */
.L_x_273:
[----:B------:R-:W-:Y:S01]  /*2720*/  ISETP.NE.AND P0, PT, RZ, c[0x0][0xc], PT ;  /* 0x00000300ff007a0c */ /* 0x000fe20003f05270 */
[----:B------:R-:W-:Y:S01]  /*2730*/  WARPSYNC 0xffffffff ;  /* 0xffffffff00007948 */ /* 0x000fe20003800000 */
[----:B------:R-:W-:Y:S11]  /*2740*/  BAR.SYNC.DEFER_BLOCKING 0x0 ;  /* 0x0000000000007b1d */ /* 0x000ff60000010000 */
[----:B------:R-:W-:Y:S05]  /*2750*/  @!P0 BRA `(.L_x_272) ;  /* 0x00000fa000008947 */ /* 0x000fea0003800000 */
[----:B0-----:R-:W-:Y:S01]  /*2760*/  HFMA2.MMA R14, -RZ, RZ, 0, 5.9604644775390625e-08 ;  /* 0x00000001ff0e7435 */ /* 0x001fe200000001ff */
[----:B------:R-:W-:-:S09]  /*2770*/  MOV R21, RZ ;  /* 0x000000ff00157202 */ /* 0x000fd20000000f00 */
[----:B------:R-:W-:-:S04]  /*2780*/  IADD3 R14, -R14, c[0x0][0xc], RZ ;  /* 0x000003000e0e7a10 */ /* 0x000fc80007ffe1ff */
        /* <DEDUP_REMOVED lines=10> */
.L_x_278:
[C---:B------:R-:W-:Y:S02]  /*2830*/  ISETP.EQ.OR P5, PT, R21.reuse, R38, P3 ;  /* 0x000000261500720c */ /* 0x040fe40001fa2670 */
[----:B------:R-:W-:-:S04]  /*2840*/  IADD3 R17, R21, 0x1, RZ ;  /* 0x0000000115117810 */ /* 0x000fc80007ffe0ff */
        /* <DEDUP_REMOVED lines=113> */
.L_x_277:
[----:B------:R-:W-:-:S13]  /*2f60*/  ISETP.GT.AND P5, PT, R20, 0x4, PT ;  /* 0x000000041400780c */ /* 0x000fda0003fa4270 */
[----:B------:R-:W-:Y:S05]  /*2f70*/  @!P5 BRA `(.L_x_279) ;  /* 0x000003b00000d947 */ /* 0x000fea0003800000 */
        /* <DEDUP_REMOVED lines=13> */
[----:B--2---:R-:W-:Y:S02]  /*3050*/  @!P6 FADD.FTZ R12, R12, R14 ;  /* 0x0000000e0c0ce221 */ /* 0x004fe40000010000 */
        /* <DEDUP_REMOVED lines=45> */
.L_x_279:
[----:B------:R-:W-:-:S13]  /*3330*/  ISETP.NE.OR P0, PT, R20, RZ, P0 ;  /* 0x000000ff1400720c */ /* 0x000fda0000705670 */
[----:B------:R-:W-:Y:S05]  /*3340*/  @!P0 BRA `(.L_x_275) ;  /* 0x000001f000008947 */ /* 0x000fea0003800000 */
.L_x_276:
[----:B------:R-:W-:-:S13]  /*3350*/  ISETP.EQ.OR P6, PT, R21, R38, P3 ;  /* 0x000000261500720c */ /* 0x000fda0001fc2670 */
[----:B------:R-:W-:-:S04]  /*3360*/  @!P6 IMAD R15, R21, c[0x0][0x10], R37 ;  /* 0x00000400150fea24 */ /* 0x000fc800078e0225 */
        /* <DEDUP_REMOVED lines=9> */
[----:B--2---:R-:W-:Y:S02]  /*3400*/  @!P6 FADD.FTZ R12, R12, R14 ;  /* 0x0000000e0c0ce221 */ /* 0x004fe40000010000 */
        /* <DEDUP_REMOVED lines=19> */
.L_x_275:
[----:B------:R-:W-:-:S13]  /*3540*/  ISETP.NE.AND P0, PT, R49, RZ, PT ;  /* 0x000000ff3100720c */ /* 0x000fda0003f05270 */
        /* <DEDUP_REMOVED lines=10> */
.L_x_281:
[----:B------:R-:W-:Y:S05]  /*35f0*/  BSYNC B0 ;  /* 0x0000000000007941 */ /* 0x000fea0003800000 */
.L_x_280:
        /* <DEDUP_REMOVED lines=16> */
.L_x_272:
[----:B------:R2:W-:Y:S01]  /*3700*/  @!P3 STS.64 [0x88], R12 ;  /* 0x0000880cff00b388 */ /* 0x0005e20000000a00 */
[----:B01----:R-:W-:Y:S02]  /*3710*/  SHF.R.U32.HI R14, RZ, 0x1, R55 ;  /* 0x00000001ff0e7819 */ /* 0x003fe40000011637 */
        /* <DEDUP_REMOVED lines=8> */
[----:B--2---:R-:W-:Y:S01]  /*37a0*/  PRMT R13, RZ, 0x5410, R45 ;  /* 0x00005410ff0d7816 */ /* 0x004fe2000000002d */
        /* <DEDUP_REMOVED lines=47> */
.L_x_282:
        /* <DEDUP_REMOVED lines=18> */
.L_x_284:
[----:B------:R-:W-:Y:S05]  /*3bc0*/  BSYNC B0 ;  /* 0x0000000000007941 */ /* 0x000fea0003800000 */
.L_x_283:
        /* <DEDUP_REMOVED lines=23> */
.L_x_285:
        /* <DEDUP_REMOVED lines=18> */
.L_x_287:
[----:B------:R-:W-:Y:S05]  /*3e60*/  BSYNC B0 ;  /* 0x0000000000007941 */ /* 0x000fea0003800000 */
.L_x_286:
        /* <DEDUP_REMOVED lines=23> */
.L_x_288:
        /* <DEDUP_REMOVED lines=18> */
.L_x_290:
[----:B------:R-:W-:Y:S05]  /*4100*/  BSYNC B0 ;  /* 0x0000000000007941 */ /* 0x000fea0003800000 */
.L_x_289:
        /* <DEDUP_REMOVED lines=23> */
.L_x_291:
[----:B------:R-:W-:Y:S01]  /*4280*/  BSSY B0, `(.L_x_292) ;  /* 0x0000011000007945 */ /* 0x000fe20003800000 */
[----:B------:R-:W-:Y:S05]  /*4290*/  @!P3 BRA `(.L_x_293) ;  /* 0x000000f00000b947 */ /* 0x000fea0003800000 */
[C-C-:B------:R-:W-:Y:S01]  /*42a0*/  FFMA.FTZ R10, R17.reuse, R22, R18.reuse ;  /* 0x00000016110a7223 */ /* 0x140fe20000010012 */
[----:B------:R-:W-:Y:S01]  /*42b0*/  MOV R65, R67 ;  /* 0x0000004300417202 */ /* 0x000fe20000000f00 */
[----:B------:R-:W-:Y:S02]  /*42c0*/  FFMA.FTZ R17, R17, R23, R18 ;  /* 0x0000001711117223 */ /* 0x000fe40000010012 */
[----:B0-----:R-:W-:Y:S02]  /*42d0*/  IMAD R15, R8, c[0x0][0x1d8], RZ ;  /* 0x00007600080f7a24 */ /* 0x001fe400078e02ff */
        /* <DEDUP_REMOVED lines=11> */
.L_x_293:
[----:B------:R-:W-:Y:S05]  /*4390*/  BSYNC B0 ;  /* 0x0000000000007941 */ /* 0x000fea0003800000 */
.L_x_292:
[----:B------:R-:W-:Y:S02]  /*43a0*/  IADD3 R47, R47, c[0x0][0x10], RZ ;  /* 0x000004002f2f7a10 */ /* 0x000fe40007ffe0ff */
[----:B------:R-:W-:Y:S02]  /*43b0*/  IADD3 R48, R48, 0x1, RZ ;  /* 0x0000000130307810 */ /* 0x000fe40007ffe0ff */
[----:B------:R-:W-:-:S13]  /*43c0*/  ISETP.GE.AND P0, PT, R47, UR4, PT ;  /* 0x000000042f007c0c */ /* 0x000fda000bf06270 */
[----:B------:R-:W-:Y:S01]  /*43d0*/  @P0 CALL.REL.NOINC `(.L_x_259) ;  /* 0x0000001000000944 */ /* 0x000fe20003c00000 */
[----:B------:R-:W-:Y:S05]  /*43e0*/  BRA `(.L_x_294) ;  /* 0xffffbf5000007947 */ /* 0x000fea000383ffff */
.L_x_259:
[----:B-12---:R-:W-:Y:S01]  /*43f0*/  HFMA2.MMA R0, -RZ, RZ, 0, 5.9604644775390625e-08 ;  /* 0x00000001ff007435 */ /* 0x006fe200000001ff */
[----:B------:R-:W-:Y:S01]  /*4400*/  ISETP.NE.AND P1, PT, R55, RZ, PT ;  /* 0x000000ff3700720c */ /* 0x000fe20003f25270 */
[----:B------:R-:W-:Y:S01]  /*4410*/  HFMA2.MMA R3, -RZ, RZ, 0, 2.384185791015625e-07 ;  /* 0x00000004ff037435 */ /* 0x000fe200000001ff */
[----:B------:R-:W-:Y:S01]  /*4420*/  MOV R4, c[0x0][0x10] ;  /* 0x0000040000047a02 */ /* 0x000fe20000000f00 */
[----:B------:R-:W-:Y:S06]  /*4430*/  BSSY B0, `(.L_x_295) ;  /* 0x000000e000007945 */ /* 0x000fec0003800000 */
[----:B------:R-:W-:-:S02]  /*4440*/  ISETP.NE.AND P0, PT, R0, c[0x0][0xc], PT ;  /* 0x0000030000007a0c */ /* 0x000fc40003f05270 */
        /* <DEDUP_REMOVED lines=12> */
.L_x_296:
[----:B------:R-:W-:Y:S05]  /*4510*/  BSYNC B0 ;  /* 0x0000000000007941 */ /* 0x000fea0003800000 */
.L_x_295:
[----:B------:R-:W-:Y:S01]  /*4520*/  UMOV UR4, 0x1 ;  /* 0x0000000100047882 */ /* 0x000fe20000000000 */
[----:B------:R-:W-:Y:S01]  /*4530*/  IADD3 R0, R4, -0x1, RZ ;  /* 0xffffffff04007810 */ /* 0x000fe20007ffe0ff */
[----:B------:R-:W-:Y:S02]  /*4540*/  ULDC UR5, c[0x0][0xc] ;  /* 0x0000030000057ab9 */ /* 0x000fe40000000800 */
[----:B------:R-:W-:-:S06]  /*4550*/  UIADD3 UR4, -UR4, UR5, URZ ;  /* 0x0000000504047290 */ /* 0x000fcc000fffe13f */
[----:B------:R-:W-:-:S04]  /*4560*/  ISETP.NE.AND P0, PT, R38, UR4, PT ;  /* 0x0000000426007c0c */ /* 0x000fc8000bf05270 */
[----:B------:R-:W-:-:S13]  /*4570*/  ISETP.NE.OR P0, PT, R37, R0, P0 ;  /* 0x000000002500720c */ /* 0x000fda0000705670 */
[----:B------:R-:W-:Y:S05]  /*4580*/  @P0 EXIT ;  /* 0x000000000000094d */ /* 0x000fea0003800000 */
[----:B------:R-:W-:Y:S05]  /*4590*/  @P1 BRA `(.L_x_297) ;  /* 0x0000008000001947 */ /* 0x000fea0003800000 */
[----:B------:R-:W-:-:S05]  /*45a0*/  IMAD R0, R4, c[0x0][0xc], RZ ;  /* 0x0000030004007a24 */ /* 0x000fca00078e02ff */
[----:B------:R-:W-:-:S13]  /*45b0*/  ISETP.NE.AND P0, PT, R0, -0x1, PT ;  /* 0xffffffff0000780c */ /* 0x000fda0003f05270 */
[----:B------:R-:W-:Y:S05]  /*45c0*/  @!P0 BRA `(.L_x_297) ;  /* 0x0000005000008947 */ /* 0x000fea0003800000 */
.L_x_298:
[----:B-1----:R-:W2:Y:S01]  /*45d0*/  LDG.E.STRONG.GPU R5, [R2.64] ;  /* 0x0000000602057981 */ /* 0x002ea2000c1ef900 */
[----:B------:R-:W-:Y:S01]  /*45e0*/  YIELD ;  /* 0x0000000000007946 */ /* 0x000fe20003800000 */
[----:B--2---:R-:W-:Y:S01]  /*45f0*/  ISETP.NE.AND P0, PT, R5, R0, PT ;  /* 0x000000000500720c */ /* 0x004fe20003f05270 */
[----:B------:R-:W-:-:S12]  /*4600*/  CCTL.IVALL ;  /* 0x00000000ff00798f */ /* 0x000fd80002000000 */
[----:B------:R-:W-:Y:S05]  /*4610*/  @P0 BRA `(.L_x_298) ;  /* 0xffffffb000000947 */ /* 0x000fea000383ffff */
.L_x_297:
[----:B------:R-:W-:Y:S02]  /*4620*/  WARPSYNC 0xffffffff ;  /* 0xffffffff00007948 */ /* 0x000fe40003800000 */
[----:B0-----:R-:W-:Y:S01]  /*4630*/  MOV R19, c[0x0][0x1dc] ;  /* 0x0000770000137a02 */ /* 0x001fe20000000f00 */
        /* <DEDUP_REMOVED lines=23> */
.L_x_299:
[----:B------:R-:W-:-:S04]  /*47b0*/  LEA R6, P0, R55, c[0x0][0x1b8], 0x2 ;  /* 0x00006e0037067a11 */ /* 0x000fc800078010ff */
[----:B------:R-:W-:Y:S02]  /*47c0*/  LEA.HI.X R7, R55, c[0x0][0x1bc], R8, 0x2, P0 ;  /* 0x00006f0037077a11 */ /* 0x000fe400000f1408 */
[-C--:B------:R-:W-:Y:S02]  /*47d0*/  LEA R8, P0, R14, R6.reuse, 0x2 ;  /* 0x000000060e087211 */ /* 0x080fe400078010ff */
[-C--:B------:R-:W-:Y:S01]  /*47e0*/  LEA R12, P2, R23, R6.reuse, 0x2 ;  /* 0x00000006170c7211 */ /* 0x080fe200078410ff */
[----:B------:R-:W2:Y:S01]  /*47f0*/  LDG.E R0, [R6.64] ;  /* 0x0000000606007981 */ /* 0x000ea2000c1e1900 */
[----:B------:R-:W-:Y:S02]  /*4800*/  LEA R10, P1, R16, R6, 0x2 ;  /* 0x00000006100a7211 */ /* 0x000fe400078210ff */
[C---:B------:R-:W-:Y:S02]  /*4810*/  IADD3.X R9, R7.reuse, R27, RZ, P0, !PT ;  /* 0x0000001b07097210 */ /* 0x040fe400007fe4ff */
[----:B------:R-:W-:-:S02]  /*4820*/  IADD3.X R13, R7, R21, RZ, P2, !PT ;  /* 0x00000015070d7210 */ /* 0x000fc400017fe4ff */
[----:B------:R-:W-:Y:S02]  /*4830*/  IADD3.X R11, R19, R7, RZ, P1, !PT ;  /* 0x00000007130b7210 */ /* 0x000fe40000ffe4ff */
[----:B0-----:R0:W2:Y:S04]  /*4840*/  LDG.E R9, [R8.64] ;  /* 0x0000000608097981 */ /* 0x0010a8000c1e1900 */
        /* <DEDUP_REMOVED lines=16> */
.L_x_300:
        /* <DEDUP_REMOVED lines=11> */
.L_x_3292:


//--------------------- .text._Z35group_norm_nhwc_bwd_one_pass_kernelI11Bf16IOBf16WLi256ELi28ELi448EEv26Group_norm_nhwc_bwd_params --------------------------
	.section	.text._Z35group_norm_nhwc_bwd_one_pass_kernelI11Bf16IOBf16WLi256ELi28ELi448EEv26Group_norm_nhwc_bwd_params,"ax",@progbits
	.sectioninfo	@"SHI_REGISTERS=72"
	.align	128
        .global         _Z35group_norm_nhwc_bwd_one_pass_kernelI11Bf16IOBf16WLi256ELi28ELi448EEv26Group_norm_nhwc_bwd_params
        .type           _Z35group_norm_nhwc_bwd_one_pass_kernelI11Bf16IOBf16WLi256ELi28ELi448EEv26Group_norm_nhwc_bwd_params,@function
        .size           _Z35group_norm_nhwc_bwd_one_pass_kernelI11Bf16IOBf16WLi256ELi28ELi448EEv26Group_norm_nhwc_bwd_params,(.L_x_3293 - _Z35group_norm_nhwc_bwd_one_pass_kernelI11Bf16IOBf16WLi256ELi28ELi448EEv26Group_norm_nhwc_bwd_params)
        .other          _Z35group_norm_nhwc_bwd_one_pass_kernelI11Bf16IOBf16WLi256ELi28ELi448EEv26Group_norm_nhwc_bwd_params,@"STO_CUDA_ENTRY STV_DEFAULT"
_Z35group_norm_nhwc_bwd_one_pass_kernelI11Bf16IOBf16WLi256ELi28ELi448EEv26Group_norm_nhwc_bwd_params:
.text._Z35group_norm_nhwc_bwd_one_pass_kernelI11Bf16IOBf16WLi256ELi28ELi448EEv26Group_norm_nhwc_bwd_params:
        /* <DEDUP_REMOVED lines=15> */
[----:B------:R-:W-:Y:S01]  /*00f0*/  ISETP.GE.U32.AND P1, PT, R59, 0x1c0, PT ;  /* 0x000001c03b00780c */ /* 0x000fe20003f26070 */
[----:B------:R-:W-:Y:S01]  /*0100*/  IMAD.WIDE.U32 R2, R2, -0x6db6db6d, RZ ;  /* 0x9249249302027825 */ /* 0x000fe200078e00ff */
[----:B------:R-:W-:Y:S01]  /*0110*/  UIMAD.WIDE.U32 UR4, UR8, UR12, URZ ;  /* 0x0000000c080472a5 */ /* 0x000fe2000f8e003f */
[----:B------:R-:W-:Y:S01]  /*0120*/  LEA.HI R9, R4, R59, RZ, 0x5 ;  /* 0x0000003b04097211 */ /* 0x000fe200078f28ff */
[----:B------:R-:W-:Y:S01]  /*0130*/  UIMAD UR8, UR8, UR13, URZ ;  /* 0x0000000d080872a4 */ /* 0x000fe2000f8e023f */
[----:B------:R-:W-:Y:S01]  /*0140*/  LOP3.LUT R61, R61, 0xfffffffd, RZ, 0xc0, !PT ;  /* 0xfffffffd3d3d7812 */ /* 0x000fe200078ec0ff */
[----:B------:R-:W-:Y:S01]  /*0150*/  ULEA.HI UR11, UP0, UR13, UR12, URZ, 0x1 ;  /* 0x0000000c0d0b7291 */ /* 0x000fe2000f81083f */
[----:B------:R-:W-:Y:S01]  /*0160*/  SHF.R.U32.HI R3, RZ, 0x2, R3 ;  /* 0x00000002ff037819 */ /* 0x000fe20000011603 */
[----:B------:R-:W1:Y:S01]  /*0170*/  S2R R2, SR_LANEID ;  /* 0x0000000000027919 */ /* 0x000e620000000000 */
[----:B------:R-:W-:Y:S01]  /*0180*/  UIADD3 UR8, UR5, UR8, URZ ;  /* 0x0000000805087290 */ /* 0x000fe2000fffe03f */
[----:B------:R-:W-:Y:S01]  /*0190*/  HFMA2.MMA R50, -RZ, RZ, 0, 0 ;  /* 0x00000000ff327435 */ /* 0x000fe200000001ff */
[----:B------:R-:W-:Y:S01]  /*01a0*/  UIADD3.X UR9, URZ, UR13, URZ, UP0, !UPT ;  /* 0x0000000d3f097290 */ /* 0x000fe200087fe43f */
        /* <DEDUP_REMOVED lines=40> */
.L_x_352:
[----:B------:R-:W-:Y:S01]  /*0430*/  IABS R14, c[0x0][0x1f0] ;  /* 0x00007c00000e7a13 */ /* 0x000fe20000000000 */
[----:B------:R-:W-:Y:S01]  /*0440*/  ULDC UR4, c[0x0][0x1f0] ;  /* 0x00007c0000047ab9 */ /* 0x000fe20000000800 */
[----:B------:R-:W-:Y:S01]  /*0450*/  IABS R16, UR7 ;  /* 0x0000000700107c13 */ /* 0x000fe20008000000 */
[----:B------:R-:W-:Y:S01]  /*0460*/  ULOP3.LUT UR4, UR7, UR4, URZ, 0x3c, !UPT ;  /* 0x0000000407047292 */ /* 0x000fe2000f8e3c3f */
[----:B0-----:R-:W0:Y:S01]  /*0470*/  I2F.RP R11, R14 ;  /* 0x0000000e000b7306 */ /* 0x001e220000209400 */
[----:B------:R-:W-:Y:S01]  /*0480*/  LOP3.LUT P6, RZ, R61, 0x2, RZ, 0xc0, !PT ;  /* 0x000000023dff7812 */ /* 0x000fe200078cc0ff */
[----:B------:R-:W-:Y:S01]  /*0490*/  @P1 IMAD R18, R8, c[0x0][0x1d8], RZ ;  /* 0x0000760008121a24 */ /* 0x000fe200078e02ff */
[----:B------:R-:W-:-:S05]  /*04a0*/  UMOV UR12, 0x8 ;  /* 0x00000008000c7882 */ /* 0x000fca0000000000 */
        /* <DEDUP_REMOVED lines=51> */
[----:B------:R-:W-:Y:S01]  /*07e0*/  @P6 IADD3 R11, R13, R19, RZ ;  /* 0x000000130d0b6210 */ /* 0x000fe20007ffe0ff */
[----:B------:R-:W-:Y:S01]  /*07f0*/  @P4 IMAD R13, R5, c[0x0][0x1d8], RZ ;  /* 0x00007600050d4a24 */ /* 0x000fe200078e02ff */
[----:B------:R-:W-:Y:S01]  /*0800*/  @P5 IADD3 R42, P0, R40, c[0x0][0x180], RZ ;  /* 0x00006000282a5a10 */ /* 0x000fe20007f1e0ff */
[----:B------:R-:W-:Y:S01]  /*0810*/  @P3 IMAD R19, R55, c[0x0][0x1dc], R14 ;  /* 0x0000770037133a24 */ /* 0x000fe200078e020e */
[----:B------:R-:W-:Y:S01]  /*0820*/  @P6 SHF.L.U64.HI R16, R12, 0x1, R11 ;  /* 0x000000010c106819 */ /* 0x000fe2000001020b */
[----:B------:R-:W-:Y:S01]  /*0830*/  @P4 IMAD R11, R56, c[0x0][0x1dc], R13 ;  /* 0x00007700380b4a24 */ /* 0x000fe200078e020d */
[----:B------:R-:W-:-:S02]  /*0840*/  @P6 SHF.L.U32 R68, R12, 0x1, RZ ;  /* 0x000000010c446819 */ /* 0x000fc400000006ff */
[-C--:B------:R-:W-:Y:S02]  /*0850*/  @P4 MOV R14, R64.reuse ;  /* 0x00000040000e4202 */ /* 0x080fe40000000f00 */
[-C--:B------:R-:W-:Y:S02]  /*0860*/  @P4 MOV R15, R67.reuse ;  /* 0x00000043000f4202 */ /* 0x080fe40000000f00 */
[----:B------:R-:W-:Y:S02]  /*0870*/  @P5 IADD3.X R43, R17, c[0x0][0x184], RZ, P0, !PT ;  /* 0x00006100112b5a10 */ /* 0x000fe400007fe4ff */
[----:B------:R-:W-:Y:S01]  /*0880*/  @P5 IADD3 R40, P0, R40, c[0x0][0x178], RZ ;  /* 0x00005e0028285a10 */ /* 0x000fe20007f1e0ff */
[----:B------:R-:W-:Y:S01]  /*0890*/  @P4 IMAD.WIDE.U32 R14, R56, c[0x0][0x1d8], R14 ;  /* 0x00007600380e4a25 */ /* 0x000fe200078e000e */
[----:B------:R-:W-:Y:S02]  /*08a0*/  @P3 MOV R12, R64 ;  /* 0x00000040000c3202 */ /* 0x000fe40000000f00 */
[----:B------:R-:W-:-:S02]  /*08b0*/  @P3 MOV R13, R67 ;  /* 0x00000043000d3202 */ /* 0x000fc40000000f00 */
[----:B------:R-:W-:Y:S02]  /*08c0*/  @P5 IADD3.X R41, R17, c[0x0][0x17c], RZ, P0, !PT ;  /* 0x00005f0011295a10 */ /* 0x000fe400007fe4ff */
[----:B------:R-:W-:Y:S01]  /*08d0*/  @P6 IADD3 R38, P0, R68, c[0x0][0x180], RZ ;  /* 0x0000600044266a10 */ /* 0x000fe20007f1e0ff */
[----:B------:R-:W-:Y:S01]  /*08e0*/  @P3 IMAD.WIDE.U32 R12, R55, c[0x0][0x1d8], R12 ;  /* 0x00007600370c3a25 */ /* 0x000fe200078e000c */
[----:B------:R-:W-:Y:S02]  /*08f0*/  @P4 IADD3 R15, R15, R11, RZ ;  /* 0x0000000b0f0f4210 */ /* 0x000fe40007ffe0ff */
[----:B------:R-:W-:Y:S02]  /*0900*/  @P6 IADD3.X R39, R16, c[0x0][0x184], RZ, P0, !PT ;  /* 0x0000610010276a10 */ /* 0x000fe400007fe4ff */
[----:B------:R-:W-:Y:S01]  /*0910*/  @P3 IADD3 R11, R13, R19, RZ ;  /* 0x000000130d0b3210 */ /* 0x000fe20007ffe0ff */
[----:B------:R-:W-:Y:S01]  /*0920*/  @P2 IMAD R13, R7, c[0x0][0x1d8], RZ ;  /* 0x00007600070d2a24 */ /* 0x000fe200078e02ff */
[----:B------:R-:W-:Y:S01]  /*0930*/  @P6 IADD3 R68, P0, R68, c[0x0][0x178], RZ ;  /* 0x00005e0044446a10 */ /* 0x000fe20007f1e0ff */
[----:B------:R-:W-:Y:S01]  /*0940*/  @P1 IMAD R19, R53, c[0x0][0x1dc], R18 ;  /* 0x0000770035131a24 */ /* 0x000fe200078e0212 */
[----:B------:R-:W-:Y:S01]  /*0950*/  @P4 SHF.L.U32 R28, R14, 0x1, RZ ;  /* 0x000000010e1c4819 */ /* 0x000fe200000006ff */
[----:B------:R-:W-:Y:S01]  /*0960*/  @P2 IMAD R17, R54, c[0x0][0x1dc], R13 ;  /* 0x0000770036112a24 */ /* 0x000fe200078e020d */
[----:B------:R-:W-:-:S02]  /*0970*/  @P6 IADD3.X R69, R16, c[0x0][0x17c], RZ, P0, !PT ;  /* 0x00005f0010456a10 */ /* 0x000fc400007fe4ff */
[----:B------:R-:W-:Y:S02]  /*0980*/  @P4 SHF.L.U64.HI R15, R14, 0x1, R15 ;  /* 0x000000010e0f4819 */ /* 0x000fe4000001020f */
[C---:B------:R-:W-:Y:S02]  /*0990*/  @P3 SHF.L.U32 R24, R12.reuse, 0x1, RZ ;  /* 0x000000010c183819 */ /* 0x040fe400000006ff */
[----:B------:R-:W-:Y:S02]  /*09a0*/  @P3 SHF.L.U64.HI R11, R12, 0x1, R11 ;  /* 0x000000010c0b3819 */ /* 0x000fe4000001020b */
[----:B------:R-:W-:Y:S02]  /*09b0*/  @P4 IADD3 R32, P0, R28, c[0x0][0x180], RZ ;  /* 0x000060001c204a10 */ /* 0x000fe40007f1e0ff */
[----:B------:R-:W-:Y:S02]  /*09c0*/  @P2 MOV R12, R64 ;  /* 0x00000040000c2202 */ /* 0x000fe40000000f00 */
[----:B------:R-:W-:-:S02]  /*09d0*/  @P2 MOV R13, R67 ;  /* 0x00000043000d2202 */ /* 0x000fc40000000f00 */
[C---:B------:R-:W-:Y:S02]  /*09e0*/  @P4 IADD3.X R33, R15.reuse, c[0x0][0x184], RZ, P0, !PT ;  /* 0x000061000f214a10 */ /* 0x040fe400007fe4ff */
[----:B------:R-:W-:Y:S01]  /*09f0*/  @P4 IADD3 R28, P0, R28, c[0x0][0x178], RZ ;  /* 0x00005e001c1c4a10 */ /* 0x000fe20007f1e0ff */
[----:B------:R-:W-:Y:S01]  /*0a00*/  @P2 IMAD.WIDE.U32 R12, R54, c[0x0][0x1d8], R12 ;  /* 0x00007600360c2a25 */ /* 0x000fe200078e000c */
[----:B------:R-:W-:Y:S02]  /*0a10*/  SHF.R.U32.HI R14, RZ, 0x1, R59 ;  /* 0x00000001ff0e7819 */ /* 0x000fe4000001163b */
[----:B------:R-:W-:Y:S02]  /*0a20*/  @P4 IADD3.X R29, R15, c[0x0][0x17c], RZ, P0, !PT ;  /* 0x00005f000f1d4a10 */ /* 0x000fe400007fe4ff */
[----:B------:R-:W-:Y:S01]  /*0a30*/  @P3 IADD3 R26, P0, R24, c[0x0][0x180], RZ ;  /* 0x00006000181a3a10 */ /* 0x000fe20007f1e0ff */
[----:B------:R-:W-:Y:S01]  /*0a40*/  IMAD.WIDE.U32 R14, R14, -0x6db6db6d, RZ ;  /* 0x924924930e0e7825 */ /* 0x000fe200078e00ff */
[----:B------:R-:W-:-:S02]  /*0a50*/  @P2 IADD3 R17, R13, R17, RZ ;  /* 0x000000110d112210 */ /* 0x000fc40007ffe0ff */
[----:B------:R-:W-:Y:S02]  /*0a60*/  @P3 IADD3.X R27, R11, c[0x0][0x184], RZ, P0, !PT ;  /* 0x000061000b1b3a10 */ /* 0x000fe400007fe4ff */
[C---:B------:R-:W-:Y:S02]  /*0a70*/  @P2 SHF.L.U32 R16, R12.reuse, 0x1, RZ ;  /* 0x000000010c102819 */ /* 0x040fe400000006ff */
[----:B------:R-:W-:Y:S02]  /*0a80*/  @P2 SHF.L.U64.HI R17, R12, 0x1, R17 ;  /* 0x000000010c112819 */ /* 0x000fe40000010211 */
[----:B------:R-:W-:Y:S02]  /*0a90*/  @P3 IADD3 R24, P0, R24, c[0x0][0x178], RZ ;  /* 0x00005e0018183a10 */ /* 0x000fe40007f1e0ff */
[----:B------:R-:W-:Y:S02]  /*0aa0*/  @P1 MOV R12, R64 ;  /* 0x00000040000c1202 */ /* 0x000fe40000000f00 */
[----:B------:R-:W-:-:S02]  /*0ab0*/  @P1 MOV R13, R67 ;  /* 0x00000043000d1202 */ /* 0x000fc40000000f00 */
[----:B------:R-:W-:Y:S02]  /*0ac0*/  @P3 IADD3.X R25, R11, c[0x0][0x17c], RZ, P0, !PT ;  /* 0x00005f000b193a10 */ /* 0x000fe400007fe4ff */
[C---:B------:R-:W-:Y:S01]  /*0ad0*/  @P2 IADD3 R22, P0, R16.reuse, c[0x0][0x180], RZ ;  /* 0x0000600010162a10 */ /* 0x040fe20007f1e0ff */
[----:B------:R-:W-:Y:S01]  /*0ae0*/  @P1 IMAD.WIDE.U32 R12, R53, c[0x0][0x1d8], R12 ;  /* 0x00007600350c1a25 */ /* 0x000fe200078e000c */
[----:B------:R-:W-:Y:S02]  /*0af0*/  SHF.R.U32.HI R11, RZ, 0x2, R15 ;  /* 0x00000002ff0b7819 */ /* 0x000fe4000001160f */
[----:B------:R-:W-:Y:S02]  /*0b00*/  @P2 IADD3.X R23, R17, c[0x0][0x184], RZ, P0, !PT ;  /* 0x0000610011172a10 */ /* 0x000fe400007fe4ff */
[----:B------:R-:W-:Y:S01]  /*0b10*/  @P2 IADD3 R14, P0, R16, c[0x0][0x178], RZ ;  /* 0x00005e00100e2a10 */ /* 0x000fe20007f1e0ff */
[----:B------:R-:W-:Y:S01]  /*0b20*/  IMAD R11, R0, c[0x0][0x1fc], R11 ;  /* 0x00007f00000b7a24 */ /* 0x000fe200078e020b */
[----:B------:R-:W-:-:S02]  /*0b30*/  @P1 IADD3 R13, R13, R19, RZ ;  /* 0x000000130d0d1210 */ /* 0x000fc40007ffe0ff */
[C---:B------:R-:W-:Y:S02]  /*0b40*/  @P1 SHF.L.U32 R18, R12.reuse, 0x1, RZ ;  /* 0x000000010c121819 */ /* 0x040fe400000006ff */
[----:B------:R-:W-:Y:S02]  /*0b50*/  @P2 IADD3.X R15, R17, c[0x0][0x17c], RZ, P0, !PT ;  /* 0x00005f00110f2a10 */ /* 0x000fe400007fe4ff */
[----:B------:R-:W-:Y:S02]  /*0b60*/  @P1 SHF.L.U64.HI R12, R12, 0x1, R13 ;  /* 0x000000010c0c1819 */ /* 0x000fe4000001020d */
[----:B------:R-:W-:Y:S02]  /*0b70*/  @P1 IADD3 R20, P0, R18, c[0x0][0x180], RZ ;  /* 0x0000600012141a10 */ /* 0x000fe40007f1e0ff */
[----:B------:R-:W-:Y:S02]  /*0b80*/  IADD3 R11, R11, 0xc0, RZ ;  /* 0x000000c00b0b7810 */ /* 0x000fe40007ffe0ff */
[----:B------:R-:W-:-:S02]  /*0b90*/  @P1 IADD3.X R21, R12, c[0x0][0x184], RZ, P0, !PT ;  /* 0x000061000c151a10 */ /* 0x000fc400007fe4ff */
[----:B------:R-:W-:-:S04]  /*0ba0*/  @P1 IADD3 R18, P0, R18, c[0x0][0x178], RZ ;  /* 0x00005e0012121a10 */ /* 0x000fc80007f1e0ff */
        /* <DEDUP_REMOVED lines=31> */
[----:B0-----:R-:W-:Y:S01]  /*0da0*/  CS2R R42, SRZ ;  /* 0x00000000002a7805 */ /* 0x001fe2000001ff00 */
[----:B------:R-:W-:Y:S02]  /*0db0*/  BSSY B0, `(.L_x_302) ;  /* 0x000003d000007945 */ /* 0x000fe40003800000 */
[----:B------:R0:W5:Y:S01]  /*0dc0*/  @P4 LDG.E R44, [R32.64] ;  /* 0x0000000e202c4981 */ /* 0x000162000c1e1900 */
[----:B---3--:R-:W-:-:S03]  /*0dd0*/  CS2R R40, SRZ ;  /* 0x0000000000287805 */ /* 0x008fc6000001ff00 */
[----:B------:R4:W5:Y:S04]  /*0de0*/  @P4 LDG.E R43, [R28.64] ;  /* 0x0000000e1c2b4981 */ /* 0x000968000c1e1900 */
[----:B------:R4:W5:Y:S04]  /*0df0*/  @P3 LDG.E R42, [R24.64] ;  /* 0x0000000e182a3981 */ /* 0x000968000c1e1900 */
        /* <DEDUP_REMOVED lines=13> */
[----:B--2---:R2:W3:Y:S01]  /*0ed0*/  @P0 R2UR UR12, R30 ;  /* 0x000000001e0c03c2 */ /* 0x0044e200000e0000 */
        /* <DEDUP_REMOVED lines=21> */
[----:B------:R4:W5:Y:S01]  /*1030*/  @P1 LDG.E R38, [R18.64] ;  /* 0x0000000e12261981 */ /* 0x000962000c1e1900 */
[----:B------:R-:W-:Y:S01]  /*1040*/  ISETP.GT.U32.AND P0, PT, R59, 0x1bf, PT ;  /* 0x000001bf3b00780c */ /* 0x000fe20003f04070 */
[----:B0-----:R-:W-:Y:S02]  /*1050*/  CS2R R32, SRZ ;  /* 0x0000000000207805 */ /* 0x001fe4000001ff00 */
[----:B------:R0:W5:Y:S02]  /*1060*/  @P2 LDG.E R39, [R14.64] ;  /* 0x0000000e0e272981 */ /* 0x000164000c1e1900 */
[----:B0-----:R-:W-:-:S08]  /*1070*/  CS2R R14, SRZ ;  /* 0x00000000000e7805 */ /* 0x001fd0000001ff00 */
[----:B------:R-:W-:Y:S05]  /*1080*/  @P0 BRA `(.L_x_303) ;  /* 0x000000f000000947 */ /* 0x000fea0003800000 */
[----:B---34-:R-:W-:Y:S01]  /*1090*/  ISETP.NE.AND P0, PT, RZ, UR13, PT ;  /* 0x0000000dff007c0c */ /* 0x018fe2000bf05270 */
        /* <DEDUP_REMOVED lines=14> */
.L_x_303:
[----:B---34-:R-:W-:Y:S05]  /*1180*/  BSYNC B0 ;  /* 0x0000000000007941 */ /* 0x018fea0003800000 */
.L_x_302:
        /* <DEDUP_REMOVED lines=36> */
.L_x_304:
        /* <DEDUP_REMOVED lines=26> */
.L_x_305:
[----:B------:R-:W-:Y:S02]  /*1570*/  FFMA.FTZ R21, R18, R25, R21 ;  /* 0x0000001912157223 */ /* 0x000fe40000010015 */
[----:B------:R-:W-:Y:S02]  /*1580*/  FADD.FTZ R25, R25, R24 ;  /* 0x0000001819197221 */ /* 0x000fe40000010000 */
[----:B------:R-:W-:Y:S02]  /*1590*/  FADD.FTZ R19, RZ, R16 ;  /* 0x00000010ff137221 */ /* 0x000fe40000010000 */
[----:B------:R-:W-:Y:S02]  /*15a0*/  FMUL.FTZ R24, R12, R33 ;  /* 0x000000210c187220 */ /* 0x000fe40000410000 */
[----:B------:R-:W-:Y:S02]  /*15b0*/  FFMA.FTZ R22, R23, R12, R22 ;  /* 0x0000000c17167223 */ /* 0x000fe40000010016 */
[----:B------:R-:W-:-:S02]  /*15c0*/  FFMA.FTZ R16, R18, R17, RZ ;  /* 0x0000001112107223 */ /* 0x000fc400000100ff */
[----:B------:R-:W-:Y:S01]  /*15d0*/  FADD.FTZ R12, R19, R12 ;  /* 0x0000000c130c7221 */ /* 0x000fe20000010000 */
[--C-:B------:R-:W-:Y:S01]  /*15e0*/  PRMT R19, RZ, 0x5410, R44.reuse ;  /* 0x00005410ff137816 */ /* 0x100fe2000000002c */
[----:B------:R-:W-:Y:S02]  /*15f0*/  FADD.FTZ R18, RZ, R17 ;  /* 0x00000011ff127221 */ /* 0x000fe40000010000 */
[----:B------:R-:W-:Y:S01]  /*1600*/  FFMA.FTZ R23, R23, R24, R21 ;  /* 0x0000001817177223 */ /* 0x000fe20000010015 */
[----:B------:R-:W-:Y:S01]  /*1610*/  PRMT R21, RZ, 0x7610, R44 ;  /* 0x00007610ff157816 */ /* 0x000fe2000000002c */
[----:B------:R-:W-:Y:S02]  /*1620*/  FMUL.FTZ R17, R13, R14 ;  /* 0x0000000e0d117220 */ /* 0x000fe40000410000 */
[C---:B------:R-:W-:Y:S02]  /*1630*/  FFMA.FTZ R16, R20.reuse, R13, R16 ;  /* 0x0000000d14107223 */ /* 0x040fe40000010010 */
[----:B------:R-:W-:-:S02]  /*1640*/  FFMA.FTZ R20, R20, R17, R23 ;  /* 0x0000001114147223 */ /* 0x000fc40000010017 */
[----:B------:R-:W-:Y:S01]  /*1650*/  FADD.FTZ R23, R19, -UR16 ;  /* 0x8000001013177e21 */ /* 0x000fe20008010000 */
[----:B------:R-:W-:Y:S01]  /*1660*/  PRMT R19, RZ, 0x7610, R43 ;  /* 0x00007610ff137816 */ /* 0x000fe2000000002b */
[----:B------:R-:W-:Y:S02]  /*1670*/  FADD.FTZ R21, R21, -UR16 ;  /* 0x8000001015157e21 */ /* 0x000fe40008010000 */
[----:B------:R-:W-:Y:S02]  /*1680*/  FADD.FTZ R13, R18, R13 ;  /* 0x0000000d120d7221 */ /* 0x000fe40000010000 */
[----:B------:R-:W-:Y:S01]  /*1690*/  FADD.FTZ R18, R25, R24 ;  /* 0x0000001819127221 */ /* 0x000fe20000010000 */
[----:B------:R-:W-:Y:S01]  /*16a0*/  PRMT R24, RZ, 0x5410, R43 ;  /* 0x00005410ff187816 */ /* 0x000fe2000000002b */
        /* <DEDUP_REMOVED lines=21> */
.L_x_306:
[----:B------:R-:W-:Y:S02]  /*1800*/  FMUL.FTZ R26, R24, R33 ;  /* 0x00000021181a7220 */ /* 0x000fe40000410000 */
[----:B------:R-:W-:Y:S02]  /*1810*/  FADD.FTZ R17, R17, R18 ;  /* 0x0000001211117221 */ /* 0x000fe40000010000 */
[----:B------:R-:W-:Y:S02]  /*1820*/  FADD.FTZ R25, R12, R24 ;  /* 0x000000180c197221 */ /* 0x000fe40000010000 */
[C---:B------:R-:W-:Y:S01]  /*1830*/  FFMA.FTZ R22, R23.reuse, R24, R22 ;  /* 0x0000001817167223 */ /* 0x040fe20000010016 */
[----:B------:R-:W-:Y:S01]  /*1840*/  PRMT R24, RZ, 0x5410, R42 ;  /* 0x00005410ff187816 */ /* 0x000fe2000000002a */
[----:B------:R-:W-:Y:S02]  /*1850*/  FFMA.FTZ R23, R23, R26, R20 ;  /* 0x0000001a17177223 */ /* 0x000fe40000010014 */
[----:B------:R-:W-:-:S02]  /*1860*/  FADD.FTZ R12, R13, R19 ;  /* 0x000000130d0c7221 */ /* 0x000fc40000010000 */
[----:B------:R-:W-:Y:S02]  /*1870*/  FMUL.FTZ R20, R19, R14 ;  /* 0x0000000e13147220 */ /* 0x000fe40000410000 */
[----:B------:R-:W-:Y:S01]  /*1880*/  FFMA.FTZ R13, R21, R19, R16 ;  /* 0x00000013150d7223 */ /* 0x000fe20000010010 */
[--C-:B------:R-:W-:Y:S01]  /*1890*/  PRMT R16, RZ, 0x5410, R45.reuse ;  /* 0x00005410ff107816 */ /* 0x100fe2000000002d */
[----:B------:R-:W-:Y:S01]  /*18a0*/  FADD.FTZ R19, R17, R26 ;  /* 0x0000001a11137221 */ /* 0x000fe20000010000 */
[----:B------:R-:W-:Y:S01]  /*18b0*/  PRMT R17, RZ, 0x7610, R45 ;  /* 0x00007610ff117816 */ /* 0x000fe2000000002d */
[----:B------:R-:W-:Y:S02]  /*18c0*/  FFMA.FTZ R21, R21, R20, R23 ;  /* 0x0000001415157223 */ /* 0x000fe40000010017 */
        /* <DEDUP_REMOVED lines=24> */
.L_x_307:
[----:B------:R-:W-:Y:S02]  /*1a50*/  FMUL.FTZ R26, R24, R33 ;  /* 0x00000021181a7220 */ /* 0x000fe40000410000 */
[----:B------:R-:W-:Y:S01]  /*1a60*/  FADD.FTZ R19, R20, R19 ;  /* 0x0000001314137221 */ /* 0x000fe20000010000 */
[----:B------:R-:W-:Y:S01]  /*1a70*/  PRMT R20, RZ, 0x7610, R40 ;  /* 0x00007610ff147816 */ /* 0x000fe20000000028 */
[----:B------:R-:W-:-:S02]  /*1a80*/  FADD.FTZ R16, R25, R24 ;  /* 0x0000001819107221 */ /* 0x000fc40000010000 */
[----:B------:R-:W-:Y:S02]  /*1a90*/  FFMA.FTZ R22, R23, R24, R22 ;  /* 0x0000001817167223 */ /* 0x000fe40000010016 */
[----:B------:R-:W-:Y:S01]  /*1aa0*/  FADD.FTZ R24, R19, R26 ;  /* 0x0000001a13187221 */ /* 0x000fe20000010000 */
[----:B------:R-:W-:Y:S01]  /*1ab0*/  PRMT R19, RZ, 0x5410, R40 ;  /* 0x00005410ff137816 */ /* 0x000fe20000000028 */
[----:B------:R-:W-:Y:S02]  /*1ac0*/  FADD.FTZ R20, R20, -UR16 ;  /* 0x8000001014147e21 */ /* 0x000fe40008010000 */
[----:B------:R-:W-:Y:S01]  /*1ad0*/  FFMA.FTZ R23, R23, R26, R21 ;  /* 0x0000001a17177223 */ /* 0x000fe20000010015 */
[--C-:B------:R-:W-:Y:S01]  /*1ae0*/  PRMT R21, RZ, 0x5410, R39.reuse ;  /* 0x00005410ff157816 */ /* 0x100fe20000000027 */
[----:B------:R-:W-:Y:S01]  /*1af0*/  FADD.FTZ R25, R19, -UR16 ;  /* 0x8000001013197e21 */ /* 0x000fe20008010000 */
[----:B------:R-:W-:Y:S01]  /*1b00*/  PRMT R19, RZ, 0x7610, R39 ;  /* 0x00007610ff137816 */ /* 0x000fe20000000027 */
[----:B------:R-:W-:-:S02]  /*1b10*/  FMUL.FTZ R27, R17, R14 ;  /* 0x0000000e111b7220 */ /* 0x000fc40000410000 */
        /* <DEDUP_REMOVED lines=21> */
.L_x_308:
[C---:B------:R-:W-:Y:S02]  /*1c70*/  FFMA.FTZ R28, R18.reuse, R27, R23 ;  /* 0x0000001b121c7223 */ /* 0x040fe40000010017 */
[----:B------:R-:W-:Y:S02]  /*1c80*/  FMUL.FTZ R26, R21, R33 ;  /* 0x00000021151a7220 */ /* 0x000fe40000410000 */
[----:B------:R-:W-:Y:S02]  /*1c90*/  FFMA.FTZ R23, R18, R17, R13 ;  /* 0x0000001112177223 */ /* 0x000fe4000001000d */
[----:B------:R-:W-:Y:S02]  /*1ca0*/  FMUL.FTZ R18, R19, R14 ;  /* 0x0000000e13127220 */ /* 0x000fe40000410000 */
[----:B------:R-:W-:-:S02]  /*1cb0*/  FFMA.FTZ R13, R25, R26, R28 ;  /* 0x0000001a190d7223 */ /* 0x000fc4000001001c */
[----:B------:R-:W-:Y:S02]  /*1cc0*/  FADD.FTZ R27, R27, R24 ;  /* 0x000000181b1b7221 */ /* 0x000fe40000010000 */
[----:B------:R-:W-:Y:S01]  /*1cd0*/  FADD.FTZ R24, R12, R17 ;  /* 0x000000110c187221 */ /* 0x000fe20000010000 */
[----:B------:R-:W-:Y:S01]  /*1ce0*/  PRMT R12, RZ, 0x5410, R41 ;  /* 0x00005410ff0c7816 */ /* 0x000fe20000000029 */
[----:B------:R-:W-:Y:S02]  /*1cf0*/  FFMA.FTZ R17, R25, R21, R22 ;  /* 0x0000001519117223 */ /* 0x000fe40000010016 */
[----:B------:R-:W-:Y:S01]  /*1d00*/  FFMA.FTZ R25, R20, R18, R13 ;  /* 0x0000001214197223 */ /* 0x000fe2000001000d */
[----:B------:R-:W-:Y:S01]  /*1d10*/  PRMT R13, RZ, 0x7610, R41 ;  /* 0x00007610ff0d7816 */ /* 0x000fe20000000029 */
[----:B------:R-:W-:Y:S02]  /*1d20*/  FADD.FTZ R27, R27, R26 ;  /* 0x0000001a1b1b7221 */ /* 0x000fe40000010000 */
[----:B------:R-:W-:Y:S01]  /*1d30*/  FADD.FTZ R22, R12, -UR16 ;  /* 0x800000100c167e21 */ /* 0x000fe20008010000 */
[----:B------:R-:W-:Y:S01]  /*1d40*/  PRMT R12, RZ, 0x5410, R38 ;  /* 0x00005410ff0c7816 */ /* 0x000fe20000000026 */
[----:B------:R-:W-:-:S02]  /*1d50*/  FADD.FTZ R26, R18, R27 ;  /* 0x0000001b121a7221 */ /* 0x000fc40000010000 */
        /* <DEDUP_REMOVED lines=23> */
.L_x_309:
[----:B------:R-:W-:Y:S02]  /*1ed0*/  FADD.FTZ R21, R16, R21 ;  /* 0x0000001510157221 */ /* 0x000fe40000010000 */
[----:B------:R-:W-:Y:S01]  /*1ee0*/  FFMA.FTZ R20, R20, R19, R23 ;  /* 0x0000001314147223 */ /* 0x000fe20000010017 */
[--C-:B------:R-:W-:Y:S01]  /*1ef0*/  PRMT R23, RZ, 0x7610, R36.reuse ;  /* 0x00007610ff177816 */ /* 0x100fe20000000024 */
[----:B------:R-:W-:Y:S01]  /*1f00*/  FADD.FTZ R16, R24, R19 ;  /* 0x0000001318107221 */ /* 0x000fe20000010000 */
[----:B------:R-:W-:Y:S01]  /*1f10*/  PRMT R19, RZ, 0x5410, R36 ;  /* 0x00005410ff137816 */ /* 0x000fe20000000024 */
[----:B------:R-:W-:Y:S01]  /*1f20*/  FMUL.FTZ R27, R12, R33 ;  /* 0x000000210c1b7220 */ /* 0x000fe20000410000 */
[----:B------:R-:W-:Y:S01]  /*1f30*/  PRMT R24, RZ, 0x7610, R35 ;  /* 0x00007610ff187816 */ /* 0x000fe20000000023 */
[----:B------:R-:W-:Y:S02]  /*1f40*/  FMUL.FTZ R29, R13, R14 ;  /* 0x0000000e0d1d7220 */ /* 0x000fe40000410000 */
[----:B------:R-:W-:-:S02]  /*1f50*/  FFMA.FTZ R25, R22, R27, R25 ;  /* 0x0000001b16197223 */ /* 0x000fc40000010019 */
[----:B------:R-:W-:Y:S02]  /*1f60*/  FADD.FTZ R26, R26, R27 ;  /* 0x0000001b1a1a7221 */ /* 0x000fe40000010000 */
[----:B------:R-:W-:Y:S02]  /*1f70*/  FADD.FTZ R19, R19, -UR16 ;  /* 0x8000001013137e21 */ /* 0x000fe40008010000 */
[----:B------:R-:W-:Y:S02]  /*1f80*/  FADD.FTZ R27, R23, -UR16 ;  /* 0x80000010171b7e21 */ /* 0x000fe40008010000 */
[----:B------:R-:W-:Y:S02]  /*1f90*/  FFMA.FTZ R28, R18, R29, R25 ;  /* 0x0000001d121c7223 */ /* 0x000fe40000010019 */
[----:B------:R-:W-:Y:S01]  /*1fa0*/  FADD.FTZ R25, R29, R26 ;  /* 0x0000001a1d197221 */ /* 0x000fe20000010000 */
        /* <DEDUP_REMOVED lines=22> */
.L_x_310:
[----:B------:R-:W-:Y:S01]  /*2110*/  FMUL.FTZ R30, R26, R33 ;  /* 0x000000211a1e7220 */ /* 0x000fe20000410000 */
[----:B------:R-:W-:Y:S01]  /*2120*/  PRMT R27, RZ, 0x7610, R34 ;  /* 0x00007610ff1b7816 */ /* 0x000fe20000000022 */
[----:B------:R-:W-:Y:S02]  /*2130*/  FMUL.FTZ R29, R24, R14 ;  /* 0x0000000e181d7220 */ /* 0x000fe40000410000 */
[----:B------:R-:W-:Y:S02]  /*2140*/  FFMA.FTZ R28, R23, R30, R28 ;  /* 0x0000001e171c7223 */ /* 0x000fe4000001001c */
[----:B------:R-:W-:Y:S02]  /*2150*/  FADD.FTZ R30, R25, R30 ;  /* 0x0000001e191e7221 */ /* 0x000fe40000010000 */
[----:B------:R-:W-:Y:S01]  /*2160*/  FFMA.FTZ R25, R22, R12, R17 ;  /* 0x0000000c16197223 */ /* 0x000fe20000010011 */
[----:B------:R-:W-:Y:S01]  /*2170*/  PRMT R22, RZ, 0x5410, R37 ;  /* 0x00005410ff167816 */ /* 0x000fe20000000025 */
[----:B------:R-:W-:-:S02]  /*2180*/  FFMA.FTZ R17, R19, R29, R28 ;  /* 0x0000001d13117223 */ /* 0x000fc4000001001c */
[----:B------:R-:W-:Y:S02]  /*2190*/  FADD.FTZ R29, R29, R30 ;  /* 0x0000001e1d1d7221 */ /* 0x000fe40000010000 */
[----:B------:R-:W-:Y:S01]  /*21a0*/  FADD.FTZ R30, R22, -UR16 ;  /* 0x80000010161e7e21 */ /* 0x000fe20008010000 */
[----:B------:R-:W-:-:S03]  /*21b0*/  PRMT R22, RZ, 0x7610, R37 ;  /* 0x00007610ff167816 */ /* 0x000fc60000000025 */
[----:B------:R-:W-:Y:S02]  /*21c0*/  FMUL.FTZ R30, R30, UR12 ;  /* 0x0000000c1e1e7c20 */ /* 0x000fe40008410000 */
[----:B------:R-:W-:-:S04]  /*21d0*/  FADD.FTZ R22, R22, -UR16 ;  /* 0x8000001016167e21 */ /* 0x000fc80008010000 */
[----:B------:R-:W-:Y:S01]  /*21e0*/  FMUL.FTZ R28, R22, UR12 ;  /* 0x0000000c161c7c20 */ /* 0x000fe20008410000 */
[----:B------:R-:W-:Y:S01]  /*21f0*/  PRMT R22, RZ, 0x5410, R34 ;  /* 0x00005410ff167816 */ /* 0x000fe20000000022 */
        /* <DEDUP_REMOVED lines=19> */
.L_x_311:
[----:B------:R-:W-:Y:S01]  /*2330*/  FMUL.FTZ R68, R22, R33 ;  /* 0x0000002116447220 */ /* 0x000fe20000410000 */
[----:B------:R-:W-:Y:S01]  /*2340*/  ISETP.GT.AND P0, PT, R2, 0x1e, PT ;  /* 0x0000001e0200780c */ /* 0x000fe20003f04270 */
[----:B------:R-:W-:Y:S01]  /*2350*/  FMUL.FTZ R31, R27, R14 ;  /* 0x0000000e1b1f7220 */ /* 0x000fe20000410000 */
[----:B------:R-:W-:Y:S01]  /*2360*/  BSSY B0, `(.L_x_312) ;  /* 0x0000052000007945 */ /* 0x000fe20003800000 */
[----:B------:R-:W-:Y:S01]  /*2370*/  FFMA.FTZ R17, R30, R68, R17 ;  /* 0x000000441e117223 */ /* 0x000fe20000010011 */
[----:B------:R-:W-:Y:S01]  /*2380*/  SHF.L.U32 R63, R59, 0x4, RZ ;  /* 0x000000043b3f7819 */ /* 0x000fe200000006ff */
[----:B------:R-:W-:Y:S02]  /*2390*/  FADD.FTZ R68, R29, R68 ;  /* 0x000000441d447221 */ /* 0x000fe40000010000 */
[----:B------:R-:W-:Y:S02]  /*23a0*/  FFMA.FTZ R29, R28, R31, R17 ;  /* 0x0000001f1c1d7223 */ /* 0x000fe40000010011 */
[----:B------:R-:W-:-:S02]  /*23b0*/  FADD.FTZ R17, R31, R68 ;  /* 0x000000441f117221 */ /* 0x000fc40000010000 */
[----:B------:R-:W-:Y:S01]  /*23c0*/  FFMA.FTZ R20, R18, R13, R20 ;  /* 0x0000000d12147223 */ /* 0x000fe20000010014 */
[----:B------:R-:W0:Y:S01]  /*23d0*/  SHFL.DOWN PT, R68, R29, 0x1, 0x1f ;  /* 0x08201f001d447f89 */ /* 0x000e2200000e0000 */
[----:B------:R-:W-:Y:S02]  /*23e0*/  FADD.FTZ R21, R21, R12 ;  /* 0x0000000c15157221 */ /* 0x000fe40000010000 */
[----:B------:R-:W-:Y:S01]  /*23f0*/  FADD.FTZ R13, R16, R13 ;  /* 0x0000000d100d7221 */ /* 0x000fe20000010000 */
[----:B------:R-:W1:Y:S01]  /*2400*/  SHFL.DOWN PT, R31, R17, 0x1, 0x1f ;  /* 0x08201f00111f7f89 */ /* 0x000e6200000e0000 */
[----:B------:R-:W-:Y:S02]  /*2410*/  FFMA.FTZ R25, R23, R26, R25 ;  /* 0x0000001a17197223 */ /* 0x000fe40000010019 */
[----:B------:R-:W-:Y:S02]  /*2420*/  FFMA.FTZ R20, R19, R24, R20 ;  /* 0x0000001813147223 */ /* 0x000fe40000010014 */
[----:B------:R-:W-:-:S02]  /*2430*/  FADD.FTZ R21, R21, R26 ;  /* 0x0000001a15157221 */ /* 0x000fc40000010000 */
[----:B------:R-:W-:Y:S02]  /*2440*/  FADD.FTZ R12, R13, R24 ;  /* 0x000000180d0c7221 */ /* 0x000fe40000010000 */
[----:B------:R-:W-:Y:S02]  /*2450*/  FFMA.FTZ R24, R30, R22, R25 ;  /* 0x000000161e187223 */ /* 0x000fe40000010019 */
[----:B------:R-:W-:Y:S02]  /*2460*/  FFMA.FTZ R25, R28, R27, R20 ;  /* 0x0000001b1c197223 */ /* 0x000fe40000010014 */
[----:B------:R-:W-:Y:S02]  /*2470*/  FADD.FTZ R26, R21, R22 ;  /* 0x00000016151a7221 */ /* 0x000fe40000010000 */
[----:B------:R-:W-:Y:S02]  /*2480*/  FADD.FTZ R27, R12, R27 ;  /* 0x0000001b0c1b7221 */ /* 0x000fe40000010000 */
[----:B0-----:R-:W-:-:S03]  /*2490*/  @!P0 FADD.FTZ R29, R29, R68 ;  /* 0x000000441d1d8221 */ /* 0x001fc60000010000 */
[----:B------:R-:W-:Y:S01]  /*24a0*/  STS.128 [R59.X16+0x90], R24 ;  /* 0x000090183b007388 */ /* 0x000fe2000000cc00 */
        /* <DEDUP_REMOVED lines=61> */
.L_x_313:
[----:B0-----:R-:W-:Y:S05]  /*2880*/  BSYNC B0 ;  /* 0x0000000000007941 */ /* 0x001fea0003800000 */
.L_x_312:
        /* <DEDUP_REMOVED lines=161> */
.L_x_315:
[----:B------:R-:W-:Y:S05]  /*32a0*/  BSYNC B0 ;  /* 0x0000000000007941 */ /* 0x000fea0003800000 */
.L_x_314:
[----:B------:R-:W-:Y:S01]  /*32b0*/  BSSY B0, `(.L_x_316) ;  /* 0x0000014000007945 */ /* 0x000fe20003800000 */
[----:B------:R-:W-:Y:S01]  /*32c0*/  HFMA2.MMA R29, -RZ, RZ, 0, 1.1920928955078125e-07 ;  /* 0x00000002ff1d7435 */ /* 0x000fe200000001ff */
[----:B------:R-:W-:Y:S01]  /*32d0*/  MOV R28, 0x4 ;  /* 0x00000004001c7802 */ /* 0x000fe20000000f00 */
        /* <DEDUP_REMOVED lines=17> */
.L_x_317:
[----:B------:R-:W-:Y:S05]  /*33f0*/  BSYNC B0 ;  /* 0x0000000000007941 */ /* 0x000fea0003800000 */
.L_x_316:
[----:B------:R-:W-:-:S13]  /*3400*/  ISETP.LE.U32.AND P6, PT, R29, c[0x0][0xc], PT ;  /* 0x000003001d007a0c */ /* 0x000fda0003fc3070 */
[----:B------:R-:W-:Y:S05]  /*3410*/  @!P6 BRA `(.L_x_318) ;  /* 0x000013000000e947 */ /* 0x000fea0003800000 */
        /* <DEDUP_REMOVED lines=14> */
[----:B------:R-:W-:Y:S01]  /*3500*/  HFMA2.MMA R18, -RZ, RZ, 0, 5.9604644775390625e-08 ;  /* 0x00000001ff127435 */ /* 0x000fe200000001ff */
[----:B------:R-:W-:Y:S01]  /*3510*/  VOTEU.ANY UR4, UPT, PT ;  /* 0x0000000000047886 */ /* 0x000fe200038e0100 */
[----:B------:R-:W-:Y:S01]  /*3520*/  LOP3.LUT P6, RZ, R50, 0x2, RZ, 0xc0, !PT ;  /* 0x0000000232ff7812 */ /* 0x000fe200078cc0ff */
[----:B------:R-:W-:Y:S01]  /*3530*/  UPOPC UR5, UR4 ;  /* 0x00000004000572bf */ /* 0x000fe20008000000 */
[----:B-1----:R-:W-:Y:S01]  /*3540*/  P2R R22, PR, RZ, 0x1 ;  /* 0x00000001ff167803 */ /* 0x002fe20000000000 */
[----:B------:R-:W-:Y:S01]  /*3550*/  UFLO.U32 UR4, UR4 ;  /* 0x00000004000472bd */ /* 0x000fe200080e0000 */
[----:B------:R-:W-:Y:S01]  /*3560*/  SEL R25, RZ, c[0x0][0xc], P6 ;  /* 0x00000300ff197a07 */ /* 0x000fe20003000000 */
[----:B------:R-:W-:-:S00]  /*3570*/  ERRBAR ;  /* 0x00000000000079ab */ /* 0x000fc00000000000 */
[----:B------:R-:W-:Y:S02]  /*3580*/  SEL R18, R18, 0xffffffff, !P6 ;  /* 0xffffffff12127807 */ /* 0x000fe40007000000 */
[----:B0-----:R-:W-:Y:S02]  /*3590*/  ISETP.EQ.U32.AND P0, PT, R2, UR4, PT ;  /* 0x0000000402007c0c */ /* 0x001fe4000bf02070 */
[----:B------:R-:W-:Y:S01]  /*35a0*/  ISETP.NE.AND P6, PT, R25, -0x1, PT ;  /* 0xffffffff1900780c */ /* 0x000fe20003fc5270 */
[----:B------:R-:W-:-:S10]  /*35b0*/  IMAD R23, R18, UR5, RZ ;  /* 0x0000000512177c24 */ /* 0x000fd4000f8e02ff */
[----:B------:R0:W-:Y:S01]  /*35c0*/  @P0 RED.E.ADD.S32.STRONG.GPU [R16.64], R23 ;  /* 0x000000171000098e */ /* 0x0001e2000c10e38e */
[----:B------:R-:W-:Y:S01]  /*35d0*/  ISETP.NE.AND P0, PT, R22, RZ, PT ;  /* 0x000000ff1600720c */ /* 0x000fe20003f05270 */
[----:B------:R-:W-:Y:S05]  /*35e0*/  @!P6 BRA `(.L_x_319) ;  /* 0x000000500000e947 */ /* 0x000fea0003800000 */
.L_x_320:
[----:B------:R-:W2:Y:S01]  /*35f0*/  LDG.E.STRONG.GPU R18, [R16.64] ;  /* 0x0000000e10127981 */ /* 0x000ea2000c1ef900 */
[----:B------:R-:W-:Y:S01]  /*3600*/  YIELD ;  /* 0x0000000000007946 */ /* 0x000fe20003800000 */
[----:B--2---:R-:W-:Y:S01]  /*3610*/  ISETP.NE.AND P6, PT, R18, R25, PT ;  /* 0x000000191200720c */ /* 0x004fe20003fc5270 */
[----:B------:R-:W-:-:S12]  /*3620*/  CCTL.IVALL ;  /* 0x00000000ff00798f */ /* 0x000fd80002000000 */
[----:B------:R-:W-:Y:S05]  /*3630*/  @P6 BRA `(.L_x_320) ;  /* 0xffffffb000006947 */ /* 0x000fea000383ffff */
.L_x_319:
[----:B------:R-:W-:Y:S01]  /*3640*/  ISETP.NE.AND P6, PT, RZ, c[0x0][0xc], PT ;  /* 0x00000300ff007a0c */ /* 0x000fe20003fc5270 */
[----:B------:R-:W-:Y:S01]  /*3650*/  WARPSYNC 0xffffffff ;  /* 0xffffffff00007948 */ /* 0x000fe20003800000 */
[----:B------:R-:W-:Y:S11]  /*3660*/  BAR.SYNC.DEFER_BLOCKING 0x0 ;  /* 0x0000000000007b1d */ /* 0x000ff60000010000 */
[----:B------:R-:W-:Y:S05]  /*3670*/  @!P6 BRA `(.L_x_318) ;  /* 0x000010a00000e947 */ /* 0x000fea0003800000 */
[----:B0-----:R-:W-:Y:S01]  /*3680*/  MOV R16, 0x1 ;  /* 0x0000000100107802 */ /* 0x001fe20000000f00 */
[----:B------:R-:W-:-:S03]  /*3690*/  HFMA2.MMA R18, -RZ, RZ, 0, 0 ;  /* 0x00000000ff127435 */ /* 0x000fc600000001ff */
[----:B------:R-:W-:-:S04]  /*36a0*/  IADD3 R16, -R16, c[0x0][0xc], RZ ;  /* 0x0000030010107a10 */ /* 0x000fc80007ffe1ff */
[----:B------:R-:W-:-:S13]  /*36b0*/  ISETP.GE.U32.AND P6, PT, R16, 0x3, PT ;  /* 0x000000031000780c */ /* 0x000fda0003fc6070 */
        /* <DEDUP_REMOVED lines=18> */
.L_x_324:
        /* <DEDUP_REMOVED lines=116> */
.L_x_323:
        /* <DEDUP_REMOVED lines=64> */
.L_x_325:
[----:B------:R-:W-:-:S04]  /*4320*/  LOP3.LUT P6, RZ, R61, 0x1, RZ, 0xc0, !PT ;  /* 0x000000013dff7812 */ /* 0x000fc800078cc0ff */
[----:B------:R-:W-:-:S13]  /*4330*/  ISETP.NE.OR P6, PT, RZ, UR4, P6 ;  /* 0x00000004ff007c0c */ /* 0x000fda000b7c5670 */
[----:B------:R-:W-:Y:S05]  /*4340*/  @!P6 BRA `(.L_x_321) ;  /* 0x000002000000e947 */ /* 0x000fea0003800000 */
.L_x_322:
        /* <DEDUP_REMOVED lines=32> */
.L_x_321:
        /* <DEDUP_REMOVED lines=11> */
.L_x_327:
[----:B------:R-:W-:Y:S05]  /*4600*/  BSYNC B0 ;  /* 0x0000000000007941 */ /* 0x000fea0003800000 */
.L_x_326:
        /* <DEDUP_REMOVED lines=17> */
.L_x_318:
        /* <DEDUP_REMOVED lines=37> */
.L_x_328:
        /* <DEDUP_REMOVED lines=18> */
.L_x_330:
[----:B------:R-:W-:Y:S05]  /*4a90*/  BSYNC B0 ;  /* 0x0000000000007941 */ /* 0x000fea0003800000 */
.L_x_329:
        /* <DEDUP_REMOVED lines=27> */
.L_x_331:
        /* <DEDUP_REMOVED lines=19> */
.L_x_333:
[----:B------:R-:W-:Y:S05]  /*4d80*/  BSYNC B0 ;  /* 0x0000000000007941 */ /* 0x000fea0003800000 */
.L_x_332:
        /* <DEDUP_REMOVED lines=28> */
.L_x_334:
        /* <DEDUP_REMOVED lines=18> */
.L_x_336:
[----:B------:R-:W-:Y:S05]  /*5070*/  BSYNC B0 ;  /* 0x0000000000007941 */ /* 0x000fea0003800000 */
.L_x_335:
        /* <DEDUP_REMOVED lines=27> */
.L_x_337:
        /* <DEDUP_REMOVED lines=18> */
.L_x_339:
[----:B------:R-:W-:Y:S05]  /*5350*/  BSYNC B0 ;  /* 0x0000000000007941 */ /* 0x000fea0003800000 */
.L_x_338:
        /* <DEDUP_REMOVED lines=27> */
.L_x_340:
        /* <DEDUP_REMOVED lines=18> */
.L_x_342:
[----:B------:R-:W-:Y:S05]  /*5630*/  BSYNC B0 ;  /* 0x0000000000007941 */ /* 0x000fea0003800000 */
.L_x_341:
[----:B------:R-:W-:Y:S01]  /*5640*/  PRMT R41, RZ, 0x7610, R41 ;  /* 0x00007610ff297816 */ /* 0x000fe20000000029 */
[----:B------:R-:W-:Y:S01]  /*5650*/  FADD.FTZ R24, R20, -UR16 ;  /* 0x8000001014187e21 */ /* 0x000fe20008010000 */
[--C-:B------:R-:W-:Y:S01]  /*5660*/  PRMT R22, RZ, 0x5410, R38.reuse ;  /* 0x00005410ff167816 */ /* 0x100fe20000000026 */
        /* <DEDUP_REMOVED lines=25> */
.L_x_343:
        /* <DEDUP_REMOVED lines=18> */
.L_x_345:
[----:B------:R-:W-:Y:S05]  /*5920*/  BSYNC B0 ;  /* 0x0000000000007941 */ /* 0x000fea0003800000 */
.L_x_344:
        /* <DEDUP_REMOVED lines=28> */
.L_x_346:
        /* <DEDUP_REMOVED lines=21> */
.L_x_348:
[----:B------:R-:W-:Y:S05]  /*5c40*/  BSYNC B0 ;  /* 0x0000000000007941 */ /* 0x000fea0003800000 */
.L_x_347:
[--C-:B------:R-:W-:Y:S02]  /*5c50*/  PRMT R12, RZ, 0x5410, R37.reuse ;  /* 0x00005410ff0c7816 */ /* 0x100fe40000000025 */
[----:B------:R-:W-:Y:S02]  /*5c60*/  PRMT R37, RZ, 0x7610, R37 ;  /* 0x00007610ff257816 */ /* 0x000fe40000000025 */
[----:B------:R-:W-:Y:S01]  /*5c70*/  ISETP.GE.U32.AND P0, PT, R51, c[0x0][0x1e0], PT ;  /* 0x0000780033007a0c */ /* 0x000fe20003f06070 */
[----:B0-----:R-:W-:Y:S01]  /*5c80*/  FADD.FTZ R16, R12, -UR16 ;  /* 0x800000100c107e21 */ /* 0x001fe20008010000 */
[--C-:B------:R-:W-:Y:S01]  /*5c90*/  PRMT R12, RZ, 0x5410, R34.reuse ;  /* 0x00005410ff0c7816 */ /* 0x100fe20000000022 */
        /* <DEDUP_REMOVED lines=25> */
.L_x_349:
        /* <DEDUP_REMOVED lines=17> */
.L_x_351:
[----:B------:R-:W-:Y:S05]  /*5f40*/  BSYNC B0 ;  /* 0x0000000000007941 */ /* 0x000fea0003800000 */
.L_x_350:
[----:B------:R-:W-:Y:S01]  /*5f50*/  ULDC UR4, c[0x0][0x10] ;  /* 0x0000040000047ab9 */ /* 0x000fe20000000800 */
[----:B------:R-:W-:Y:S01]  /*5f60*/  IADD3 R50, R50, 0x1, RZ ;  /* 0x0000000132327810 */ /* 0x000fe20007ffe0ff */
[----:B------:R-:W-:-:S04]  /*5f70*/  UIADD3 UR7, UR7, UR4, URZ ;  /* 0x0000000407077290 */ /* 0x000fc8000fffe03f */
[----:B------:R-:W-:-:S06]  /*5f80*/  UISETP.GE.AND UP0, UPT, UR7, UR6, UPT ;  /* 0x000000060700728c */ /* 0x000fcc000bf06270 */
[----:B------:R-:W-:-:S13]  /*5f90*/  PLOP3.LUT P0, PT, PT, PT, UP0, 0x80, 0x0 ;  /* 0x000000000000781c */ /* 0x000fda0003f0f008 */
[----:B------:R-:W-:Y:S01]  /*5fa0*/  @P0 CALL.REL.NOINC `(.L_x_301) ;  /* 0x0000001000000944 */ /* 0x000fe20003c00000 */
[----:B------:R-:W-:Y:S05]  /*5fb0*/  BRA `(.L_x_352) ;  /* 0xffffa47000007947 */ /* 0x000fea000383ffff */
.L_x_301:
        /* <DEDUP_REMOVED lines=18> */
.L_x_354:
[----:B------:R-:W-:Y:S05]  /*60e0*/  BSYNC B0 ;  /* 0x0000000000007941 */ /* 0x000fea0003800000 */
.L_x_353:
        /* <DEDUP_REMOVED lines=11> */
.L_x_356:
[----:B------:R-:W2:Y:S01]  /*61a0*/  LDG.E.STRONG.GPU R5, [R2.64] ;  /* 0x0000000e02057981 */ /* 0x000ea2000c1ef900 */
[----:B------:R-:W-:Y:S01]  /*61b0*/  YIELD ;  /* 0x0000000000007946 */ /* 0x000fe20003800000 */
[----:B--2---:R-:W-:Y:S01]  /*61c0*/  ISETP.NE.AND P0, PT, R5, R0, PT ;  /* 0x000000000500720c */ /* 0x004fe20003f05270 */
[----:B------:R-:W-:-:S12]  /*61d0*/  CCTL.IVALL ;  /* 0x00000000ff00798f */ /* 0x000fd80002000000 */
[----:B------:R-:W-:Y:S05]  /*61e0*/  @P0 BRA `(.L_x_356) ;  /* 0xffffffb000000947 */ /* 0x000fea000383ffff */
.L_x_355:
        /* <DEDUP_REMOVED lines=25> */
.L_x_357:
[----:B------:R-:W-:-:S04]  /*6380*/  LEA R6, P0, R59, c[0x0][0x1b8], 0x2 ;  /* 0x00006e003b067a11 */ /* 0x000fc800078010ff */
[----:B------:R-:W-:Y:S02]  /*6390*/  LEA.HI.X R7, R59, c[0x0][0x1bc], R8, 0x2, P0 ;  /* 0x00006f003b077a11 */ /* 0x000fe400000f1408 */
[-C--:B------:R-:W-:Y:S02]  /*63a0*/  LEA R8, P0, R14, R6.reuse, 0x2 ;  /* 0x000000060e087211 */ /* 0x080fe400078010ff */
[-C--:B0-----:R-:W-:Y:S01]  /*63b0*/  LEA R12, P2, R23, R6.reuse, 0x2 ;  /* 0x00000006170c7211 */ /* 0x081fe200078410ff */
[----:B------:R-:W2:Y:S01]  /*63c0*/  LDG.E R0, [R6.64] ;  /* 0x0000000e06007981 */ /* 0x000ea2000c1e1900 */
[----:B------:R-:W-:Y:S02]  /*63d0*/  LEA R10, P1, R16, R6, 0x2 ;  /* 0x00000006100a7211 */ /* 0x000fe400078210ff */
[C---:B------:R-:W-:Y:S02]  /*63e0*/  IADD3.X R9, R7.reuse, R27, RZ, P0, !PT ;  /* 0x0000001b07097210 */ /* 0x040fe400007fe4ff */
[----:B------:R-:W-:-:S02]  /*63f0*/  IADD3.X R13, R7, R21, RZ, P2, !PT ;  /* 0x00000015070d7210 */ /* 0x000fc400017fe4ff */
[----:B------:R-:W-:Y:S02]  /*6400*/  IADD3.X R11, R19, R7, RZ, P1, !PT ;  /* 0x00000007130b7210 */ /* 0x000fe40000ffe4ff */
[----:B------:R0:W2:Y:S04]  /*6410*/  LDG.E R9, [R8.64] ;  /* 0x0000000e08097981 */ /* 0x0000a8000c1e1900 */
        /* <DEDUP_REMOVED lines=16> */
.L_x_358:
        /* <DEDUP_REMOVED lines=14> */
.L_x_3293:


//--------------------- .text._Z35group_norm_nhwc_bwd_one_pass_kernelI11Bf16IOBf16WLi512ELi28ELi448EEv26Group_norm_nhwc_bwd_params --------------------------
	.section	.text._Z35group_norm_nhwc_bwd_one_pass_kernelI11Bf16IOBf16WLi512ELi28ELi448EEv26Group_norm_nhwc_bwd_params,"ax",@progbits
	.sectioninfo	@"SHI_REGISTERS=128"
	.align	128
        .global         _Z35group_norm_nhwc_bwd_one_pass_kernelI11Bf16IOBf16WLi512ELi28ELi448EEv26Group_norm_nhwc_bwd_params
        .type           _Z35group_norm_nhwc_bwd_one_pass_kernelI11Bf16IOBf16WLi512ELi28ELi448EEv26Group_norm_nhwc_bwd_params,@function
        .size           _Z35group_norm_nhwc_bwd_one_pass_kernelI11Bf16IOBf16WLi512ELi28ELi448EEv26Group_norm_nhwc_bwd_params,(.L_x_3294 - _Z35group_norm_nhwc_bwd_one_pass_kernelI11Bf16IOBf16WLi512ELi28ELi448EEv26Group_norm_nhwc_bwd_params)
        .other          _Z35group_norm_nhwc_bwd_one_pass_kernelI11Bf16IOBf16WLi512ELi28ELi448EEv26Group_norm_nhwc_bwd_params,@"STO_CUDA_ENTRY STV_DEFAULT"
_Z35group_norm_nhwc_bwd_one_pass_kernelI11Bf16IOBf16WLi512ELi28ELi448EEv26Group_norm_nhwc_bwd_params:
.text._Z35group_norm_nhwc_bwd_one_pass_kernelI11Bf16IOBf16WLi512ELi28ELi448EEv26Group_norm_nhwc_bwd_params:
        /* <DEDUP_REMOVED lines=110> */
.L_x_442:
        /* <DEDUP_REMOVED lines=88> */
[----:B------:R-:W-:Y:S01]  /*0c60*/  IADD3 R7, R17, 0x1c0, RZ ;  /* 0x000001c011077810 */ /* 0x000fe20007ffe0ff */
[----:B------:R2:W5:Y:S01]  /*0c70*/  @P0 LDG.E R67, [R8.64] ;  /* 0x0000000608430981 */ /* 0x000562000c1e1900 */
[----:B------:R-:W-:Y:S02]  /*0c80*/  LOP3.LUT P3, RZ, R6, 0x80, RZ, 0xc0, !PT ;  /* 0x0000008006ff7812 */ /* 0x000fe4000786c0ff */
[----:B------:R-:W-:Y:S01]  /*0c90*/  SHF.R.S32.HI R24, RZ, 0x1f, R7 ;  /* 0x0000001fff187819 */ /* 0x000fe20000011407 */
[----:B------:R3:W5:Y:S01]  /*0ca0*/  @P0 LDG.E R82, [R18.64] ;  /* 0x0000000612520981 */ /* 0x000762000c1e1900 */
[----:B------:R-:W-:-:S04]  /*0cb0*/  ISETP.GE.U32.AND P0, PT, R7, c[0x0][0x1e0], PT ;  /* 0x0000780007007a0c */ /* 0x000fc80003f06070 */
[----:B------:R-:W-:Y:S02]  /*0cc0*/  ISETP.GE.AND.EX P0, PT, R24, c[0x0][0x1e4], PT, P0 ;  /* 0x0000790018007a0c */ /* 0x000fe40003f06300 */
[----:B------:R-:W-:-:S05]  /*0cd0*/  MOV R24, 0x8 ;  /* 0x0000000800187802 */ /* 0x000fca0000000f00 */
[----:B------:R-:W-:-:S06]  /*0ce0*/  IMAD.WIDE R24, R5, R24, c[0x0][0x198] ;  /* 0x0000660005187625 */ /* 0x000fcc00078e0218 */
[----:B------:R-:W4:Y:S01]  /*0cf0*/  LDG.E.64 R24, [R24.64] ;  /* 0x0000000618187981 */ /* 0x000f22000c1e1b00 */
        /* <DEDUP_REMOVED lines=43> */
[----:B------:R-:W-:Y:S02]  /*0fb0*/  @P2 MOV R9, R23 ;  /* 0x0000001700092202 */ /* 0x000fe40000000f00 */
[----:B------:R-:W-:Y:S01]  /*0fc0*/  LOP3.LUT P6, RZ, R6, 0x2, RZ, 0xc0, !PT ;  /* 0x0000000206ff7812 */ /* 0x000fe200078cc0ff */
[----:B----4-:R-:W-:-:S05]  /*0fd0*/  FFMA.FTZ R14, -R24, R24, R25 ;  /* 0x00000018180e7223 */ /* 0x010fca0000010119 */
        /* <DEDUP_REMOVED lines=56> */
[----:B------:R-:W-:-:S04]  /*1360*/  @P2 IADD3 R44, P0, R44, c[0x0][0x178], RZ ;  /* 0x00005e002c2c2a10 */ /* 0x000fc80007f1e0ff */
[----:B------:R-:W-:Y:S02]  /*1370*/  @P2 IADD3.X R45, R10, c[0x0][0x17c], RZ, P0, !PT ;  /* 0x00005f000a2d2a10 */ /* 0x000fe400007fe4ff */
[----:B------:R-:W-:Y:S01]  /*1380*/  ISETP.NE.AND P2, PT, R13, RZ, PT ;  /* 0x000000ff0d00720c */ /* 0x000fe20003f45270 */
[----:B------:R-:W-:Y:S01]  /*1390*/  @P1 IMAD R13, R102, c[0x0][0x1dc], R11 ;  /* 0x00007700660d1a24 */ /* 0x000fe200078e020b */
[----:B------:R-:W-:Y:S02]  /*13a0*/  @P1 MOV R10, R20 ;  /* 0x00000014000a1202 */ /* 0x000fe40000000f00 */
        /* <DEDUP_REMOVED lines=57> */
[----:B0-----:R-:W-:Y:S02]  /*1740*/  @P4 SHF.L.U64.HI R14, R12, 0x1, R13 ;  /* 0x000000010c0e4819 */ /* 0x001fe4000001020d */
        /* <DEDUP_REMOVED lines=20> */
[----:B------:R-:W-:-:S04]  /*1890*/  @P3 IADD3 R30, P0, R28, c[0x0][0x180], RZ ;  /* 0x000060001c1e3a10 */ /* 0x000fc80007f1e0ff */
        /* <DEDUP_REMOVED lines=10> */
[----:B---3--:R-:W-:Y:S01]  /*1940*/  @P1 IMAD R19, R108, c[0x0][0x1d8], RZ ;  /* 0x000076006c131a24 */ /* 0x008fe200078e02ff */
[----:B0-----:R-:W-:Y:S01]  /*1950*/  CS2R R8, SRZ ;  /* 0x0000000000087805 */ /* 0x001fe2000001ff00 */
[----:B------:R-:W-:-:S02]  /*1960*/  CS2R R74, SRZ ;  /* 0x00000000004a7805 */ /* 0x000fc4000001ff00 */
        /* <DEDUP_REMOVED lines=11> */
[----:B------:R-:W-:-:S02]  /*1a20*/  @P2 IADD3 R14, P0, R16, c[0x0][0x180], RZ ;  /* 0x00006000100e2a10 */ /* 0x000fc40007f1e0ff */
[----:B------:R-:W-:Y:S02]  /*1a30*/  @P1 IADD3 R27, R19, R27, RZ ;  /* 0x0000001b131b1210 */ /* 0x000fe40007ffe0ff */
[C---:B------:R-:W-:Y:S02]  /*1a40*/  @P2 IADD3.X R15, R17.reuse, c[0x0][0x184], RZ, P0, !PT ;  /* 0x00006100110f2a10 */ /* 0x040fe400007fe4ff */
[----:B------:R-:W-:Y:S02]  /*1a50*/  @P2 IADD3 R16, P0, R16, c[0x0][0x178], RZ ;  /* 0x00005e0010102a10 */ /* 0x000fe40007f1e0ff */
[C---:B------:R-:W-:Y:S01]  /*1a60*/  @P1 SHF.L.U32 R26, R18.reuse, 0x1, RZ ;  /* 0x00000001121a1819 */ /* 0x040fe200000006ff */
[----:B------:R0:W5:Y:S01]  /*1a70*/  @P6 LDG.E R9, [R10.64] ;  /* 0x000000060a096981 */ /* 0x000162000c1e1900 */
[----:B------:R-:W-:Y:S02]  /*1a80*/  @P2 IADD3.X R17, R17, c[0x0][0x17c], RZ, P0, !PT ;  /* 0x00005f0011112a10 */ /* 0x000fe400007fe4ff */
[----:B------:R-:W-:-:S02]  /*1a90*/  @P1 SHF.L.U64.HI R27, R18, 0x1, R27 ;  /* 0x00000001121b1819 */ /* 0x000fc4000001021b */
[----:B------:R-:W-:Y:S01]  /*1aa0*/  @P1 IADD3 R18, P0, R26, c[0x0][0x180], RZ ;  /* 0x000060001a121a10 */ /* 0x000fe20007f1e0ff */
[----:B0-----:R-:W-:-:S03]  /*1ab0*/  CS2R R10, SRZ ;  /* 0x00000000000a7805 */ /* 0x001fc6000001ff00 */
        /* <DEDUP_REMOVED lines=9> */
[----:B0-----:R-:W-:-:S03]  /*1b50*/  CS2R R12, SRZ ;  /* 0x00000000000c7805 */ /* 0x001fc6000001ff00 */
[----:B------:R4:W5:Y:S04]  /*1b60*/  @P5 LDG.E R72, [R34.64] ;  /* 0x0000000622485981 */ /* 0x000968000c1e1900 */
[----:B------:R4:W5:Y:S04]  /*1b70*/  @P4 LDG.E R71, [R32.64] ;  /* 0x0000000620474981 */ /* 0x000968000c1e1900 */
[----:B------:R4:W5:Y:S04]  /*1b80*/  @P3 LDG.E R12, [R30.64] ;  /* 0x000000061e0c3981 */ /* 0x000968000c1e1900 */
[----:B------:R4:W5:Y:S04]  /*1b90*/  @P3 LDG.E R70, [R28.64] ;  /* 0x000000061c463981 */ /* 0x000968000c1e1900 */
[----:B------:R4:W5:Y:S01]  /*1ba0*/  @P1 LDG.E R68, [R26.64] ;  /* 0x000000061a441981 */ /* 0x000962000c1e1900 */
[----:B------:R-:W-:-:S02]  /*1bb0*/  LOP3.LUT P0, RZ, R6, 0x4, RZ, 0xc0, !PT ;  /* 0x0000000406ff7812 */ /* 0x000fc4000780c0ff */
[----:B------:R-:W-:Y:S01]  /*1bc0*/  MOV R25, RZ ;  /* 0x000000ff00197202 */ /* 0x000fe20000000f00 */
[----:B------:R0:W5:Y:S01]  /*1bd0*/  @P2 LDG.E R13, [R14.64] ;  /* 0x000000060e0d2981 */ /* 0x000162000c1e1900 */
[----:B------:R-:W-:Y:S03]  /*1be0*/  BSSY B0, `(.L_x_360) ;  /* 0x0000019000007945 */ /* 0x000fe60003800000 */
[----:B------:R1:W5:Y:S06]  /*1bf0*/  @P2 LDG.E R69, [R16.64] ;  /* 0x0000000610452981 */ /* 0x00036c000c1e1900 */
[----:B------:R4:W5:Y:S04]  /*1c00*/  @P0 LDG.E R25, [R42.64] ;  /* 0x000000062a190981 */ /* 0x000968000c1e1900 */
[----:B------:R4:W5:Y:S01]  /*1c10*/  @P0 LDG.E R74, [R40.64] ;  /* 0x00000006284a0981 */ /* 0x000962000c1e1900 */
[----:B------:R-:W-:Y:S01]  /*1c20*/  ISETP.GT.U32.AND P0, PT, R3, 0x1bf, PT ;  /* 0x000001bf0300780c */ /* 0x000fe20003f04070 */
[----:B0-----:R-:W-:Y:S01]  /*1c30*/  CS2R R14, SRZ ;  /* 0x00000000000e7805 */ /* 0x001fe2000001ff00 */
[----:B-1----:R-:W-:-:S05]  /*1c40*/  CS2R R16, SRZ ;  /* 0x0000000000107805 */ /* 0x002fca000001ff00 */
[----:B------:R0:W5:Y:S02]  /*1c50*/  @P1 LDG.E R14, [R18.64] ;  /* 0x00000006120e1981 */ /* 0x000164000c1e1900 */
[----:B0-----:R-:W-:-:S04]  /*1c60*/  MOV R18, RZ ;  /* 0x000000ff00127202 */ /* 0x001fc80000000f00 */
[----:B------:R-:W-:Y:S05]  /*1c70*/  @P0 BRA `(.L_x_361) ;  /* 0x000000f000000947 */ /* 0x000fea0003800000 */
[----:B--2-4-:R-:W-:Y:S02]  /*1c80*/  ISETP.NE.AND P0, PT, RZ, UR9, PT ;  /* 0x00000009ff007c0c */ /* 0x014fe4000bf05270 */
[----:B------:R-:W-:-:S04]  /*1c90*/  IADD3 R106, R85, R106, RZ ;  /* 0x0000006a556a7210 */ /* 0x000fc80007ffe0ff */
[----:B------:R-:W-:-:S07]  /*1ca0*/  SHF.R.S32.HI R15, RZ, 0x1f, R106 ;  /* 0x0000001fff0f7819 */ /* 0x000fce000001146a */
[----:B------:R-:W-:-:S04]  /*1cb0*/  @P0 LEA R18, P6, R106, c[0x0][0x190], 0x1 ;  /* 0x000064006a120a11 */ /* 0x000fc800078c08ff */
[----:B------:R-:W-:-:S05]  /*1cc0*/  @P0 LEA.HI.X R19, R106, c[0x0][0x194], R15, 0x1, P6 ;  /* 0x000065006a130a11 */ /* 0x000fca00030f0c0f */
[----:B------:R-:W2:Y:S04]  /*1cd0*/  @P0 LDG.E.U16 R15, [R18.64+0x2] ;  /* 0x00000206120f0981 */ /* 0x000ea8000c1e1500 */
[----:B------:R-:W3:Y:S01]  /*1ce0*/  @P0 LDG.E.U16 R26, [R18.64] ;  /* 0x00000006121a0981 */ /* 0x000ee2000c1e1500 */
[----:B--2---:R-:W-:Y:S01]  /*1cf0*/  @P0 PRMT R17, RZ, 0x5410, R15 ;  /* 0x00005410ff110816 */ /* 0x004fe2000000000f */
[----:B------:R-:W-:Y:S01]  /*1d00*/  HFMA2.MMA R15, -RZ, RZ, 0, 1.1920928955078125e-07 ;  /* 0x00000002ff0f7435 */ /* 0x000fe200000001ff */
[----:B---3--:R-:W-:-:S09]  /*1d10*/  @P0 PRMT R16, RZ, 0x5410, R26 ;  /* 0x00005410ff100816 */ /* 0x008fd2000000001a */
[----:B------:R-:W-:-:S05]  /*1d20*/  IMAD.WIDE R18, R106, R15, c[0x0][0x188] ;  /* 0x000062006a127625 */ /* 0x000fca00078e020f */
[----:B------:R-:W2:Y:S04]  /*1d30*/  LDG.E.U16 R15, [R18.64] ;  /* 0x00000006120f7981 */ /* 0x000ea8000c1e1500 */
[----:B------:R-:W3:Y:S01]  /*1d40*/  LDG.E.U16 R26, [R18.64+0x2] ;  /* 0x00000206121a7981 */ /* 0x000ee2000c1e1500 */
[----:B--2---:R-:W-:Y:S02]  /*1d50*/  PRMT R15, RZ, 0x5410, R15 ;  /* 0x00005410ff0f7816 */ /* 0x004fe4000000000f */
[----:B---3--:R-:W-:Y:S02]  /*1d60*/  PRMT R18, RZ, 0x5410, R26 ;  /* 0x00005410ff127816 */ /* 0x008fe4000000001a */
.L_x_361:
[----:B--2-4-:R-:W-:Y:S05]  /*1d70*/  BSYNC B0 ;  /* 0x0000000000007941 */ /* 0x014fea0003800000 */
.L_x_360:
[----:B------:R-:W-:Y:S02]  /*1d80*/  ISETP.NE.AND P0, PT, RZ, UR9, PT ;  /* 0x00000009ff007c0c */ /* 0x000fe4000bf05270 */
[--C-:B-----5:R-:W-:Y:S02]  /*1d90*/  PRMT R29, RZ, 0x5410, R62.reuse ;  /* 0x00005410ff1d7816 */ /* 0x120fe4000000003e */
[----:B------:R-:W-:-:S02]  /*1da0*/  PRMT R31, RZ, 0x7610, R62 ;  /* 0x00007610ff1f7816 */ /* 0x000fc4000000003e */
        /* <DEDUP_REMOVED lines=33> */
.L_x_362:
        /* <DEDUP_REMOVED lines=26> */
.L_x_363:
[----:B------:R-:W-:Y:S01]  /*2160*/  FFMA.FTZ R35, R30, R34, R33 ;  /* 0x000000221e237223 */ /* 0x000fe20000010021 */
[----:B------:R-:W-:Y:S01]  /*2170*/  PRMT R36, RZ, 0x5410, R77 ;  /* 0x00005410ff247816 */ /* 0x000fe2000000004d */
[----:B------:R-:W-:Y:S02]  /*2180*/  FADD.FTZ R33, RZ, R28 ;  /* 0x0000001cff217221 */ /* 0x000fe40000010000 */
[----:B------:R-:W-:Y:S02]  /*2190*/  FADD.FTZ R37, R34, R29 ;  /* 0x0000001d22257221 */ /* 0x000fe40000010000 */
[----:B------:R-:W-:Y:S02]  /*21a0*/  FMUL.FTZ R34, R26, R15 ;  /* 0x0000000f1a227220 */ /* 0x000fe40000410000 */
[----:B------:R-:W-:-:S02]  /*21b0*/  FFMA.FTZ R28, R31, R26, R45 ;  /* 0x0000001a1f1c7223 */ /* 0x000fc4000001002d */
[----:B------:R-:W-:Y:S01]  /*21c0*/  FADD.FTZ R29, R33, R26 ;  /* 0x0000001a211d7221 */ /* 0x000fe20000010000 */
[----:B------:R-:W-:Y:S01]  /*21d0*/  PRMT R33, RZ, 0x7610, R60 ;  /* 0x00007610ff217816 */ /* 0x000fe2000000003c */
[----:B------:R-:W-:Y:S02]  /*21e0*/  FFMA.FTZ R26, R30, R27, RZ ;  /* 0x0000001b1e1a7223 */ /* 0x000fe400000100ff */
[----:B------:R-:W-:Y:S02]  /*21f0*/  FADD.FTZ R30, RZ, R27 ;  /* 0x0000001bff1e7221 */ /* 0x000fe40000010000 */
[----:B------:R-:W-:Y:S02]  /*2200*/  FFMA.FTZ R31, R31, R34, R35 ;  /* 0x000000221f1f7223 */ /* 0x000fe40000010023 */
[----:B------:R-:W-:Y:S02]  /*2210*/  FMUL.FTZ R27, R19, R18 ;  /* 0x00000012131b7220 */ /* 0x000fe40000410000 */
[----:B------:R-:W-:-:S02]  /*2220*/  FFMA.FTZ R26, R32, R19, R26 ;  /* 0x00000013201a7223 */ /* 0x000fc4000001001a */
[----:B------:R-:W-:Y:S01]  /*2230*/  FFMA.FTZ R43, R32, R27, R31 ;  /* 0x0000001b202b7223 */ /* 0x000fe2000001001f */
[----:B------:R-:W-:Y:S01]  /*2240*/  PRMT R31, RZ, 0x5410, R60 ;  /* 0x00005410ff1f7816 */ /* 0x000fe2000000003c */
[----:B------:R-:W-:Y:S02]  /*2250*/  FADD.FTZ R19, R30, R19 ;  /* 0x000000131e137221 */ /* 0x000fe40000010000 */
        /* <DEDUP_REMOVED lines=25> */
.L_x_364:
[----:B------:R-:W-:Y:S02]  /*23f0*/  FMUL.FTZ R32, R36, R15 ;  /* 0x0000000f24207220 */ /* 0x000fe40000410000 */
[----:B------:R-:W-:Y:S02]  /*2400*/  FADD.FTZ R35, R27, R34 ;  /* 0x000000221b237221 */ /* 0x000fe40000010000 */
[----:B------:R-:W-:Y:S02]  /*2410*/  FFMA.FTZ R33, R45, R32, R43 ;  /* 0x000000202d217223 */ /* 0x000fe4000001002b */
[----:B------:R-:W-:Y:S02]  /*2420*/  FMUL.FTZ R27, R31, R18 ;  /* 0x000000121f1b7220 */ /* 0x000fe40000410000 */
[----:B------:R-:W-:-:S02]  /*2430*/  FADD.FTZ R19, R19, R31 ;  /* 0x0000001f13137221 */ /* 0x000fc40000010000 */
[C---:B------:R-:W-:Y:S01]  /*2440*/  FFMA.FTZ R26, R30.reuse, R31, R26 ;  /* 0x0000001f1e1a7223 */ /* 0x040fe2000001001a */
[----:B------:R-:W-:Y:S01]  /*2450*/  PRMT R31, RZ, 0x5410, R61 ;  /* 0x00005410ff1f7816 */ /* 0x000fe2000000003d */
[----:B------:R-:W-:Y:S01]  /*2460*/  FFMA.FTZ R44, R30, R27, R33 ;  /* 0x0000001b1e2c7223 */ /* 0x000fe20000010021 */
[----:B------:R-:W-:Y:S01]  /*2470*/  PRMT R33, RZ, 0x7610, R61 ;  /* 0x00007610ff217816 */ /* 0x000fe2000000003d */
[----:B------:R-:W-:Y:S02]  /*2480*/  FADD.FTZ R29, R29, R36 ;  /* 0x000000241d1d7221 */ /* 0x000fe40000010000 */
[C---:B------:R-:W-:Y:S01]  /*2490*/  FADD.FTZ R30, -R24.reuse, R31 ;  /* 0x0000001f181e7221 */ /* 0x040fe20000010100 */
[----:B------:R-:W-:Y:S01]  /*24a0*/  PRMT R31, RZ, 0x7610, R76 ;  /* 0x00007610ff1f7816 */ /* 0x000fe2000000004c */
[----:B------:R-:W-:Y:S02]  /*24b0*/  FADD.FTZ R34, -R24, R33 ;  /* 0x0000002118227221 */ /* 0x000fe40000010100 */
[----:B------:R-:W-:Y:S01]  /*24c0*/  FFMA.FTZ R28, R45, R36, R28 ;  /* 0x000000242d1c7223 */ /* 0x000fe2000001001c */
[----:B------:R-:W-:Y:S01]  /*24d0*/  PRMT R36, RZ, 0x5410, R76 ;  /* 0x00005410ff247816 */ /* 0x000fe2000000004c */
[----:B------:R-:W-:-:S02]  /*24e0*/  FMUL.FTZ R43, R30, R7 ;  /* 0x000000071e2b7220 */ /* 0x000fc40000410000 */
[----:B------:R-:W-:Y:S02]  /*24f0*/  FADD.FTZ R32, R35, R32 ;  /* 0x0000002023207221 */ /* 0x000fe40000010000 */
        /* <DEDUP_REMOVED lines=20> */
.L_x_365:
[----:B------:R-:W-:Y:S02]  /*2640*/  FMUL.FTZ R33, R36, R15 ;  /* 0x0000000f24217220 */ /* 0x000fe40000410000 */
[----:B------:R-:W-:Y:S02]  /*2650*/  FADD.FTZ R34, R27, R32 ;  /* 0x000000201b227221 */ /* 0x000fe40000010000 */
[----:B------:R-:W-:Y:S02]  /*2660*/  FMUL.FTZ R27, R31, R18 ;  /* 0x000000121f1b7220 */ /* 0x000fe40000410000 */
[----:B------:R-:W-:Y:S02]  /*2670*/  FADD.FTZ R19, R19, R31 ;  /* 0x0000001f13137221 */ /* 0x000fe40000010000 */
[----:B------:R-:W-:Y:S01]  /*2680*/  FFMA.FTZ R26, R30, R31, R26 ;  /* 0x0000001f1e1a7223 */ /* 0x000fe2000001001a */
[----:B------:R-:W-:Y:S01]  /*2690*/  PRMT R31, RZ, 0x5410, R8 ;  /* 0x00005410ff1f7816 */ /* 0x000fe20000000008 */
[----:B------:R-:W-:-:S02]  /*26a0*/  FFMA.FTZ R32, R43, R33, R44 ;  /* 0x000000212b207223 */ /* 0x000fc4000001002c */
[----:B------:R-:W-:Y:S01]  /*26b0*/  FADD.FTZ R34, R34, R33 ;  /* 0x0000002122227221 */ /* 0x000fe20000010000 */
[----:B------:R-:W-:Y:S01]  /*26c0*/  PRMT R33, RZ, 0x7610, R8 ;  /* 0x00007610ff217816 */ /* 0x000fe20000000008 */
[----:B------:R-:W-:Y:S02]  /*26d0*/  FFMA.FTZ R44, R30, R27, R32 ;  /* 0x0000001b1e2c7223 */ /* 0x000fe40000010020 */
[C---:B------:R-:W-:Y:S01]  /*26e0*/  FADD.FTZ R30, -R24.reuse, R31 ;  /* 0x0000001f181e7221 */ /* 0x040fe20000010100 */
[----:B------:R-:W-:Y:S01]  /*26f0*/  PRMT R31, RZ, 0x7610, R75 ;  /* 0x00007610ff1f7816 */ /* 0x000fe2000000004b */
[----:B------:R-:W-:Y:S02]  /*2700*/  FADD.FTZ R32, -R24, R33 ;  /* 0x0000002118207221 */ /* 0x000fe40000010100 */
[----:B------:R-:W-:Y:S02]  /*2710*/  FFMA.FTZ R28, R43, R36, R28 ;  /* 0x000000242b1c7223 */ /* 0x000fe4000001001c */
[----:B------:R-:W-:Y:S01]  /*2720*/  FADD.FTZ R29, R29, R36 ;  /* 0x000000241d1d7221 */ /* 0x000fe20000010000 */
[----:B------:R-:W-:Y:S01]  /*2730*/  PRMT R36, RZ, 0x5410, R75 ;  /* 0x00005410ff247816 */ /* 0x000fe2000000004b */
        /* <DEDUP_REMOVED lines=21> */
.L_x_366:
[----:B------:R-:W-:Y:S02]  /*2890*/  FMUL.FTZ R35, R36, R15 ;  /* 0x0000000f24237220 */ /* 0x000fe40000410000 */
[----:B------:R-:W-:Y:S02]  /*28a0*/  FADD.FTZ R34, R27, R34 ;  /* 0x000000221b227221 */ /* 0x000fe40000010000 */
[----:B------:R-:W-:Y:S01]  /*28b0*/  FADD.FTZ R32, R29, R36 ;  /* 0x000000241d207221 */ /* 0x000fe20000010000 */
[----:B------:R-:W-:Y:S01]  /*28c0*/  PRMT R29, RZ, 0x5410, R25 ;  /* 0x00005410ff1d7816 */ /* 0x000fe20000000019 */
[C---:B------:R-:W-:Y:S02]  /*28d0*/  FFMA.FTZ R27, R43.reuse, R35, R44 ;  /* 0x000000232b1b7223 */ /* 0x040fe4000001002c */
[----:B------:R-:W-:Y:S01]  /*28e0*/  FADD.FTZ R37, R34, R35 ;  /* 0x0000002322257221 */ /* 0x000fe20000010000 */
[----:B------:R-:W-:Y:S01]  /*28f0*/  PRMT R35, RZ, 0x7610, R25 ;  /* 0x00007610ff237816 */ /* 0x000fe20000000019 */
[----:B------:R-:W-:Y:S01]  /*2900*/  FFMA.FTZ R33, R43, R36, R28 ;  /* 0x000000242b217223 */ /* 0x000fe2000001001c */
[--C-:B------:R-:W-:Y:S01]  /*2910*/  PRMT R36, RZ, 0x5410, R74.reuse ;  /* 0x00005410ff247816 */ /* 0x100fe2000000004a */
[C---:B------:R-:W-:Y:S01]  /*2920*/  FADD.FTZ R28, -R24.reuse, R29 ;  /* 0x0000001d181c7221 */ /* 0x040fe20000010100 */
[----:B------:R-:W-:Y:S01]  /*2930*/  PRMT R29, RZ, 0x7610, R74 ;  /* 0x00007610ff1d7816 */ /* 0x000fe2000000004a */
[----:B------:R-:W-:-:S02]  /*2940*/  FADD.FTZ R34, -R24, R35 ;  /* 0x0000002318227221 */ /* 0x000fc40000010100 */
[-C--:B------:R-:W-:Y:S02]  /*2950*/  FMUL.FTZ R35, R28, R7.reuse ;  /* 0x000000071c237220 */ /* 0x080fe40000410000 */
        /* <DEDUP_REMOVED lines=21> */
.L_x_367:
[----:B------:R-:W-:Y:S02]  /*2ab0*/  FFMA.FTZ R27, R30, R28, R27 ;  /* 0x0000001c1e1b7223 */ /* 0x000fe4000001001b */
[----:B------:R-:W-:Y:S02]  /*2ac0*/  FMUL.FTZ R38, R36, R15 ;  /* 0x0000000f24267220 */ /* 0x000fe40000410000 */
[----:B------:R-:W-:Y:S01]  /*2ad0*/  FFMA.FTZ R30, R30, R31, R26 ;  /* 0x0000001f1e1e7223 */ /* 0x000fe2000001001a */
[----:B------:R-:W-:Y:S01]  /*2ae0*/  PRMT R26, RZ, 0x5410, R73 ;  /* 0x00005410ff1a7816 */ /* 0x000fe20000000049 */
[----:B------:R-:W-:Y:S01]  /*2af0*/  FADD.FTZ R40, R19, R31 ;  /* 0x0000001f13287221 */ /* 0x000fe20000010000 */
[----:B------:R-:W-:Y:S01]  /*2b00*/  PRMT R19, RZ, 0x5410, R9 ;  /* 0x00005410ff137816 */ /* 0x000fe20000000009 */
[----:B------:R-:W-:Y:S01]  /*2b10*/  FFMA.FTZ R31, R35, R38, R27 ;  /* 0x00000026231f7223 */ /* 0x000fe2000001001b */
[----:B------:R-:W-:Y:S01]  /*2b20*/  PRMT R27, RZ, 0x7610, R9 ;  /* 0x00007610ff1b7816 */ /* 0x000fe20000000009 */
[----:B------:R-:W-:-:S02]  /*2b30*/  FADD.FTZ R37, R28, R37 ;  /* 0x000000251c257221 */ /* 0x000fc40000010000 */
[C---:B------:R-:W-:Y:S02]  /*2b40*/  FADD.FTZ R28, -R24.reuse, R19 ;  /* 0x00000013181c7221 */ /* 0x040fe40000010100 */
[----:B------:R-:W-:Y:S01]  /*2b50*/  FADD.FTZ R42, -R24, R27 ;  /* 0x0000001b182a7221 */ /* 0x000fe20000010100 */
[----:B------:R-:W-:Y:S01]  /*2b60*/  PRMT R27, RZ, 0x7610, R73 ;  /* 0x00007610ff1b7816 */ /* 0x000fe20000000049 */
[----:B------:R-:W-:Y:S02]  /*2b70*/  FADD.FTZ R37, R37, R38 ;  /* 0x0000002625257221 */ /* 0x000fe40000010000 */
[-C--:B------:R-:W-:Y:S02]  /*2b80*/  FMUL.FTZ R19, R28, R7.reuse ;  /* 0x000000071c137220 */ /* 0x080fe40000410000 */
        /* <DEDUP_REMOVED lines=21> */
.L_x_368:
[----:B------:R-:W-:Y:S02]  /*2ce0*/  FFMA.FTZ R31, R34, R38, R31 ;  /* 0x00000026221f7223 */ /* 0x000fe4000001001f */
[----:B------:R-:W-:Y:S02]  /*2cf0*/  FMUL.FTZ R42, R26, R15 ;  /* 0x0000000f1a2a7220 */ /* 0x000fe40000410000 */
[----:B------:R-:W-:Y:S01]  /*2d00*/  FADD.FTZ R37, R38, R37 ;  /* 0x0000002526257221 */ /* 0x000fe20000010000 */
[----:B------:R-:W-:Y:S01]  /*2d10*/  PRMT R38, RZ, 0x7610, R72 ;  /* 0x00007610ff267816 */ /* 0x000fe20000000048 */
[----:B------:R-:W-:Y:S02]  /*2d20*/  FFMA.FTZ R33, R35, R36, R33 ;  /* 0x0000002423217223 */ /* 0x000fe40000010021 */
[----:B------:R-:W-:Y:S01]  /*2d30*/  FADD.FTZ R35, R32, R36 ;  /* 0x0000002420237221 */ /* 0x000fe20000010000 */
[----:B------:R-:W-:Y:S01]  /*2d40*/  PRMT R32, RZ, 0x5410, R72 ;  /* 0x00005410ff207816 */ /* 0x000fe20000000048 */
[----:B------:R-:W-:Y:S01]  /*2d50*/  FFMA.FTZ R39, R19, R42, R31 ;  /* 0x0000002a13277223 */ /* 0x000fe2000001001f */
[----:B------:R-:W-:Y:S01]  /*2d60*/  PRMT R31, RZ, 0x5410, R10 ;  /* 0x00005410ff1f7816 */ /* 0x000fe2000000000a */
[----:B------:R-:W-:Y:S01]  /*2d70*/  FADD.FTZ R36, R37, R42 ;  /* 0x0000002a25247221 */ /* 0x000fe20000010000 */
[----:B------:R-:W-:Y:S01]  /*2d80*/  PRMT R37, RZ, 0x7610, R10 ;  /* 0x00007610ff257816 */ /* 0x000fe2000000000a */
[----:B------:R-:W-:-:S02]  /*2d90*/  FMUL.FTZ R41, R27, R18 ;  /* 0x000000121b297220 */ /* 0x000fc40000410000 */
[C---:B------:R-:W-:Y:S02]  /*2da0*/  FADD.FTZ R42, -R24.reuse, R31 ;  /* 0x0000001f182a7221 */ /* 0x040fe40000010100 */
        /* <DEDUP_REMOVED lines=22> */
.L_x_369:
[----:B------:R-:W-:Y:S01]  /*2f10*/  FFMA.FTZ R39, R28, R41, R39 ;  /* 0x000000291c277223 */ /* 0x000fe20000010027 */
[--C-:B------:R-:W-:Y:S01]  /*2f20*/  PRMT R44, RZ, 0x5410, R71.reuse ;  /* 0x00005410ff2c7816 */ /* 0x100fe20000000047 */
[----:B------:R-:W-:Y:S01]  /*2f30*/  FMUL.FTZ R42, R32, R15 ;  /* 0x0000000f202a7220 */ /* 0x000fe20000410000 */
[----:B------:R-:W-:Y:S01]  /*2f40*/  PRMT R43, RZ, 0x7610, R71 ;  /* 0x00007610ff2b7816 */ /* 0x000fe20000000047 */
[----:B------:R-:W-:Y:S02]  /*2f50*/  FADD.FTZ R41, R41, R36 ;  /* 0x0000002429297221 */ /* 0x000fe40000010000 */
[----:B------:R-:W-:Y:S02]  /*2f60*/  FFMA.FTZ R30, R34, R29, R30 ;  /* 0x0000001d221e7223 */ /* 0x000fe4000001001e */
[----:B------:R-:W-:-:S02]  /*2f70*/  FADD.FTZ R34, R40, R29 ;  /* 0x0000001d28227221 */ /* 0x000fc40000010000 */
[----:B------:R-:W-:Y:S01]  /*2f80*/  FFMA.FTZ R36, R31, R42, R39 ;  /* 0x0000002a1f247223 */ /* 0x000fe20000010027 */
[--C-:B------:R-:W-:Y:S01]  /*2f90*/  PRMT R39, RZ, 0x5410, R11.reuse ;  /* 0x00005410ff277816 */ /* 0x100fe2000000000b */
[----:B------:R-:W-:Y:S01]  /*2fa0*/  FADD.FTZ R29, R41, R42 ;  /* 0x0000002a291d7221 */ /* 0x000fe20000010000 */
[----:B------:R-:W-:-:S03]  /*2fb0*/  PRMT R41, RZ, 0x7610, R11 ;  /* 0x00007610ff297816 */ /* 0x000fc6000000000b */
[C---:B------:R-:W-:Y:S02]  /*2fc0*/  FADD.FTZ R40, -R24.reuse, R39 ;  /* 0x0000002718287221 */ /* 0x040fe40000010100 */
[----:B------:R-:W-:Y:S02]  /*2fd0*/  FADD.FTZ R42, -R24, R41 ;  /* 0x00000029182a7221 */ /* 0x000fe40000010100 */
        /* <DEDUP_REMOVED lines=22> */
.L_x_370:
[----:B------:R-:W-:Y:S02]  /*3140*/  FFMA.FTZ R41, R37, R40, R36 ;  /* 0x0000002825297223 */ /* 0x000fe40000010024 */
[----:B------:R-:W-:Y:S01]  /*3150*/  FFMA.FTZ R33, R19, R26, R33 ;  /* 0x0000001a13217223 */ /* 0x000fe20000010021 */
[----:B------:R-:W-:Y:S01]  /*3160*/  PRMT R19, RZ, 0x5410, R12 ;  /* 0x00005410ff137816 */ /* 0x000fe2000000000c */
[----:B------:R-:W-:Y:S02]  /*3170*/  FMUL.FTZ R36, R44, R15 ;  /* 0x0000000f2c247220 */ /* 0x000fe40000410000 */
[----:B------:R-:W-:Y:S02]  /*3180*/  FADD.FTZ R47, R40, R29 ;  /* 0x0000001d282f7221 */ /* 0x000fe40000010000 */
        /* <DEDUP_REMOVED lines=30> */
.L_x_371:
[----:B------:R-:W-:Y:S02]  /*3370*/  FFMA.FTZ R29, R42, R41, R29 ;  /* 0x000000292a1d7223 */ /* 0x000fe4000001001d */
[----:B------:R-:W-:Y:S02]  /*3380*/  FMUL.FTZ R46, R26, R15 ;  /* 0x0000000f1a2e7220 */ /* 0x000fe40000410000 */
[----:B------:R-:W-:Y:S02]  /*3390*/  FADD.FTZ R49, R41, R40 ;  /* 0x0000002829317221 */ /* 0x000fe40000010000 */
[----:B------:R-:W-:Y:S01]  /*33a0*/  FFMA.FTZ R40, R28, R27, R30 ;  /* 0x0000001b1c287223 */ /* 0x000fe2000001001e */
[----:B------:R-:W-:Y:S01]  /*33b0*/  PRMT R28, RZ, 0x5410, R69 ;  /* 0x00005410ff1c7816 */ /* 0x000fe20000000045 */
        /* <DEDUP_REMOVED lines=30> */
.L_x_372:
[----:B------:R-:W-:Y:S02]  /*35a0*/  FFMA.FTZ R47, R36, R49, R47 ;  /* 0x00000031242f7223 */ /* 0x000fe4000001002f */
[----:B------:R-:W-:Y:S01]  /*35b0*/  FADD.FTZ R51, R49, R34 ;  /* 0x0000002231337221 */ /* 0x000fe20000010000 */
[----:B------:R-:W-:Y:S01]  /*35c0*/  PRMT R34, RZ, 0x5410, R68 ;  /* 0x00005410ff227816 */ /* 0x000fe20000000044 */
[----:B------:R-:W-:Y:S01]  /*35d0*/  FFMA.FTZ R49, R31, R32, R33 ;  /* 0x000000201f317223 */ /* 0x000fe20000010021 */
[--C-:B------:R-:W-:Y:S01]  /*35e0*/  PRMT R31, RZ, 0x5410, R14.reuse ;  /* 0x00005410ff1f7816 */ /* 0x100fe2000000000e */
[----:B------:R-:W-:Y:S01]  /*35f0*/  FMUL.FTZ R46, R28, R15 ;  /* 0x0000000f1c2e7220 */ /* 0x000fe20000410000 */
[----:B------:R-:W-:Y:S01]  /*3600*/  PRMT R33, RZ, 0x7610, R14 ;  /* 0x00007610ff217816 */ /* 0x000fe2000000000e */
[----:B------:R-:W-:-:S02]  /*3610*/  FADD.FTZ R45, R45, R32 ;  /* 0x000000202d2d7221 */ /* 0x000fc40000010000 */
[C---:B------:R-:W-:Y:S02]  /*3620*/  FADD.FTZ R32, -R24.reuse, R31 ;  /* 0x0000001f18207221 */ /* 0x040fe40000010100 */
[----:B------:R-:W-:Y:S01]  /*3630*/  FADD.FTZ R48, -R24, R33 ;  /* 0x0000002118307221 */ /* 0x000fe20000010100 */
[----:B------:R-:W-:Y:S01]  /*3640*/  PRMT R33, RZ, 0x7610, R68 ;  /* 0x00007610ff217816 */ /* 0x000fe20000000044 */
[----:B------:R-:W-:Y:S02]  /*3650*/  FFMA.FTZ R47, R29, R46, R47 ;  /* 0x0000002e1d2f7223 */ /* 0x000fe4000001002f */
[----:B------:R-:W-:Y:S02]  /*3660*/  FADD.FTZ R46, R51, R46 ;  /* 0x0000002e332e7221 */ /* 0x000fe40000010000 */
        /* <DEDUP_REMOVED lines=22> */
.L_x_373:
[----:B------:R-:W-:Y:S02]  /*37d0*/  FFMA.FTZ R48, R30, R51, R47 ;  /* 0x000000331e307223 */ /* 0x000fe4000001002f */
[----:B------:R-:W-:Y:S02]  /*37e0*/  FMUL.FTZ R47, R34, R15 ;  /* 0x0000000f222f7220 */ /* 0x000fe40000410000 */
[----:B------:R-:W-:Y:S02]  /*37f0*/  FADD.FTZ R52, R51, R46 ;  /* 0x0000002e33347221 */ /* 0x000fe40000010000 */
[----:B------:R-:W-:Y:S02]  /*3800*/  FFMA.FTZ R46, R37, R38, R40 ;  /* 0x00000026252e7223 */ /* 0x000fe40000010028 */
[----:B------:R-:W-:-:S02]  /*3810*/  FMUL.FTZ R50, R33, R18 ;  /* 0x0000001221327220 */ /* 0x000fc40000410000 */
[----:B------:R-:W-:Y:S02]  /*3820*/  FFMA.FTZ R40, R32, R47, R48 ;  /* 0x0000002f20287223 */ /* 0x000fe40000010030 */
[----:B------:R-:W-:Y:S02]  /*3830*/  FADD.FTZ R37, R52, R47 ;  /* 0x0000002f34257221 */ /* 0x000fe40000010000 */
[----:B------:R-:W-:Y:S01]  /*3840*/  FFMA.FTZ R47, R31, R50, R40 ;  /* 0x000000321f2f7223 */ /* 0x000fe20000010028 */
[----:B------:R-:W-:Y:S01]  /*3850*/  PRMT R40, RZ, 0x5410, R83 ;  /* 0x00005410ff287816 */ /* 0x000fe20000000053 */
[----:B------:R-:W-:Y:S01]  /*3860*/  FFMA.FTZ R49, R39, R44, R49 ;  /* 0x0000002c27317223 */ /* 0x000fe20000010031 */
[--C-:B------:R-:W-:Y:S01]  /*3870*/  PRMT R39, RZ, 0x7610, R66.reuse ;  /* 0x00007610ff277816 */ /* 0x100fe20000000042 */
[----:B------:R-:W-:Y:S01]  /*3880*/  FADD.FTZ R50, R50, R37 ;  /* 0x0000002532327221 */ /* 0x000fe20000010000 */
[----:B------:R-:W-:Y:S01]  /*3890*/  PRMT R37, RZ, 0x5410, R66 ;  /* 0x00005410ff257816 */ /* 0x000fe20000000042 */
[----:B------:R-:W-:-:S02]  /*38a0*/  FADD.FTZ R48, R41, R38 ;  /* 0x0000002629307221 */ /* 0x000fc40000010000 */
        /* <DEDUP_REMOVED lines=24> */
.L_x_374:
[----:B------:R-:W-:Y:S02]  /*3a30*/  FMUL.FTZ R51, R40, R15 ;  /* 0x0000000f28337220 */ /* 0x000fe40000410000 */
[----:B------:R-:W-:Y:S02]  /*3a40*/  FADD.FTZ R41, R45, R44 ;  /* 0x0000002c2d297221 */ /* 0x000fe40000010000 */
[----:B------:R-:W-:Y:S02]  /*3a50*/  FMUL.FTZ R45, R39, R18 ;  /* 0x00000012272d7220 */ /* 0x000fe40000410000 */
[----:B------:R-:W-:Y:S02]  /*3a60*/  FFMA.FTZ R44, R38, R51, R47 ;  /* 0x00000033262c7223 */ /* 0x000fe4000001002f */
[----:B------:R-:W-:Y:S02]  /*3a70*/  FADD.FTZ R52, R50, R51 ;  /* 0x0000003332347221 */ /* 0x000fe40000010000 */
[----:B------:R-:W-:-:S02]  /*3a80*/  FFMA.FTZ R50, R42, R43, R46 ;  /* 0x0000002b2a327223 */ /* 0x000fc4000001002e */
[----:B------:R-:W-:Y:S01]  /*3a90*/  FADD.FTZ R46, R48, R43 ;  /* 0x0000002b302e7221 */ /* 0x000fe20000010000 */
[--C-:B------:R-:W-:Y:S01]  /*3aa0*/  PRMT R43, RZ, 0x5410, R67.reuse ;  /* 0x00005410ff2b7816 */ /* 0x100fe20000000043 */
[----:B------:R-:W-:Y:S01]  /*3ab0*/  FFMA.FTZ R48, R37, R45, R44 ;  /* 0x0000002d25307223 */ /* 0x000fe2000001002c */
[----:B------:R-:W-:Y:S01]  /*3ac0*/  PRMT R44, RZ, 0x5410, R82 ;  /* 0x00005410ff2c7816 */ /* 0x000fe20000000052 */
[----:B------:R-:W-:Y:S01]  /*3ad0*/  FADD.FTZ R47, R45, R52 ;  /* 0x000000342d2f7221 */ /* 0x000fe20000010000 */
[----:B------:R-:W-:Y:S01]  /*3ae0*/  PRMT R45, RZ, 0x7610, R67 ;  /* 0x00007610ff2d7816 */ /* 0x000fe20000000043 */
[----:B------:R-:W-:-:S04]  /*3af0*/  FADD.FTZ R42, -R24, R43 ;  /* 0x0000002b182a7221 */ /* 0x000fc80000010100 */
        /* <DEDUP_REMOVED lines=23> */
.L_x_375:
[----:B------:R-:W-:Y:S01]  /*3c70*/  FMUL.FTZ R52, R44, R15 ;  /* 0x0000000f2c347220 */ /* 0x000fe20000410000 */
[----:B------:R-:W-:Y:S01]  /*3c80*/  PRMT R51, RZ, 0x5410, R64 ;  /* 0x00005410ff337816 */ /* 0x000fe20000000040 */
[----:B------:R-:W-:Y:S01]  /*3c90*/  FFMA.FTZ R49, R35, R26, R49 ;  /* 0x0000001a23317223 */ /* 0x000fe20000010031 */
[----:B------:R-:W-:Y:S01]  /*3ca0*/  PRMT R53, RZ, 0x7610, R81 ;  /* 0x00007610ff357816 */ /* 0x000fe20000000051 */
[----:B------:R-:W-:Y:S02]  /*3cb0*/  FFMA.FTZ R35, R43, R52, R48 ;  /* 0x000000342b237223 */ /* 0x000fe40000010030 */
[----:B------:R-:W-:Y:S01]  /*3cc0*/  FADD.FTZ R48, -R24, R51 ;  /* 0x0000003318307221 */ /* 0x000fe20000010100 */
[----:B------:R-:W-:Y:S01]  /*3cd0*/  PRMT R51, RZ, 0x7610, R64 ;  /* 0x00007610ff337816 */ /* 0x000fe20000000040 */
[----:B------:R-:W-:-:S02]  /*3ce0*/  FADD.FTZ R52, R47, R52 ;  /* 0x000000342f347221 */ /* 0x000fc40000010000 */
[----:B------:R-:W-:Y:S02]  /*3cf0*/  FMUL.FTZ R47, R45, R18 ;  /* 0x000000122d2f7220 */ /* 0x000fe40000410000 */
[----:B------:R-:W-:Y:S02]  /*3d00*/  FADD.FTZ R54, -R24, R51 ;  /* 0x0000003318367221 */ /* 0x000fe40000010100 */
[----:B------:R-:W-:Y:S02]  /*3d10*/  FFMA.FTZ R50, R36, R19, R50 ;  /* 0x0000001324327223 */ /* 0x000fe40000010032 */
[----:B------:R-:W-:Y:S02]  /*3d20*/  FFMA.FTZ R36, R42, R47, R35 ;  /* 0x0000002f2a247223 */ /* 0x000fe40000010023 */
[----:B------:R-:W-:Y:S02]  /*3d30*/  FADD.FTZ R35, R47, R52 ;  /* 0x000000342f237221 */ /* 0x000fe40000010000 */
[-C--:B------:R-:W-:Y:S01]  /*3d40*/  FMUL.FTZ R52, R54, R7.reuse ;  /* 0x0000000736347220 */ /* 0x080fe20000410000 */
[----:B------:R-:W-:Y:S01]  /*3d50*/  PRMT R54, RZ, 0x5410, R81 ;  /* 0x00005410ff367816 */ /* 0x000fe20000000051 */
        /* <DEDUP_REMOVED lines=20> */
.L_x_376:
[----:B------:R-:W-:-:S04]  /*3ea0*/  FMUL.FTZ R48, R54, R15 ;  /* 0x0000000f36307220 */ /* 0x000fc80000410000 */
[----:B------:R-:W-:Y:S02]  /*3eb0*/  FFMA.FTZ R47, R51, R48, R36 ;  /* 0x00000030332f7223 */ /* 0x000fe40000010024 */
[----:B------:R-:W-:Y:S02]  /*3ec0*/  FADD.FTZ R48, R35, R48 ;  /* 0x0000003023307221 */ /* 0x000fe40000010000 */
[----:B------:R-:W-:-:S04]  /*3ed0*/  FMUL.FTZ R35, R53, R18 ;  /* 0x0000001235237220 */ /* 0x000fc80000410000 */
[----:B------:R-:W-:Y:S01]  /*3ee0*/  FFMA.FTZ R36, R52, R35, R47 ;  /* 0x0000002334247223 */ /* 0x000fe2000001002f */
[----:B------:R-:W-:Y:S01]  /*3ef0*/  PRMT R47, RZ, 0x5410, R65 ;  /* 0x00005410ff2f7816 */ /* 0x000fe20000000041 */
[----:B------:R-:W-:-:S04]  /*3f00*/  FADD.FTZ R35, R35, R48 ;  /* 0x0000003023237221 */ /* 0x000fc80000010000 */
        /* <DEDUP_REMOVED lines=26> */
.L_x_377:
[----:B------:R-:W-:Y:S01]  /*40b0*/  FMUL.FTZ R58, R48, R15 ;  /* 0x0000000f303a7220 */ /* 0x000fe20000410000 */
[----:B------:R-:W-:Y:S01]  /*40c0*/  ISETP.GT.AND P0, PT, R125, 0x1e, PT ;  /* 0x0000001e7d00780c */ /* 0x000fe20003f04270 */
[----:B------:R-:W-:Y:S01]  /*40d0*/  FADD.FTZ R41, R41, R26 ;  /* 0x0000001a29297221 */ /* 0x000fe20000010000 */
[----:B------:R-:W-:Y:S01]  /*40e0*/  BSSY B0, `(.L_x_378) ;  /* 0x0000062000007945 */ /* 0x000fe20003800000 */
[----:B------:R-:W-:Y:S01]  /*40f0*/  FFMA.FTZ R57, R55, R58, R36 ;  /* 0x0000003a37397223 */ /* 0x000fe20000010024 */
[----:B------:R-:W-:Y:S01]  /*4100*/  HFMA2.MMA R106, -RZ, RZ, 0, 2.384185791015625e-07 ;  /* 0x00000004ff6a7435 */ /* 0x000fe200000001ff */
[----:B------:R-:W-:Y:S02]  /*4110*/  FADD.FTZ R58, R35, R58 ;  /* 0x0000003a233a7221 */ /* 0x000fe40000010000 */
[----:B------:R-:W-:Y:S02]  /*4120*/  FMUL.FTZ R35, R47, R18 ;  /* 0x000000122f237220 */ /* 0x000fe40000410000 */
[----:B------:R-:W-:Y:S01]  /*4130*/  FADD.FTZ R46, R46, R19 ;  /* 0x000000132e2e7221 */ /* 0x000fe20000010000 */
[----:B------:R-:W-:Y:S01]  /*4140*/  SHF.L.U32 R19, R3, 0x4, RZ ;  /* 0x0000000403137819 */ /* 0x000fe200000006ff */
[----:B------:R-:W-:-:S02]  /*4150*/  FFMA.FTZ R36, R56, R35, R57 ;  /* 0x0000002338247223 */ /* 0x000fc40000010039 */
[----:B------:R-:W-:Y:S02]  /*4160*/  FADD.FTZ R35, R35, R58 ;  /* 0x0000003a23237221 */ /* 0x000fe40000010000 */
[----:B------:R-:W-:Y:S01]  /*4170*/  FFMA.FTZ R49, R29, R28, R49 ;  /* 0x0000001c1d317223 */ /* 0x000fe20000010031 */
[----:B------:R-:W0:Y:S01]  /*4180*/  SHFL.DOWN PT, R57, R36, 0x1, 0x1f ;  /* 0x08201f0024397f89 */ /* 0x000e2200000e0000 */
[----:B------:R-:W-:Y:S02]  /*4190*/  FFMA.FTZ R50, R30, R27, R50 ;  /* 0x0000001b1e327223 */ /* 0x000fe40000010032 */
[----:B------:R-:W-:Y:S01]  /*41a0*/  FADD.FTZ R41, R41, R28 ;  /* 0x0000001c29297221 */ /* 0x000fe20000010000 */
[----:B------:R-:W1:Y:S01]  /*41b0*/  SHFL.DOWN PT, R58, R35, 0x1, 0x1f ;  /* 0x08201f00233a7f89 */ /* 0x000e6200000e0000 */
[----:B------:R-:W-:Y:S02]  /*41c0*/  FADD.FTZ R46, R46, R27 ;  /* 0x0000001b2e2e7221 */ /* 0x000fe40000010000 */
[----:B------:R-:W-:-:S02]  /*41d0*/  FFMA.FTZ R49, R32, R34, R49 ;  /* 0x0000002220317223 */ /* 0x000fc40000010031 */
[----:B------:R-:W-:Y:S02]  /*41e0*/  FFMA.FTZ R50, R31, R33, R50 ;  /* 0x000000211f327223 */ /* 0x000fe40000010032 */
[----:B------:R-:W-:Y:S02]  /*41f0*/  FADD.FTZ R41, R41, R34 ;  /* 0x0000002229297221 */ /* 0x000fe40000010000 */
[----:B------:R-:W-:Y:S02]  /*4200*/  FADD.FTZ R46, R46, R33 ;  /* 0x000000212e2e7221 */ /* 0x000fe40000010000 */
[----:B------:R-:W-:Y:S02]  /*4210*/  FFMA.FTZ R49, R38, R40, R49 ;  /* 0x0000002826317223 */ /* 0x000fe40000010031 */
[----:B------:R-:W-:Y:S02]  /*4220*/  FFMA.FTZ R50, R37, R39, R50 ;  /* 0x0000002725327223 */ /* 0x000fe40000010032 */
[----:B------:R-:W-:-:S02]  /*4230*/  FADD.FTZ R41, R41, R40 ;  /* 0x0000002829297221 */ /* 0x000fc40000010000 */
        /* <DEDUP_REMOVED lines=9> */
[----:B------:R-:W-:Y:S02]  /*42d0*/  FADD.FTZ R46, R46, R45 ;  /* 0x0000002d2e2e7221 */ /* 0x000fe40000010000 */
[----:B------:R-:W-:Y:S02]  /*42e0*/  FFMA.FTZ R49, R51, R54, R49 ;  /* 0x0000003633317223 */ /* 0x000fe40000010031 */
[----:B------:R-:W-:Y:S02]  /*42f0*/  FFMA.FTZ R50, R52, R53, R50 ;  /* 0x0000003534327223 */ /* 0x000fe40000010032 */
[----:B------:R-:W-:Y:S02]  /*4300*/  FADD.FTZ R41, R41, R54 ;  /* 0x0000003629297221 */ /* 0x000fe40000010000 */
[----:B------:R-:W-:Y:S02]  /*4310*/  FADD.FTZ R46, R46, R53 ;  /* 0x000000352e2e7221 */ /* 0x000fe40000010000 */
[----:B------:R-:W-:-:S02]  /*4320*/  FFMA.FTZ R28, R55, R48, R49 ;  /* 0x00000030371c7223 */ /* 0x000fc40000010031 */
[----:B------:R-:W-:Y:S02]  /*4330*/  FFMA.FTZ R29, R56, R47, R50 ;  /* 0x0000002f381d7223 */ /* 0x000fe40000010032 */
[----:B------:R-:W-:Y:S02]  /*4340*/  FADD.FTZ R30, R41, R48 ;  /* 0x00000030291e7221 */ /* 0x000fe40000010000 */
[----:B------:R-:W-:Y:S02]  /*4350*/  FADD.FTZ R31, R46, R47 ;  /* 0x0000002f2e1f7221 */ /* 0x000fe40000010000 */
[----:B0-----:R-:W-:-:S03]  /*4360*/  @!P0 FADD.FTZ R36, R36, R57 ;  /* 0x0000003924248221 */ /* 0x001fc60000010000 */
[----:B------:R-:W-:Y:S01]  /*4370*/  STS.128 [R3.X16+0x90], R28 ;  /* 0x0000901c03007388 */ /* 0x000fe2000000cc00 */
[----:B-1----:R-:W-:Y:S01]  /*4380*/  @!P0 FADD.FTZ R35, R35, R58 ;  /* 0x0000003a23238221 */ /* 0x002fe20000010000 */
[----:B------:R-:W-:Y:S02]  /*4390*/  ISETP.GT.AND P0, PT, R125, 0x1b, PT ;  /* 0x0000001b7d00780c */ /* 0x000fe40003f04270 */
[----:B------:R-:W0:Y:S04]  /*43a0*/  SHFL.DOWN PT, R57, R36, 0x4, 0x1f ;  /* 0x08801f0024397f89 */ /* 0x000e2800000e0000 */
[----:B------:R-:W1:Y:S07]  /*43b0*/  SHFL.DOWN PT, R58, R35, 0x4, 0x1f ;  /* 0x08801f00233a7f89 */ /* 0x000e6e00000e0000 */
        /* <DEDUP_REMOVED lines=27> */
[----:B------:R-:W0:Y:S01]  /*4570*/  LDS.128 R48, [0x60] ;  /* 0x00006000ff307984 */ /* 0x000e220000000c00 */
        /* <DEDUP_REMOVED lines=24> */
.L_x_379:
[----:B0-----:R-:W-:Y:S05]  /*4700*/  BSYNC B0 ;  /* 0x0000000000007941 */ /* 0x001fea0003800000 */
.L_x_378:
        /* <DEDUP_REMOVED lines=161> */
.L_x_381:
[----:B------:R-:W-:Y:S05]  /*5120*/  BSYNC B0 ;  /* 0x0000000000007941 */ /* 0x000fea0003800000 */
.L_x_380:
        /* <DEDUP_REMOVED lines=16> */
.L_x_383:
[----:B------:R-:W-:Y:S05]  /*5230*/  BSYNC B0 ;  /* 0x0000000000007941 */ /* 0x000fea0003800000 */
.L_x_382:
[----:B------:R-:W-:-:S10]  /*5240*/  HFMA2.MMA R19, -RZ, RZ, 0, 1.1920928955078125e-07 ;  /* 0x00000002ff137435 */ /* 0x000fd400000001ff */
[----:B------:R-:W-:-:S13]  /*5250*/  ISETP.LE.U32.AND P6, PT, R19, c[0x0][0xc], PT ;  /* 0x0000030013007a0c */ /* 0x000fda0003fc3070 */
        /* <DEDUP_REMOVED lines=30> */
.L_x_386:
[----:B------:R-:W2:Y:S01]  /*5440*/  LDG.E.STRONG.GPU R19, [R28.64] ;  /* 0x000000061c137981 */ /* 0x000ea2000c1ef900 */
[----:B------:R-:W-:Y:S01]  /*5450*/  YIELD ;  /* 0x0000000000007946 */ /* 0x000fe20003800000 */
[----:B--2---:R-:W-:Y:S01]  /*5460*/  ISETP.NE.AND P6, PT, R19, R32, PT ;  /* 0x000000201300720c */ /* 0x004fe20003fc5270 */
[----:B------:R-:W-:-:S12]  /*5470*/  CCTL.IVALL ;  /* 0x00000000ff00798f */ /* 0x000fd80002000000 */
[----:B------:R-:W-:Y:S05]  /*5480*/  @P6 BRA `(.L_x_386) ;  /* 0xffffffb000006947 */ /* 0x000fea000383ffff */
.L_x_385:
[----:B------:R-:W-:Y:S01]  /*5490*/  ISETP.NE.AND P6, PT, RZ, c[0x0][0xc], PT ;  /* 0x00000300ff007a0c */ /* 0x000fe20003fc5270 */
[----:B------:R-:W-:Y:S01]  /*54a0*/  WARPSYNC 0xffffffff ;  /* 0xffffffff00007948 */ /* 0x000fe20003800000 */
[----:B------:R-:W-:Y:S11]  /*54b0*/  BAR.SYNC.DEFER_BLOCKING 0x0 ;  /* 0x0000000000007b1d */ /* 0x000ff60000010000 */
[----:B------:R-:W-:Y:S05]  /*54c0*/  @!P6 BRA `(.L_x_384) ;  /* 0x000010300000e947 */ /* 0x000fea0003800000 */
[----:B------:R-:W-:Y:S01]  /*54d0*/  HFMA2.MMA R28, -RZ, RZ, 0, 5.9604644775390625e-08 ;  /* 0x00000001ff1c7435 */ /* 0x000fe200000001ff */
        /* <DEDUP_REMOVED lines=18> */
.L_x_390:
        /* <DEDUP_REMOVED lines=115> */
.L_x_389:
        /* <DEDUP_REMOVED lines=63> */
.L_x_391:
[----:B------:R-:W-:-:S04]  /*6120*/  LOP3.LUT P6, RZ, R6, 0x1, RZ, 0xc0, !PT ;  /* 0x0000000106ff7812 */ /* 0x000fc800078cc0ff */
[----:B------:R-:W-:-:S13]  /*6130*/  ISETP.NE.OR P6, PT, R28, RZ, P6 ;  /* 0x000000ff1c00720c */ /* 0x000fda00037c5670 */
[----:B------:R-:W-:Y:S05]  /*6140*/  @!P6 BRA `(.L_x_387) ;  /* 0x000001f00000e947 */ /* 0x000fea0003800000 */
.L_x_388:
        /* <DEDUP_REMOVED lines=31> */
.L_x_387:
        /* <DEDUP_REMOVED lines=10> */
.L_x_393:
[----:B------:R-:W-:Y:S05]  /*63e0*/  BSYNC B0 ;  /* 0x0000000000007941 */ /* 0x000fea0003800000 */
.L_x_392:
        /* <DEDUP_REMOVED lines=17> */
.L_x_384:
        /* <DEDUP_REMOVED lines=37> */
.L_x_394:
        /* <DEDUP_REMOVED lines=10> */
[----:B------:R-:W-:-:S04]  /*67f0*/  LEA R28, P0, R26, c[0x0][0x160], 0x1 ;  /* 0x000058001a1c7a11 */ /* 0x000fc800078008ff */
[----:B------:R-:W-:Y:S01]  /*6800*/  LEA.HI.X R29, R26, c[0x0][0x164], R29, 0x1, P0 ;  /* 0x000059001a1d7a11 */ /* 0x000fe200000f0c1d */
[----:B------:R-:W-:-:S04]  /*6810*/  FFMA.FTZ R26, R30, R39, R31 ;  /* 0x000000271e1a7223 */ /* 0x000fc8000001001f */
[----:B------:R-:W-:Y:S02]  /*6820*/  FFMA.FTZ R26, R32, R15, -R26 ;  /* 0x0000000f201a7223 */ /* 0x000fe4000001081a */
[----:B------:R-:W-:Y:S02]  /*6830*/  FFMA.FTZ R32, R79, R18, -R27 ;  /* 0x000000124f207223 */ /* 0x000fe4000001081b */
[-C--:B------:R-:W-:Y:S02]  /*6840*/  FMUL.FTZ R27, R26, R7.reuse ;  /* 0x000000071a1b7220 */ /* 0x080fe40000410000 */
[----:B------:R-:W-:-:S05]  /*6850*/  FMUL.FTZ R26, R32, R7 ;  /* 0x00000007201a7220 */ /* 0x000fca0000410000 */
[----:B------:R-:W-:-:S05]  /*6860*/  F2FP.BF16.PACK_AB R27, R26, R27 ;  /* 0x0000001b1a1b723e */ /* 0x000fca00000010ff */
[----:B------:R0:W-:Y:S02]  /*6870*/  STG.E [R28.64], R27 ;  /* 0x0000001b1c007986 */ /* 0x0001e4000c101906 */
.L_x_396:
[----:B------:R-:W-:Y:S05]  /*6880*/  BSYNC B0 ;  /* 0x0000000000007941 */ /* 0x000fea0003800000 */
.L_x_395:
        /* <DEDUP_REMOVED lines=28> */
.L_x_397:
        /* <DEDUP_REMOVED lines=19> */
.L_x_399:
[----:B------:R-:W-:Y:S05]  /*6b80*/  BSYNC B0 ;  /* 0x0000000000007941 */ /* 0x000fea0003800000 */
.L_x_398:
        /* <DEDUP_REMOVED lines=28> */
.L_x_400:
        /* <DEDUP_REMOVED lines=19> */
.L_x_402:
[----:B------:R-:W-:Y:S05]  /*6e80*/  BSYNC B0 ;  /* 0x0000000000007941 */ /* 0x000fea0003800000 */
.L_x_401:
        /* <DEDUP_REMOVED lines=28> */
.L_x_403:
        /* <DEDUP_REMOVED lines=19> */
.L_x_405:
[----:B------:R-:W-:Y:S05]  /*7180*/  BSYNC B0 ;  /* 0x0000000000007941 */ /* 0x000fea0003800000 */
.L_x_404:
        /* <DEDUP_REMOVED lines=28> */
.L_x_406:
        /* <DEDUP_REMOVED lines=19> */
.L_x_408:
[----:B------:R-:W-:Y:S05]  /*7480*/  BSYNC B0 ;  /* 0x0000000000007941 */ /* 0x000fea0003800000 */
.L_x_407:
        /* <DEDUP_REMOVED lines=28> */
.L_x_409:
        /* <DEDUP_REMOVED lines=19> */
.L_x_411:
[----:B------:R-:W-:Y:S05]  /*7780*/  BSYNC B0 ;  /* 0x0000000000007941 */ /* 0x000fea0003800000 */
.L_x_410:
        /* <DEDUP_REMOVED lines=28> */
.L_x_412:
        /* <DEDUP_REMOVED lines=19> */
.L_x_414:
[----:B------:R-:W-:Y:S05]  /*7a80*/  BSYNC B0 ;  /* 0x0000000000007941 */ /* 0x000fea0003800000 */
.L_x_413:
        /* <DEDUP_REMOVED lines=28> */
.L_x_415:
        /* <DEDUP_REMOVED lines=18> */
.L_x_417:
[----:B------:R-:W-:Y:S05]  /*7d70*/  BSYNC B0 ;  /* 0x0000000000007941 */ /* 0x000fea0003800000 */
.L_x_416:
[----:B------:R-:W-:Y:S01]  /*7d80*/  PRMT R11, RZ, 0x7610, R11 ;  /* 0x00007610ff0b7816 */ /* 0x000fe2000000000b */
[C---:B------:R-:W-:Y:S01]  /*7d90*/  FADD.FTZ R8, -R24.reuse, R37 ;  /* 0x0000002518087221 */ /* 0x040fe20000010100 */
[--C-:B0-----:R-:W-:Y:S02]  /*7da0*/  PRMT R26, RZ, 0x5410, R71.reuse ;  /* 0x00005410ff1a7816 */ /* 0x101fe40000000047 */
        /* <DEDUP_REMOVED lines=24> */
.L_x_418:
        /* <DEDUP_REMOVED lines=18> */
.L_x_420:
[----:B------:R-:W-:Y:S05]  /*8050*/  BSYNC B0 ;  /* 0x0000000000007941 */ /* 0x000fea0003800000 */
.L_x_419:
        /* <DEDUP_REMOVED lines=27> */
.L_x_421:
        /* <DEDUP_REMOVED lines=18> */
.L_x_423:
[----:B------:R-:W-:Y:S05]  /*8330*/  BSYNC B0 ;  /* 0x0000000000007941 */ /* 0x000fea0003800000 */
.L_x_422:
        /* <DEDUP_REMOVED lines=27> */
.L_x_424:
        /* <DEDUP_REMOVED lines=18> */
.L_x_426:
[----:B------:R-:W-:Y:S05]  /*8610*/  BSYNC B0 ;  /* 0x0000000000007941 */ /* 0x000fea0003800000 */
.L_x_425:
        /* <DEDUP_REMOVED lines=28> */
.L_x_427:
        /* <DEDUP_REMOVED lines=18> */
.L_x_429:
[----:B------:R-:W-:Y:S05]  /*8900*/  BSYNC B0 ;  /* 0x0000000000007941 */ /* 0x000fea0003800000 */
.L_x_428:
        /* <DEDUP_REMOVED lines=28> */
.L_x_430:
        /* <DEDUP_REMOVED lines=23> */
.L_x_432:
[----:B------:R-:W-:Y:S05]  /*8c40*/  BSYNC B0 ;  /* 0x0000000000007941 */ /* 0x000fea0003800000 */
.L_x_431:
        /* <DEDUP_REMOVED lines=27> */
.L_x_433:
        /* <DEDUP_REMOVED lines=23> */
.L_x_435:
[----:B------:R-:W-:Y:S05]  /*8f70*/  BSYNC B0 ;  /* 0x0000000000007941 */ /* 0x000fea0003800000 */
.L_x_434:
        /* <DEDUP_REMOVED lines=27> */
.L_x_436:
        /* <DEDUP_REMOVED lines=25> */
.L_x_438:
[----:B------:R-:W-:Y:S05]  /*92c0*/  BSYNC B0 ;  /* 0x0000000000007941 */ /* 0x000fea0003800000 */
.L_x_437:
[----:B------:R-:W-:Y:S01]  /*92d0*/  IADD3 R27, R19, 0x1e0, RZ ;  /* 0x000001e0131b7810 */ /* 0x000fe20007ffe0ff */
[-C--:B------:R-:W-:Y:S01]  /*92e0*/  FMUL.FTZ R25, R14, R7.reuse ;  /* 0x000000070e197220 */ /* 0x080fe20000410000 */
[--C-:B------:R-:W-:Y:S01]  /*92f0*/  PRMT R10, RZ, 0x5410, R80.reuse ;  /* 0x00005410ff0a7816 */ /* 0x100fe20000000050 */
[----:B------:R-:W-:Y:S01]  /*9300*/  FMUL.FTZ R26, R24, R7 ;  /* 0x00000007181a7220 */ /* 0x000fe20000410000 */
[----:B0-----:R-:W-:Y:S02]  /*9310*/  PRMT R11, RZ, 0x7610, R80 ;  /* 0x00007610ff0b7816 */ /* 0x001fe40000000050 */
        /* <DEDUP_REMOVED lines=20> */
.L_x_439:
        /* <DEDUP_REMOVED lines=20> */
.L_x_441:
[----:B------:R-:W-:Y:S05]  /*95a0*/  BSYNC B0 ;  /* 0x0000000000007941 */ /* 0x000fea0003800000 */
.L_x_440:
[----:B------:R-:W-:Y:S02]  /*95b0*/  IADD3 R5, R5, c[0x0][0x10], RZ ;  /* 0x0000040005057a10 */ /* 0x000fe40007ffe0ff */
[----:B------:R-:W-:Y:S02]  /*95c0*/  IADD3 R84, R84, 0x1, RZ ;  /* 0x0000000154547810 */ /* 0x000fe40007ffe0ff */
[----:B------:R-:W-:-:S13]  /*95d0*/  ISETP.GE.AND P0, PT, R5, UR4, PT ;  /* 0x0000000405007c0c */ /* 0x000fda000bf06270 */
[----:B------:R-:W-:Y:S01]  /*95e0*/  @P0 CALL.REL.NOINC `(.L_x_359) ;  /* 0x0000001000000944 */ /* 0x000fe20003c00000 */
[----:B------:R-:W-:Y:S05]  /*95f0*/  BRA `(.L_x_442) ;  /* 0xffff70e000007947 */ /* 0x000fea000383ffff */
.L_x_359:
        /* <DEDUP_REMOVED lines=11> */
[----:B0-----:R-:W0:Y:S01]  /*96b0*/  S2R R8, SR_LANEID ;  /* 0x0000000000087919 */ /* 0x001e220000000000 */
[----:B------:R-:W-:Y:S01]  /*96c0*/  VOTEU.ANY UR4, UPT, PT ;  /* 0x0000000000047886 */ /* 0x000fe200038e0100 */
[----:B------:R-:W-:-:S00]  /*96d0*/  ERRBAR ;  /* 0x00000000000079ab */ /* 0x000fc00000000000 */
[----:B------:R-:W-:Y:S01]  /*96e0*/  UFLO.U32 UR5, UR4 ;  /* 0x00000004000572bd */ /* 0x000fe200080e0000 */
[----:B------:R-:W1:Y:S05]  /*96f0*/  POPC R7, UR4 ;  /* 0x0000000400077d09 */ /* 0x000e6a0008000000 */
[----:B0-----:R-:W-:-:S13]  /*9700*/  ISETP.EQ.U32.AND P0, PT, R8, UR5, PT ;  /* 0x0000000508007c0c */ /* 0x001fda000bf02070 */
[----:B-1----:R0:W-:Y:S02]  /*9710*/  @P0 RED.E.ADD.S32.STRONG.GPU [R4.64], R7 ;  /* 0x000000070400098e */ /* 0x0021e4000c10e386 */
.L_x_444:
[----:B------:R-:W-:Y:S05]  /*9720*/  BSYNC B0 ;  /* 0x0000000000007941 */ /* 0x000fea0003800000 */
.L_x_443:
[----:B------:R-:W-:Y:S01]  /*9730*/  UMOV UR4, 0x1 ;  /* 0x0000000100047882 */ /* 0x000fe20000000000 */
[----:B0-----:R-:W-:Y:S01]  /*9740*/  IADD3 R7, R6, -0x1, RZ ;  /* 0xffffffff06077810 */ /* 0x001fe20007ffe0ff */
        /* <DEDUP_REMOVED lines=9> */
.L_x_446:
[----:B------:R-:W2:Y:S01]  /*97e0*/  LDG.E.STRONG.GPU R7, [R4.64] ;  /* 0x0000000604077981 */ /* 0x000ea2000c1ef900 */
[----:B------:R-:W-:Y:S01]  /*97f0*/  YIELD ;  /* 0x0000000000007946 */ /* 0x000fe20003800000 */
[----:B--2---:R-:W-:Y:S01]  /*9800*/  ISETP.NE.AND P0, PT, R7, R0, PT ;  /* 0x000000000700720c */ /* 0x004fe20003f05270 */
[----:B------:R-:W-:-:S12]  /*9810*/  CCTL.IVALL ;  /* 0x00000000ff00798f */ /* 0x000fd80002000000 */
[----:B------:R-:W-:Y:S05]  /*9820*/  @P0 BRA `(.L_x_446) ;  /* 0xffffffb000000947 */ /* 0x000fea000383ffff */
.L_x_445:
        /* <DEDUP_REMOVED lines=25> */
.L_x_447:
        /* <DEDUP_REMOVED lines=26> */
.L_x_448:
        /* <DEDUP_REMOVED lines=10> */
.L_x_3294:


//--------------------- .text._Z35group_norm_nhwc_bwd_one_pass_kernelI11Bf16IOFp16WLi64ELi28ELi448EEv26Group_norm_nhwc_bwd_params --------------------------
	.section	.text._Z35group_norm_nhwc_bwd_one_pass_kernelI11Bf16IOFp16WLi64ELi28ELi448EEv26Group_norm_nhwc_bwd_params,"ax",@progbits
	.sectioninfo	@"SHI_REGISTERS=40"
	.align	128
        .global         _Z35group_norm_nhwc_bwd_one_pass_kernelI11Bf16IOFp16WLi64ELi28ELi448EEv26Group_norm_nhwc_bwd_params
        .type           _Z35group_norm_nhwc_bwd_one_pass_kernelI11Bf16IOFp16WLi64ELi28ELi448EEv26Group_norm_nhwc_bwd_params,@function
        .size           _Z35group_norm_nhwc_bwd_one_pass_kernelI11Bf16IOFp16WLi64ELi28ELi448EEv26Group_norm_nhwc_bwd_params,(.L_x_3295 - _Z35group_norm_nhwc_bwd_one_pass_kernelI11Bf16IOFp16WLi64ELi28ELi448EEv26Group_norm_nhwc_bwd_params)
        .other          _Z35group_norm_nhwc_bwd_one_pass_kernelI11Bf16IOFp16WLi64ELi28ELi448EEv26Group_norm_nhwc_bwd_params,@"STO_CUDA_ENTRY STV_DEFAULT"
_Z35group_norm_nhwc_bwd_one_pass_kernelI11Bf16IOFp16WLi64ELi28ELi448EEv26Group_norm_nhwc_bwd_params:
.text._Z35group_norm_nhwc_bwd_one_pass_kernelI11Bf16IOFp16WLi64ELi28ELi448EEv26Group_norm_nhwc_bwd_params:
        /* <DEDUP_REMOVED lines=42> */
.L_x_476:
        /* <DEDUP_REMOVED lines=108> */
[----:B--2---:R-:W-:-:S02]  /*0960*/  @P0 HADD2.F32 R24, -RZ, R13.H0_H0 ;  /* 0x2000000dff180230 */ /* 0x004fc40000004100 */
[----:B---3--:R-:W-:Y:S02]  /*0970*/  @P0 HADD2.F32 R23, -RZ, R12.H0_H0 ;  /* 0x2000000cff170230 */ /* 0x008fe40000004100 */
[----:B----4-:R-:W-:Y:S02]  /*0980*/  HADD2.F32 R2, -RZ, R10.H0_H0 ;  /* 0x2000000aff027230 */ /* 0x010fe40000004100 */
[----:B------:R-:W-:Y:S02]  /*0990*/  HADD2.F32 R3, -RZ, R11.H0_H0 ;  /* 0x2000000bff037230 */ /* 0x000fe40000004100 */
.L_x_451:
[----:B0-----:R-:W-:Y:S05]  /*09a0*/  BSYNC B0 ;  /* 0x0000000000007941 */ /* 0x001fea0003800000 */
.L_x_450:
        /* <DEDUP_REMOVED lines=28> */
.L_x_452:
        /* <DEDUP_REMOVED lines=33> */
.L_x_453:
        /* <DEDUP_REMOVED lines=83> */
.L_x_455:
[----:B------:R-:W-:Y:S05]  /*12b0*/  BSYNC B0 ;  /* 0x0000000000007941 */ /* 0x000fea0003800000 */
.L_x_454:
        /* <DEDUP_REMOVED lines=159> */
.L_x_457:
[----:B------:R-:W-:Y:S05]  /*1cb0*/  BSYNC B0 ;  /* 0x0000000000007941 */ /* 0x000fea0003800000 */
.L_x_456:
        /* <DEDUP_REMOVED lines=19> */
.L_x_459:
[----:B------:R-:W-:Y:S05]  /*1df0*/  BSYNC B0 ;  /* 0x0000000000007941 */ /* 0x000fea0003800000 */
.L_x_458:
        /* <DEDUP_REMOVED lines=28> */
.L_x_462:
[----:B0-----:R-:W2:Y:S01]  /*1fc0*/  LDG.E.STRONG.GPU R9, [R12.64] ;  /* 0x0000000e0c097981 */ /* 0x001ea2000c1ef900 */
[----:B------:R-:W-:Y:S01]  /*1fd0*/  YIELD ;  /* 0x0000000000007946 */ /* 0x000fe20003800000 */
[----:B--2---:R-:W-:Y:S01]  /*1fe0*/  ISETP.NE.AND P0, PT, R9, R14, PT ;  /* 0x0000000e0900720c */ /* 0x004fe20003f05270 */
[----:B------:R-:W-:-:S12]  /*1ff0*/  CCTL.IVALL ;  /* 0x00000000ff00798f */ /* 0x000fd80002000000 */
[----:B------:R-:W-:Y:S05]  /*2000*/  @P0 BRA `(.L_x_462) ;  /* 0xffffffb000000947 */ /* 0x000fea000383ffff */
.L_x_461:
        /* <DEDUP_REMOVED lines=20> */
.L_x_466:
        /* <DEDUP_REMOVED lines=116> */
.L_x_465:
        /* <DEDUP_REMOVED lines=62> */
.L_x_467:
[----:B------:R-:W-:-:S13]  /*2c70*/  ISETP.NE.OR P0, PT, RZ, UR4, P0 ;  /* 0x00000004ff007c0c */ /* 0x000fda0008705670 */
[----:B------:R-:W-:Y:S05]  /*2c80*/  @!P0 BRA `(.L_x_463) ;  /* 0x000001f000008947 */ /* 0x000fea0003800000 */
.L_x_464:
        /* <DEDUP_REMOVED lines=31> */
.L_x_463:
        /* <DEDUP_REMOVED lines=12> */
.L_x_469:
[----:B------:R-:W-:Y:S05]  /*2f40*/  BSYNC B0 ;  /* 0x0000000000007941 */ /* 0x000fea0003800000 */
.L_x_468:
        /* <DEDUP_REMOVED lines=16> */
.L_x_460:
        /* <DEDUP_REMOVED lines=36> */
.L_x_470:
        /* <DEDUP_REMOVED lines=18> */
.L_x_472:
[----:B------:R-:W-:Y:S05]  /*33b0*/  BSYNC B0 ;  /* 0x0000000000007941 */ /* 0x000fea0003800000 */
.L_x_471:
        /* <DEDUP_REMOVED lines=26> */
.L_x_473:
        /* <DEDUP_REMOVED lines=17> */
.L_x_475:
[----:B------:R-:W-:Y:S05]  /*3670*/  BSYNC B0 ;  /* 0x0000000000007941 */ /* 0x000fea0003800000 */
.L_x_474:
[----:B------:R-:W-:Y:S01]  /*3680*/  ULDC UR4, c[0x0][0x10] ;  /* 0x0000040000047ab9 */ /* 0x000fe20000000800 */
[----:B------:R-:W-:Y:S01]  /*3690*/  IADD3 R31, R31, 0x1, RZ ;  /* 0x000000011f1f7810 */ /* 0x000fe20007ffe0ff */
[----:B------:R-:W-:-:S04]  /*36a0*/  UIADD3 UR7, UR7, UR4, URZ ;  /* 0x0000000407077290 */ /* 0x000fc8000fffe03f */
[----:B------:R-:W-:-:S06]  /*36b0*/  UISETP.GE.AND UP0, UPT, UR7, UR6, UPT ;  /* 0x000000060700728c */ /* 0x000fcc000bf06270 */
[----:B------:R-:W-:-:S13]  /*36c0*/  PLOP3.LUT P0, PT, PT, PT, UP0, 0x80, 0x0 ;  /* 0x000000000000781c */ /* 0x000fda0003f0f008 */
[----:B------:R-:W-:Y:S01]  /*36d0*/  @P0 CALL.REL.NOINC `(.L_x_449) ;  /* 0x0000001000000944 */ /* 0x000fe20003c00000 */
[----:B------:R-:W-:Y:S05]  /*36e0*/  BRA `(.L_x_476) ;  /* 0xffffcbb000007947 */ /* 0x000fea000383ffff */
.L_x_449:
        /* <DEDUP_REMOVED lines=18> */
.L_x_478:
[----:B------:R-:W-:Y:S05]  /*3810*/  BSYNC B0 ;  /* 0x0000000000007941 */ /* 0x000fea0003800000 */
.L_x_477:
        /* <DEDUP_REMOVED lines=11> */
.L_x_480:
[----:B------:R-:W2:Y:S01]  /*38d0*/  LDG.E.STRONG.GPU R5, [R2.64] ;  /* 0x0000000e02057981 */ /* 0x000ea2000c1ef900 */
[----:B------:R-:W-:Y:S01]  /*38e0*/  YIELD ;  /* 0x0000000000007946 */ /* 0x000fe20003800000 */
[----:B--2---:R-:W-:Y:S01]  /*38f0*/  ISETP.NE.AND P0, PT, R5, R4, PT ;  /* 0x000000040500720c */ /* 0x004fe20003f05270 */
[----:B------:R-:W-:-:S12]  /*3900*/  CCTL.IVALL ;  /* 0x00000000ff00798f */ /* 0x000fd80002000000 */
[----:B------:R-:W-:Y:S05]  /*3910*/  @P0 BRA `(.L_x_480) ;  /* 0xffffffb000000947 */ /* 0x000fea000383ffff */
.L_x_479:
        /* <DEDUP_REMOVED lines=25> */
.L_x_481:
        /* <DEDUP_REMOVED lines=20> */
[----:B--2---:R-:W-:Y:S02]  /*3bf0*/  F2FP.PACK_AB R17, R11, R2 ;  /* 0x000000020b11723e */ /* 0x004fe400000000ff */
[----:B---3--:R-:W-:-:S03]  /*3c00*/  F2FP.PACK_AB R19, R15, R12 ;  /* 0x0000000c0f13723e */ /* 0x008fc600000000ff */
[----:B------:R0:W-:Y:S04]  /*3c10*/  STG.E [R4.64], R17 ;  /* 0x0000001104007986 */ /* 0x0001e8000c10190e */
[----:B------:R0:W-:Y:S02]  /*3c20*/  STG.E [R6.64], R19 ;  /* 0x0000001306007986 */ /* 0x0001e4000c10190e */
[----:B------:R-:W-:Y:S05]  /*3c30*/  @P0 BRA `(.L_x_481) ;  /* 0xfffffe7000000947 */ /* 0x000fea000383ffff */
[----:B------:R-:W-:Y:S05]  /*3c40*/  EXIT ;  /* 0x000000000000794d */ /* 0x000fea0003800000 */
.L_x_482:
        /* <DEDUP_REMOVED lines=11> */
.L_x_3295:


//--------------------- .text._Z35group_norm_nhwc_bwd_one_pass_kernelI11Bf16IOFp16WLi128ELi28ELi448EEv26Group_norm_nhwc_bwd_params --------------------------
	.section	.text._Z35group_norm_nhwc_bwd_one_pass_kernelI11Bf16IOFp16WLi128ELi28ELi448EEv26Group_norm_nhwc_bwd_params,"ax",@progbits
	.sectioninfo	@"SHI_REGISTERS=71"
	.align	128
        .global         _Z35group_norm_nhwc_bwd_one_pass_kernelI11Bf16IOFp16WLi128ELi28ELi448EEv26Group_norm_nhwc_bwd_params
        .type           _Z35group_norm_nhwc_bwd_one_pass_kernelI11Bf16IOFp16WLi128ELi28ELi448EEv26Group_norm_nhwc_bwd_params,@function
        .size           _Z35group_norm_nhwc_bwd_one_pass_kernelI11Bf16IOFp16WLi128ELi28ELi448EEv26Group_norm_nhwc_bwd_params,(.L_x_3296 - _Z35group_norm_nhwc_bwd_one_pass_kernelI11Bf16IOFp16WLi128ELi28ELi448EEv26Group_norm_nhwc_bwd_params)
        .other          _Z35group_norm_nhwc_bwd_one_pass_kernelI11Bf16IOFp16WLi128ELi28ELi448EEv26Group_norm_nhwc_bwd_params,@"STO_CUDA_ENTRY STV_DEFAULT"
_Z35group_norm_nhwc_bwd_one_pass_kernelI11Bf16IOFp16WLi128ELi28ELi448EEv26Group_norm_nhwc_bwd_params:
.text._Z35group_norm_nhwc_bwd_one_pass_kernelI11Bf16IOFp16WLi128ELi28ELi448EEv26Group_norm_nhwc_bwd_params:
        /* <DEDUP_REMOVED lines=52> */
.L_x_518:
        /* <DEDUP_REMOVED lines=143> */
.L_x_485:
[----:B---3--:R-:W-:Y:S05]  /*0c30*/  BSYNC B0 ;  /* 0x0000000000007941 */ /* 0x008fea0003800000 */
.L_x_484:
        /* <DEDUP_REMOVED lines=33> */
.L_x_486:
        /* <DEDUP_REMOVED lines=26> */
.L_x_487:
        /* <DEDUP_REMOVED lines=33> */
.L_x_488:
        /* <DEDUP_REMOVED lines=33> */
.L_x_489:
        /* <DEDUP_REMOVED lines=94> */
.L_x_491:
[----:B------:R-:W-:Y:S05]  /*19f0*/  BSYNC B0 ;  /* 0x0000000000007941 */ /* 0x000fea0003800000 */
.L_x_490:
        /* <DEDUP_REMOVED lines=159> */
.L_x_493:
[----:B------:R-:W-:Y:S05]  /*23f0*/  BSYNC B0 ;  /* 0x0000000000007941 */ /* 0x000fea0003800000 */
.L_x_492:
        /* <DEDUP_REMOVED lines=17> */
.L_x_495:
[----:B------:R-:W-:Y:S05]  /*2510*/  BSYNC B0 ;  /* 0x0000000000007941 */ /* 0x000fea0003800000 */
.L_x_494:
        /* <DEDUP_REMOVED lines=27> */
.L_x_498:
[----:B------:R-:W2:Y:S01]  /*26d0*/  LDG.E.STRONG.GPU R16, [R14.64] ;  /* 0x000000060e107981 */ /* 0x000ea2000c1ef900 */
[----:B------:R-:W-:Y:S01]  /*26e0*/  YIELD ;  /* 0x0000000000007946 */ /* 0x000fe20003800000 */
[----:B--2---:R-:W-:Y:S01]  /*26f0*/  ISETP.NE.AND P0, PT, R16, R19, PT ;  /* 0x000000131000720c */ /* 0x004fe20003f05270 */
[----:B------:R-:W-:-:S12]  /*2700*/  CCTL.IVALL ;  /* 0x00000000ff00798f */ /* 0x000fd80002000000 */
[----:B------:R-:W-:Y:S05]  /*2710*/  @P0 BRA `(.L_x_498) ;  /* 0xffffffb000000947 */ /* 0x000fea000383ffff */
.L_x_497:
        /* <DEDUP_REMOVED lines=17> */
.L_x_502:
        /* <DEDUP_REMOVED lines=115> */
.L_x_501:
        /* <DEDUP_REMOVED lines=61> */
.L_x_503:
[----:B------:R-:W-:-:S13]  /*3330*/  ISETP.NE.OR P0, PT, R20, RZ, P0 ;  /* 0x000000ff1400720c */ /* 0x000fda0000705670 */
[----:B------:R-:W-:Y:S05]  /*3340*/  @!P0 BRA `(.L_x_499) ;  /* 0x000001f000008947 */ /* 0x000fea0003800000 */
.L_x_500:
        /* <DEDUP_REMOVED lines=31> */
.L_x_499:
        /* <DEDUP_REMOVED lines=11> */
.L_x_505:
[----:B------:R-:W-:Y:S05]  /*35f0*/  BSYNC B0 ;  /* 0x0000000000007941 */ /* 0x000fea0003800000 */
.L_x_504:
        /* <DEDUP_REMOVED lines=16> */
.L_x_496:
        /* <DEDUP_REMOVED lines=58> */
.L_x_506:
        /* <DEDUP_REMOVED lines=18> */
.L_x_508:
[----:B------:R-:W-:Y:S05]  /*3bc0*/  BSYNC B0 ;  /* 0x0000000000007941 */ /* 0x000fea0003800000 */
.L_x_507:
        /* <DEDUP_REMOVED lines=23> */
.L_x_509:
        /* <DEDUP_REMOVED lines=18> */
.L_x_511:
[----:B------:R-:W-:Y:S05]  /*3e60*/  BSYNC B0 ;  /* 0x0000000000007941 */ /* 0x000fea0003800000 */
.L_x_510:
        /* <DEDUP_REMOVED lines=23> */
.L_x_512:
        /* <DEDUP_REMOVED lines=18> */
.L_x_514:
[----:B------:R-:W-:Y:S05]  /*4100*/  BSYNC B0 ;  /* 0x0000000000007941 */ /* 0x000fea0003800000 */
.L_x_513:
        /* <DEDUP_REMOVED lines=23> */
.L_x_515:
        /* <DEDUP_REMOVED lines=17> */
.L_x_517:
[----:B------:R-:W-:Y:S05]  /*4390*/  BSYNC B0 ;  /* 0x0000000000007941 */ /* 0x000fea0003800000 */
.L_x_516:
[----:B------:R-:W-:Y:S02]  /*43a0*/  IADD3 R47, R47, c[0x0][0x10], RZ ;  /* 0x000004002f2f7a10 */ /* 0x000fe40007ffe0ff */
[----:B------:R-:W-:Y:S02]  /*43b0*/  IADD3 R48, R48, 0x1, RZ ;  /* 0x0000000130307810 */ /* 0x000fe40007ffe0ff */
[----:B------:R-:W-:-:S13]  /*43c0*/  ISETP.GE.AND P0, PT, R47, UR4, PT ;  /* 0x000000042f007c0c */ /* 0x000fda000bf06270 */
[----:B------:R-:W-:Y:S01]  /*43d0*/  @P0 CALL.REL.NOINC `(.L_x_483) ;  /* 0x0000001000000944 */ /* 0x000fe20003c00000 */
[----:B------:R-:W-:Y:S05]  /*43e0*/  BRA `(.L_x_518) ;  /* 0xffffbf5000007947 */ /* 0x000fea000383ffff */
.L_x_483:
        /* <DEDUP_REMOVED lines=18> */
.L_x_520:
[----:B------:R-:W-:Y:S05]  /*4510*/  BSYNC B0 ;  /* 0x0000000000007941 */ /* 0x000fea0003800000 */
.L_x_519:
        /* <DEDUP_REMOVED lines=11> */
.L_x_522:
[----:B-1----:R-:W2:Y:S01]  /*45d0*/  LDG.E.STRONG.GPU R5, [R2.64] ;  /* 0x0000000602057981 */ /* 0x002ea2000c1ef900 */
[----:B------:R-:W-:Y:S01]  /*45e0*/  YIELD ;  /* 0x0000000000007946 */ /* 0x000fe20003800000 */
[----:B--2---:R-:W-:Y:S01]  /*45f0*/  ISETP.NE.AND P0, PT, R5, R0, PT ;  /* 0x000000000500720c */ /* 0x004fe20003f05270 */
[----:B------:R-:W-:-:S12]  /*4600*/  CCTL.IVALL ;  /* 0x00000000ff00798f */ /* 0x000fd80002000000 */
[----:B------:R-:W-:Y:S05]  /*4610*/  @P0 BRA `(.L_x_522) ;  /* 0xffffffb000000947 */ /* 0x000fea000383ffff */
.L_x_521:
        /* <DEDUP_REMOVED lines=25> */
.L_x_523:
        /* <DEDUP_REMOVED lines=26> */
.L_x_524:
        /* <DEDUP_REMOVED lines=11> */
.L_x_3296:


//--------------------- .text._Z35group_norm_nhwc_bwd_one_pass_kernelI11Bf16IOFp16WLi256ELi28ELi448EEv26Group_norm_nhwc_bwd_params --------------------------
	.section	.text._Z35group_norm_nhwc_bwd_one_pass_kernelI11Bf16IOFp16WLi256ELi28ELi448EEv26Group_norm_nhwc_bwd_params,"ax",@progbits
	.sectioninfo	@"SHI_REGISTERS=72"
	.align	128
        .global         _Z35group_norm_nhwc_bwd_one_pass_kernelI11Bf16IOFp16WLi256ELi28ELi448EEv26Group_norm_nhwc_bwd_params
        .type           _Z35group_norm_nhwc_bwd_one_pass_kernelI11Bf16IOFp16WLi256ELi28ELi448EEv26Group_norm_nhwc_bwd_params,@function
        .size           _Z35group_norm_nhwc_bwd_one_pass_kernelI11Bf16IOFp16WLi256ELi28ELi448EEv26Group_norm_nhwc_bwd_params,(.L_x_3297 - _Z35group_norm_nhwc_bwd_one_pass_kernelI11Bf16IOFp16WLi256ELi28ELi448EEv26Group_norm_nhwc_bwd_params)
        .other          _Z35group_norm_nhwc_bwd_one_pass_kernelI11Bf16IOFp16WLi256ELi28ELi448EEv26Group_norm_nhwc_bwd_params,@"STO_CUDA_ENTRY STV_DEFAULT"
_Z35group_norm_nhwc_bwd_one_pass_kernelI11Bf16IOFp16WLi256ELi28ELi448EEv26Group_norm_nhwc_bwd_params:
.text._Z35group_norm_nhwc_bwd_one_pass_kernelI11Bf16IOFp16WLi256ELi28ELi448EEv26Group_norm_nhwc_bwd_params:
        /* <DEDUP_REMOVED lines=67> */
.L_x_576:
        /* <DEDUP_REMOVED lines=213> */
.L_x_527:
[----:B---34-:R-:W-:Y:S05]  /*1180*/  BSYNC B0 ;  /* 0x0000000000007941 */ /* 0x018fea0003800000 */
.L_x_526:
        /* <DEDUP_REMOVED lines=36> */
.L_x_528:
        /* <DEDUP_REMOVED lines=26> */
.L_x_529:
        /* <DEDUP_REMOVED lines=41> */
.L_x_530:
        /* <DEDUP_REMOVED lines=37> */
.L_x_531:
        /* <DEDUP_REMOVED lines=34> */
.L_x_532:
        /* <DEDUP_REMOVED lines=38> */
.L_x_533:
        /* <DEDUP_REMOVED lines=36> */
.L_x_534:
        /* <DEDUP_REMOVED lines=34> */
.L_x_535:
        /* <DEDUP_REMOVED lines=85> */
.L_x_537:
[----:B0-----:R-:W-:Y:S05]  /*2880*/  BSYNC B0 ;  /* 0x0000000000007941 */ /* 0x001fea0003800000 */
.L_x_536:
        /* <DEDUP_REMOVED lines=161> */
.L_x_539:
[----:B------:R-:W-:Y:S05]  /*32a0*/  BSYNC B0 ;  /* 0x0000000000007941 */ /* 0x000fea0003800000 */
.L_x_538:
        /* <DEDUP_REMOVED lines=20> */
.L_x_541:
[----:B------:R-:W-:Y:S05]  /*33f0*/  BSYNC B0 ;  /* 0x0000000000007941 */ /* 0x000fea0003800000 */
.L_x_540:
        /* <DEDUP_REMOVED lines=31> */
.L_x_544:
[----:B------:R-:W2:Y:S01]  /*35f0*/  LDG.E.STRONG.GPU R18, [R16.64] ;  /* 0x0000000e10127981 */ /* 0x000ea2000c1ef900 */
[----:B------:R-:W-:Y:S01]  /*3600*/  YIELD ;  /* 0x0000000000007946 */ /* 0x000fe20003800000 */
[----:B--2---:R-:W-:Y:S01]  /*3610*/  ISETP.NE.AND P6, PT, R18, R25, PT ;  /* 0x000000191200720c */ /* 0x004fe20003fc5270 */
[----:B------:R-:W-:-:S12]  /*3620*/  CCTL.IVALL ;  /* 0x00000000ff00798f */ /* 0x000fd80002000000 */
[----:B------:R-:W-:Y:S05]  /*3630*/  @P6 BRA `(.L_x_544) ;  /* 0xffffffb000006947 */ /* 0x000fea000383ffff */
.L_x_543:
        /* <DEDUP_REMOVED lines=26> */
.L_x_548:
        /* <DEDUP_REMOVED lines=116> */
.L_x_547:
        /* <DEDUP_REMOVED lines=64> */
.L_x_549:
[----:B------:R-:W-:-:S04]  /*4320*/  LOP3.LUT P6, RZ, R61, 0x1, RZ, 0xc0, !PT ;  /* 0x000000013dff7812 */ /* 0x000fc800078cc0ff */
[----:B------:R-:W-:-:S13]  /*4330*/  ISETP.NE.OR P6, PT, RZ, UR4, P6 ;  /* 0x00000004ff007c0c */ /* 0x000fda000b7c5670 */
[----:B------:R-:W-:Y:S05]  /*4340*/  @!P6 BRA `(.L_x_545) ;  /* 0x000002000000e947 */ /* 0x000fea0003800000 */
.L_x_546:
        /* <DEDUP_REMOVED lines=32> */
.L_x_545:
        /* <DEDUP_REMOVED lines=11> */
.L_x_551:
[----:B------:R-:W-:Y:S05]  /*4600*/  BSYNC B0 ;  /* 0x0000000000007941 */ /* 0x000fea0003800000 */
.L_x_550:
        /* <DEDUP_REMOVED lines=17> */
.L_x_542:
        /* <DEDUP_REMOVED lines=37> */
.L_x_552:
        /* <DEDUP_REMOVED lines=18> */
.L_x_554:
[----:B------:R-:W-:Y:S05]  /*4a90*/  BSYNC B0 ;  /* 0x0000000000007941 */ /* 0x000fea0003800000 */
.L_x_553:
        /* <DEDUP_REMOVED lines=27> */
.L_x_555:
        /* <DEDUP_REMOVED lines=19> */
.L_x_557:
[----:B------:R-:W-:Y:S05]  /*4d80*/  BSYNC B0 ;  /* 0x0000000000007941 */ /* 0x000fea0003800000 */
.L_x_556:
        /* <DEDUP_REMOVED lines=28> */
.L_x_558:
        /* <DEDUP_REMOVED lines=18> */
.L_x_560:
[----:B------:R-:W-:Y:S05]  /*5070*/  BSYNC B0 ;  /* 0x0000000000007941 */ /* 0x000fea0003800000 */
.L_x_559:
        /* <DEDUP_REMOVED lines=27> */
.L_x_561:
        /* <DEDUP_REMOVED lines=18> */
.L_x_563:
[----:B------:R-:W-:Y:S05]  /*5350*/  BSYNC B0 ;  /* 0x0000000000007941 */ /* 0x000fea0003800000 */
.L_x_562:
        /* <DEDUP_REMOVED lines=27> */
.L_x_564:
        /* <DEDUP_REMOVED lines=18> */
.L_x_566:
[----:B------:R-:W-:Y:S05]  /*5630*/  BSYNC B0 ;  /* 0x0000000000007941 */ /* 0x000fea0003800000 */
.L_x_565:
        /* <DEDUP_REMOVED lines=28> */
.L_x_567:
        /* <DEDUP_REMOVED lines=18> */
.L_x_569:
[----:B------:R-:W-:Y:S05]  /*5920*/  BSYNC B0 ;  /* 0x0000000000007941 */ /* 0x000fea0003800000 */
.L_x_568:
        /* <DEDUP_REMOVED lines=28> */
.L_x_570:
        /* <DEDUP_REMOVED lines=21> */
.L_x_572:
[----:B------:R-:W-:Y:S05]  /*5c40*/  BSYNC B0 ;  /* 0x0000000000007941 */ /* 0x000fea0003800000 */
.L_x_571:
        /* <DEDUP_REMOVED lines=30> */
.L_x_573:
        /* <DEDUP_REMOVED lines=17> */
.L_x_575:
[----:B------:R-:W-:Y:S05]  /*5f40*/  BSYNC B0 ;  /* 0x0000000000007941 */ /* 0x000fea0003800000 */
.L_x_574:
[----:B------:R-:W-:Y:S01]  /*5f50*/  ULDC UR4, c[0x0][0x10] ;  /* 0x0000040000047ab9 */ /* 0x000fe20000000800 */
[----:B------:R-:W-:Y:S01]  /*5f60*/  IADD3 R50, R50, 0x1, RZ ;  /* 0x0000000132327810 */ /* 0x000fe20007ffe0ff */
[----:B------:R-:W-:-:S04]  /*5f70*/  UIADD3 UR7, UR7, UR4, URZ ;  /* 0x0000000407077290 */ /* 0x000fc8000fffe03f */
[----:B------:R-:W-:-:S06]  /*5f80*/  UISETP.GE.AND UP0, UPT, UR7, UR6, UPT ;  /* 0x000000060700728c */ /* 0x000fcc000bf06270 */
[----:B------:R-:W-:-:S13]  /*5f90*/  PLOP3.LUT P0, PT, PT, PT, UP0, 0x80, 0x0 ;  /* 0x000000000000781c */ /* 0x000fda0003f0f008 */
[----:B------:R-:W-:Y:S01]  /*5fa0*/  @P0 CALL.REL.NOINC `(.L_x_525) ;  /* 0x0000001000000944 */ /* 0x000fe20003c00000 */
[----:B------:R-:W-:Y:S05]  /*5fb0*/  BRA `(.L_x_576) ;  /* 0xffffa47000007947 */ /* 0x000fea000383ffff */
.L_x_525:
        /* <DEDUP_REMOVED lines=18> */
.L_x_578:
[----:B------:R-:W-:Y:S05]  /*60e0*/  BSYNC B0 ;  /* 0x0000000000007941 */ /* 0x000fea0003800000 */
.L_x_577:
        /* <DEDUP_REMOVED lines=11> */
.L_x_580:
[----:B------:R-:W2:Y:S01]  /*61a0*/  LDG.E.STRONG.GPU R5, [R2.64] ;  /* 0x0000000e02057981 */ /* 0x000ea2000c1ef900 */
[----:B------:R-:W-:Y:S01]  /*61b0*/  YIELD ;  /* 0x0000000000007946 */ /* 0x000fe20003800000 */
[----:B--2---:R-:W-:Y:S01]  /*61c0*/  ISETP.NE.AND P0, PT, R5, R0, PT ;  /* 0x000000000500720c */ /* 0x004fe20003f05270 */
[----:B------:R-:W-:-:S12]  /*61d0*/  CCTL.IVALL ;  /* 0x00000000ff00798f */ /* 0x000fd80002000000 */
[----:B------:R-:W-:Y:S05]  /*61e0*/  @P0 BRA `(.L_x_580) ;  /* 0xffffffb000000947 */ /* 0x000fea000383ffff */
.L_x_579:
        /* <DEDUP_REMOVED lines=25> */
.L_x_581:
        /* <DEDUP_REMOVED lines=26> */
.L_x_582:
        /* <DEDUP_REMOVED lines=14> */
.L_x_3297:


//--------------------- .text._Z35group_norm_nhwc_bwd_one_pass_kernelI11Bf16IOFp16WLi512ELi28ELi448EEv26Group_norm_nhwc_bwd_params --------------------------
	.section	.text._Z35group_norm_nhwc_bwd_one_pass_kernelI11Bf16IOFp16WLi512ELi28ELi448EEv26Group_norm_nhwc_bwd_params,"ax",@progbits
	.sectioninfo	@"SHI_REGISTERS=128"
	.align	128
        .global         _Z35group_norm_nhwc_bwd_one_pass_kernelI11Bf16IOFp16WLi512ELi28ELi448EEv26Group_norm_nhwc_bwd_params
        .type           _Z35group_norm_nhwc_bwd_one_pass_kernelI11Bf16IOFp16WLi512ELi28ELi448EEv26Group_norm_nhwc_bwd_params,@function
        .size           _Z35group_norm_nhwc_bwd_one_pass_kernelI11Bf16IOFp16WLi512ELi28ELi448EEv26Group_norm_nhwc_bwd_params,(.L_x_3298 - _Z35group_norm_nhwc_bwd_one_pass_kernelI11Bf16IOFp16WLi512ELi28ELi448EEv26Group_norm_nhwc_bwd_params)
        .other          _Z35group_norm_nhwc_bwd_one_pass_kernelI11Bf16IOFp16WLi512ELi28ELi448EEv26Group_norm_nhwc_bwd_params,@"STO_CUDA_ENTRY STV_DEFAULT"
_Z35group_norm_nhwc_bwd_one_pass_kernelI11Bf16IOFp16WLi512ELi28ELi448EEv26Group_norm_nhwc_bwd_params:
.text._Z35group_norm_nhwc_bwd_one_pass_kernelI11Bf16IOFp16WLi512ELi28ELi448EEv26Group_norm_nhwc_bwd_params:
        /* <DEDUP_REMOVED lines=110> */
.L_x_666:
        /* <DEDUP_REMOVED lines=353> */
[----:B--2---:R-:W-:Y:S01]  /*1cf0*/  @P0 HADD2.F32 R17, -RZ, R15.H0_H0 ;  /* 0x2000000fff110230 */ /* 0x004fe20000004100 */
[----:B------:R-:W-:Y:S01]  /*1d00*/  HFMA2.MMA R15, -RZ, RZ, 0, 1.1920928955078125e-07 ;  /* 0x00000002ff0f7435 */ /* 0x000fe200000001ff */
[----:B---3--:R-:W-:-:S09]  /*1d10*/  @P0 HADD2.F32 R16, -RZ, R26.H0_H0 ;  /* 0x2000001aff100230 */ /* 0x008fd20000004100 */
[----:B------:R-:W-:-:S05]  /*1d20*/  IMAD.WIDE R18, R106, R15, c[0x0][0x188] ;  /* 0x000062006a127625 */ /* 0x000fca00078e020f */
[----:B------:R-:W2:Y:S04]  /*1d30*/  LDG.E.U16 R15, [R18.64] ;  /* 0x00000006120f7981 */ /* 0x000ea8000c1e1500 */
[----:B------:R-:W3:Y:S01]  /*1d40*/  LDG.E.U16 R26, [R18.64+0x2] ;  /* 0x00000206121a7981 */ /* 0x000ee2000c1e1500 */
[----:B--2---:R-:W-:Y:S02]  /*1d50*/  HADD2.F32 R15, -RZ, R15.H0_H0 ;  /* 0x2000000fff0f7230 */ /* 0x004fe40000004100 */
[----:B---3--:R-:W-:Y:S02]  /*1d60*/  HADD2.F32 R18, -RZ, R26.H0_H0 ;  /* 0x2000001aff127230 */ /* 0x008fe40000004100 */
.L_x_585:
[----:B--2-4-:R-:W-:Y:S05]  /*1d70*/  BSYNC B0 ;  /* 0x0000000000007941 */ /* 0x014fea0003800000 */
.L_x_584:
        /* <DEDUP_REMOVED lines=36> */
.L_x_586:
        /* <DEDUP_REMOVED lines=26> */
.L_x_587:
        /* <DEDUP_REMOVED lines=41> */
.L_x_588:
        /* <DEDUP_REMOVED lines=37> */
.L_x_589:
        /* <DEDUP_REMOVED lines=37> */
.L_x_590:
        /* <DEDUP_REMOVED lines=34> */
.L_x_591:
        /* <DEDUP_REMOVED lines=35> */
.L_x_592:
        /* <DEDUP_REMOVED lines=35> */
.L_x_593:
        /* <DEDUP_REMOVED lines=35> */
.L_x_594:
        /* <DEDUP_REMOVED lines=35> */
.L_x_595:
        /* <DEDUP_REMOVED lines=35> */
.L_x_596:
        /* <DEDUP_REMOVED lines=35> */
.L_x_597:
        /* <DEDUP_REMOVED lines=38> */
.L_x_598:
        /* <DEDUP_REMOVED lines=36> */
.L_x_599:
        /* <DEDUP_REMOVED lines=35> */
.L_x_600:
        /* <DEDUP_REMOVED lines=33> */
.L_x_601:
        /* <DEDUP_REMOVED lines=101> */
.L_x_603:
[----:B0-----:R-:W-:Y:S05]  /*4700*/  BSYNC B0 ;  /* 0x0000000000007941 */ /* 0x001fea0003800000 */
.L_x_602:
        /* <DEDUP_REMOVED lines=161> */
.L_x_605:
[----:B------:R-:W-:Y:S05]  /*5120*/  BSYNC B0 ;  /* 0x0000000000007941 */ /* 0x000fea0003800000 */
.L_x_604:
        /* <DEDUP_REMOVED lines=16> */
.L_x_607:
[----:B------:R-:W-:Y:S05]  /*5230*/  BSYNC B0 ;  /* 0x0000000000007941 */ /* 0x000fea0003800000 */
.L_x_606:
        /* <DEDUP_REMOVED lines=32> */
.L_x_610:
[----:B------:R-:W2:Y:S01]  /*5440*/  LDG.E.STRONG.GPU R19, [R28.64] ;  /* 0x000000061c137981 */ /* 0x000ea2000c1ef900 */
[----:B------:R-:W-:Y:S01]  /*5450*/  YIELD ;  /* 0x0000000000007946 */ /* 0x000fe20003800000 */
[----:B--2---:R-:W-:Y:S01]  /*5460*/  ISETP.NE.AND P6, PT, R19, R32, PT ;  /* 0x000000201300720c */ /* 0x004fe20003fc5270 */
[----:B------:R-:W-:-:S12]  /*5470*/  CCTL.IVALL ;  /* 0x00000000ff00798f */ /* 0x000fd80002000000 */
[----:B------:R-:W-:Y:S05]  /*5480*/  @P6 BRA `(.L_x_610) ;  /* 0xffffffb000006947 */ /* 0x000fea000383ffff */
.L_x_609:
        /* <DEDUP_REMOVED lines=23> */
.L_x_614:
        /* <DEDUP_REMOVED lines=115> */
.L_x_613:
        /* <DEDUP_REMOVED lines=63> */
.L_x_615:
[----:B------:R-:W-:-:S04]  /*6120*/  LOP3.LUT P6, RZ, R6, 0x1, RZ, 0xc0, !PT ;  /* 0x0000000106ff7812 */ /* 0x000fc800078cc0ff */
[----:B------:R-:W-:-:S13]  /*6130*/  ISETP.NE.OR P6, PT, R28, RZ, P6 ;  /* 0x000000ff1c00720c */ /* 0x000fda00037c5670 */
[----:B------:R-:W-:Y:S05]  /*6140*/  @!P6 BRA `(.L_x_611) ;  /* 0x000001f00000e947 */ /* 0x000fea0003800000 */
.L_x_612:
        /* <DEDUP_REMOVED lines=31> */
.L_x_611:
        /* <DEDUP_REMOVED lines=10> */
.L_x_617:
[----:B------:R-:W-:Y:S05]  /*63e0*/  BSYNC B0 ;  /* 0x0000000000007941 */ /* 0x000fea0003800000 */
.L_x_616:
        /* <DEDUP_REMOVED lines=17> */
.L_x_608:
        /* <DEDUP_REMOVED lines=37> */
.L_x_618:
        /* <DEDUP_REMOVED lines=19> */
.L_x_620:
[----:B------:R-:W-:Y:S05]  /*6880*/  BSYNC B0 ;  /* 0x0000000000007941 */ /* 0x000fea0003800000 */
.L_x_619:
        /* <DEDUP_REMOVED lines=28> */
.L_x_621:
        /* <DEDUP_REMOVED lines=19> */
.L_x_623:
[----:B------:R-:W-:Y:S05]  /*6b80*/  BSYNC B0 ;  /* 0x0000000000007941 */ /* 0x000fea0003800000 */
.L_x_622:
        /* <DEDUP_REMOVED lines=28> */
.L_x_624:
        /* <DEDUP_REMOVED lines=19> */
.L_x_626:
[----:B------:R-:W-:Y:S05]  /*6e80*/  BSYNC B0 ;  /* 0x0000000000007941 */ /* 0x000fea0003800000 */
.L_x_625:
        /* <DEDUP_REMOVED lines=28> */
.L_x_627:
        /* <DEDUP_REMOVED lines=19> */
.L_x_629:
[----:B------:R-:W-:Y:S05]  /*7180*/  BSYNC B0 ;  /* 0x0000000000007941 */ /* 0x000fea0003800000 */
.L_x_628:
        /* <DEDUP_REMOVED lines=28> */
.L_x_630:
        /* <DEDUP_REMOVED lines=19> */
.L_x_632:
[----:B------:R-:W-:Y:S05]  /*7480*/  BSYNC B0 ;  /* 0x0000000000007941 */ /* 0x000fea0003800000 */
.L_x_631:
        /* <DEDUP_REMOVED lines=28> */
.L_x_633:
        /* <DEDUP_REMOVED lines=19> */
.L_x_635:
[----:B------:R-:W-:Y:S05]  /*7780*/  BSYNC B0 ;  /* 0x0000000000007941 */ /* 0x000fea0003800000 */
.L_x_634:
        /* <DEDUP_REMOVED lines=28> */
.L_x_636:
        /* <DEDUP_REMOVED lines=19> */
.L_x_638:
[----:B------:R-:W-:Y:S05]  /*7a80*/  BSYNC B0 ;  /* 0x0000000000007941 */ /* 0x000fea0003800000 */
.L_x_637:
        /* <DEDUP_REMOVED lines=28> */
.L_x_639:
        /* <DEDUP_REMOVED lines=18> */
.L_x_641:
[----:B------:R-:W-:Y:S05]  /*7d70*/  BSYNC B0 ;  /* 0x0000000000007941 */ /* 0x000fea0003800000 */
.L_x_640:
        /* <DEDUP_REMOVED lines=27> */
.L_x_642:
        /* <DEDUP_REMOVED lines=18> */
.L_x_644:
[----:B------:R-:W-:Y:S05]  /*8050*/  BSYNC B0 ;  /* 0x0000000000007941 */ /* 0x000fea0003800000 */
.L_x_643:
        /* <DEDUP_REMOVED lines=27> */
.L_x_645:
        /* <DEDUP_REMOVED lines=18> */
.L_x_647:
[----:B------:R-:W-:Y:S05]  /*8330*/  BSYNC B0 ;  /* 0x0000000000007941 */ /* 0x000fea0003800000 */
.L_x_646:
        /* <DEDUP_REMOVED lines=27> */
.L_x_648:
        /* <DEDUP_REMOVED lines=18> */
.L_x_650:
[----:B------:R-:W-:Y:S05]  /*8610*/  BSYNC B0 ;  /* 0x0000000000007941 */ /* 0x000fea0003800000 */
.L_x_649:
        /* <DEDUP_REMOVED lines=28> */
.L_x_651:
        /* <DEDUP_REMOVED lines=18> */
.L_x_653:
[----:B------:R-:W-:Y:S05]  /*8900*/  BSYNC B0 ;  /* 0x0000000000007941 */ /* 0x000fea0003800000 */
.L_x_652:
        /* <DEDUP_REMOVED lines=28> */
.L_x_654:
        /* <DEDUP_REMOVED lines=23> */
.L_x_656:
[----:B------:R-:W-:Y:S05]  /*8c40*/  BSYNC B0 ;  /* 0x0000000000007941 */ /* 0x000fea0003800000 */
.L_x_655:
        /* <DEDUP_REMOVED lines=27> */
.L_x_657:
        /* <DEDUP_REMOVED lines=23> */
.L_x_659:
[----:B------:R-:W-:Y:S05]  /*8f70*/  BSYNC B0 ;  /* 0x0000000000007941 */ /* 0x000fea0003800000 */
.L_x_658:
        /* <DEDUP_REMOVED lines=27> */
.L_x_660:
        /* <DEDUP_REMOVED lines=25> */
.L_x_662:
[----:B------:R-:W-:Y:S05]  /*92c0*/  BSYNC B0 ;  /* 0x0000000000007941 */ /* 0x000fea0003800000 */
.L_x_661:
        /* <DEDUP_REMOVED lines=25> */
.L_x_663:
        /* <DEDUP_REMOVED lines=20> */
.L_x_665:
[----:B------:R-:W-:Y:S05]  /*95a0*/  BSYNC B0 ;  /* 0x0000000000007941 */ /* 0x000fea0003800000 */
.L_x_664:
[----:B------:R-:W-:Y:S02]  /*95b0*/  IADD3 R5, R5, c[0x0][0x10], RZ ;  /* 0x0000040005057a10 */ /* 0x000fe40007ffe0ff */
[----:B------:R-:W-:Y:S02]  /*95c0*/  IADD3 R84, R84, 0x1, RZ ;  /* 0x0000000154547810 */ /* 0x000fe40007ffe0ff */
[----:B------:R-:W-:-:S13]  /*95d0*/  ISETP.GE.AND P0, PT, R5, UR4, PT ;  /* 0x0000000405007c0c */ /* 0x000fda000bf06270 */
[----:B------:R-:W-:Y:S01]  /*95e0*/  @P0 CALL.REL.NOINC `(.L_x_583) ;  /* 0x0000001000000944 */ /* 0x000fe20003c00000 */
[----:B------:R-:W-:Y:S05]  /*95f0*/  BRA `(.L_x_666) ;  /* 0xffff70e000007947 */ /* 0x000fea000383ffff */
.L_x_583:
        /* <DEDUP_REMOVED lines=18> */
.L_x_668:
[----:B------:R-:W-:Y:S05]  /*9720*/  BSYNC B0 ;  /* 0x0000000000007941 */ /* 0x000fea0003800000 */
.L_x_667:
        /* <DEDUP_REMOVED lines=11> */
.L_x_670:
[----:B------:R-:W2:Y:S01]  /*97e0*/  LDG.E.STRONG.GPU R7, [R4.64] ;  /* 0x0000000604077981 */ /* 0x000ea2000c1ef900 */
[----:B------:R-:W-:Y:S01]  /*97f0*/  YIELD ;  /* 0x0000000000007946 */ /* 0x000fe20003800000 */
[----:B--2---:R-:W-:Y:S01]  /*9800*/  ISETP.NE.AND P0, PT, R7, R0, PT ;  /* 0x000000000700720c */ /* 0x004fe20003f05270 */
[----:B------:R-:W-:-:S12]  /*9810*/  CCTL.IVALL ;  /* 0x00000000ff00798f */ /* 0x000fd80002000000 */
[----:B------:R-:W-:Y:S05]  /*9820*/  @P0 BRA `(.L_x_670) ;  /* 0xffffffb000000947 */ /* 0x000fea000383ffff */
.L_x_669:
        /* <DEDUP_REMOVED lines=25> */
.L_x_671:
        /* <DEDUP_REMOVED lines=26> */
.L_x_672:
        /* <DEDUP_REMOVED lines=10> */
.L_x_3298:


//--------------------- .text._Z35group_norm_nhwc_bwd_one_pass_kernelI11Fp16IOFp32WLi64ELi28ELi448EEv26Group_norm_nhwc_bwd_params --------------------------
	.section	.text._Z35group_norm_nhwc_bwd_one_pass_kernelI11Fp16IOFp32WLi64ELi28ELi448EEv26Group_norm_nhwc_bwd_params,"ax",@progbits
	.sectioninfo	@"SHI_REGISTERS=40"
	.align	128
        .global         _Z35group_norm_nhwc_bwd_one_pass_kernelI11Fp16IOFp32WLi64ELi28ELi448EEv26Group_norm_nhwc_bwd_params
        .type           _Z35group_norm_nhwc_bwd_one_pass_kernelI11Fp16IOFp32WLi64ELi28ELi448EEv26Group_norm_nhwc_bwd_params,@function
        .size           _Z35group_norm_nhwc_bwd_one_pass_kernelI11Fp16IOFp32WLi64ELi28ELi448EEv26Group_norm_nhwc_bwd_params,(.L_x_3299 - _Z35group_norm_nhwc_bwd_one_pass_kernelI11Fp16IOFp32WLi64ELi28ELi448EEv26Group_norm_nhwc_bwd_params)
        .other          _Z35group_norm_nhwc_bwd_one_pass_kernelI11Fp16IOFp32WLi64ELi28ELi448EEv26Group_norm_nhwc_bwd_params,@"STO_CUDA_ENTRY STV_DEFAULT"
_Z35group_norm_nhwc_bwd_one_pass_kernelI11Fp16IOFp32WLi64ELi28ELi448EEv26Group_norm_nhwc_bwd_params:
.text._Z35group_norm_nhwc_bwd_one_pass_kernelI11Fp16IOFp32WLi64ELi28ELi448EEv26Group_norm_nhwc_bwd_params:
        /* <DEDUP_REMOVED lines=42> */
.L_x_700:
        /* <DEDUP_REMOVED lines=66> */
[----:B------:R-:W3:Y:S01]  /*06c0*/  @P1 LDG.E R29, [R16.64] ;  /* 0x0000000e101d1981 */ /* 0x000ee2000c1e1900 */
        /* <DEDUP_REMOVED lines=8> */
[----:B------:R-:W-:Y:S01]  /*0750*/  CS2R R26, SRZ ;  /* 0x00000000001a7805 */ /* 0x000fe2000001ff00 */
[----:B------:R-:W-:Y:S01]  /*0760*/  UMOV UR12, 0x3f800000 ;  /* 0x3f800000000c7882 */ /* 0x000fe20000000000 */
[----:B------:R-:W-:Y:S01]  /*0770*/  BSSY B0, `(.L_x_674) ;  /* 0x000001e000007945 */ /* 0x000fe20003800000 */
[----:B------:R0:W5:Y:S04]  /*0780*/  @P1 LDG.E R28, [R8.64] ;  /* 0x0000000e081c1981 */ /* 0x000168000c1e1900 */
[----:B------:R1:W5:Y:S04]  /*0790*/  @!P0 LDG.E R26, [R10.64] ;  /* 0x0000000e0a1a8981 */ /* 0x000368000c1e1900 */
[----:B------:R3:W5:Y:S01]  /*07a0*/  @!P0 LDG.E R27, [R12.64] ;  /* 0x0000000e0c1b8981 */ /* 0x000762000c1e1900 */
[----:B------:R-:W-:Y:S01]  /*07b0*/  ISETP.NE.AND P2, PT, RZ, UR16, PT ;  /* 0x00000010ff007c0c */ /* 0x000fe2000bf45270 */
[----:B0-----:R-:W-:Y:S01]  /*07c0*/  CS2R R8, SRZ ;  /* 0x0000000000087805 */ /* 0x001fe2000001ff00 */
[----:B--2---:R-:W0:Y:S02]  /*07d0*/  R2UR UR17, R6 ;  /* 0x00000000061173c2 */ /* 0x004e2400000e0000 */
[----:B0-----:R-:W-:-:S05]  /*07e0*/  MOV R2, UR17 ;  /* 0x0000001100027c02 */ /* 0x001fca0008000f00 */
[----:B------:R-:W-:-:S05]  /*07f0*/  FFMA.FTZ R7, -R2, UR17, R7 ;  /* 0x0000001102077c23 */ /* 0x000fca0008010107 */
[----:B------:R-:W-:-:S13]  /*0800*/  FSETP.GTU.FTZ.AND P0, PT, R7, RZ, PT ;  /* 0x000000ff0700720b */ /* 0x000fda0003f1c000 */
[----:B------:R-:W-:Y:S01]  /*0810*/  VOTEU.ANY UP0, P0 ;  /* 0x00000000003f7886 */ /* 0x000fe20000000100 */
[----:B------:R-:W-:-:S13]  /*0820*/  PLOP3.LUT P0, PT, PT, PT, UP0, 0x80, 0x0 ;  /* 0x000000000000781c */ /* 0x000fda0003f0f008 */
[----:B------:R-:W-:-:S06]  /*0830*/  @P0 FADD.FTZ R2, R7, c[0x0][0x1a0] ;  /* 0x0000680007020621 */ /* 0x000fcc0000010000 */
[----:B------:R-:W0:Y:S02]  /*0840*/  @P0 MUFU.RSQ R2, R2 ;  /* 0x0000000200020308 */ /* 0x000e240000001400 */
[----:B0-----:R-:W0:Y:S01]  /*0850*/  @P0 R2UR UR4, R2 ;  /* 0x00000000020403c2 */ /* 0x001e2200000e0000 */
[----:B------:R-:W-:Y:S01]  /*0860*/  ISETP.GT.U32.AND P0, PT, R0, 0x1bf, PT ;  /* 0x000001bf0000780c */ /* 0x000fe20003f04070 */
[----:B------:R-:W-:Y:S01]  /*0870*/  CS2R R6, SRZ ;  /* 0x0000000000067805 */ /* 0x000fe2000001ff00 */
[----:B0-----:R-:W-:Y:S01]  /*0880*/  @UP0 UMOV UR12, UR4 ;  /* 0x00000004000c0c82 */ /* 0x001fe20008000000 */
[--C-:B---3--:R-:W-:Y:S02]  /*0890*/  HADD2.F32 R12, -RZ, R29.reuse.H0_H0 ;  /* 0x2000001dff0c7230 */ /* 0x108fe40000004100 */
[----:B------:R-:W-:-:S08]  /*08a0*/  HADD2.F32 R13, -RZ, R29.H1_H1 ;  /* 0x3000001dff0d7230 */ /* 0x000fd00000004100 */
[----:B------:R-:W-:Y:S05]  /*08b0*/  @P0 BRA `(.L_x_675) ;  /* 0x0000009000000947 */ /* 0x000fea0003800000 */
[----:B-1----:R-:W-:Y:S01]  /*08c0*/  ISETP.NE.AND P0, PT, RZ, UR16, PT ;  /* 0x00000010ff007c0c */ /* 0x002fe2000bf05270 */
        /* <DEDUP_REMOVED lines=8> */
.L_x_675:
[----:B-1----:R-:W-:Y:S05]  /*0950*/  BSYNC B0 ;  /* 0x0000000000007941 */ /* 0x002fea0003800000 */
.L_x_674:
[----:B------:R-:W-:Y:S01]  /*0960*/  FADD.FTZ R12, R12, -UR17 ;  /* 0x800000110c0c7e21 */ /* 0x000fe20008010000 */
[--C-:B0----5:R-:W-:Y:S01]  /*0970*/  HADD2.F32 R10, -RZ, R28.reuse.H1_H1 ;  /* 0x3000001cff0a7230 */ /* 0x121fe20000004100 */
[----:B------:R-:W-:Y:S01]  /*0980*/  FADD.FTZ R2, R13, -UR17 ;  /* 0x800000110d027e21 */ /* 0x000fe20008010000 */
[----:B------:R-:W-:Y:S01]  /*0990*/  HADD2.F32 R13, -RZ, R28.H0_H0 ;  /* 0x2000001cff0d7230 */ /* 0x000fe20000004100 */
        /* <DEDUP_REMOVED lines=21> */
.L_x_676:
[----:B------:R-:W-:Y:S01]  /*0af0*/  FMUL.FTZ R12, R13, R6 ;  /* 0x000000060d0c7220 */ /* 0x000fe20000410000 */
[--C-:B------:R-:W-:Y:S01]  /*0b00*/  HADD2.F32 R16, -RZ, R26.reuse.H0_H0 ;  /* 0x2000001aff107230 */ /* 0x100fe20000004100 */
[----:B------:R-:W-:Y:S01]  /*0b10*/  FMUL.FTZ R14, R10, R7 ;  /* 0x000000070a0e7220 */ /* 0x000fe20000410000 */
[----:B------:R-:W-:Y:S01]  /*0b20*/  HADD2.F32 R18, -RZ, R26.H1_H1 ;  /* 0x3000001aff127230 */ /* 0x000fe20000004100 */
[----:B------:R-:W-:Y:S02]  /*0b30*/  FFMA.FTZ R11, R15, R12, RZ ;  /* 0x0000000c0f0b7223 */ /* 0x000fe400000100ff */
[----:B------:R-:W-:Y:S02]  /*0b40*/  FADD.FTZ R17, RZ, R12 ;  /* 0x0000000cff117221 */ /* 0x000fe40000010000 */
[----:B------:R-:W-:-:S02]  /*0b50*/  FADD.FTZ R16, R16, -UR17 ;  /* 0x8000001110107e21 */ /* 0x000fc40008010000 */
[----:B------:R-:W-:Y:S02]  /*0b60*/  FADD.FTZ R18, R18, -UR17 ;  /* 0x8000001112127e21 */ /* 0x000fe40008010000 */
[----:B------:R-:W-:Y:S02]  /*0b70*/  FFMA.FTZ R12, R2, R14, R11 ;  /* 0x0000000e020c7223 */ /* 0x000fe4000001000b */
[----:B------:R-:W-:Y:S01]  /*0b80*/  FADD.FTZ R11, R14, R17 ;  /* 0x000000110e0b7221 */ /* 0x000fe20000010000 */
[--C-:B------:R-:W-:Y:S01]  /*0b90*/  HADD2.F32 R17, -RZ, R27.reuse.H0_H0 ;  /* 0x2000001bff117230 */ /* 0x100fe20000004100 */
[----:B------:R-:W-:Y:S01]  /*0ba0*/  FMUL.FTZ R19, R16, UR12 ;  /* 0x0000000c10137c20 */ /* 0x000fe20008410000 */
[----:B------:R-:W-:Y:S01]  /*0bb0*/  HADD2.F32 R16, -RZ, R27.H1_H1 ;  /* 0x3000001bff107230 */ /* 0x000fe20000004100 */
        /* <DEDUP_REMOVED lines=20> */
.L_x_677:
        /* <DEDUP_REMOVED lines=84> */
.L_x_679:
[----:B------:R-:W-:Y:S05]  /*1240*/  BSYNC B0 ;  /* 0x0000000000007941 */ /* 0x000fea0003800000 */
.L_x_678:
        /* <DEDUP_REMOVED lines=158> */
.L_x_681:
[----:B------:R-:W-:Y:S05]  /*1c30*/  BSYNC B0 ;  /* 0x0000000000007941 */ /* 0x000fea0003800000 */
.L_x_680:
        /* <DEDUP_REMOVED lines=19> */
.L_x_683:
[----:B------:R-:W-:Y:S05]  /*1d70*/  BSYNC B0 ;  /* 0x0000000000007941 */ /* 0x000fea0003800000 */
.L_x_682:
        /* <DEDUP_REMOVED lines=30> */
.L_x_686:
[----:B------:R-:W2:Y:S01]  /*1f60*/  LDG.E.STRONG.GPU R16, [R12.64] ;  /* 0x0000000e0c107981 */ /* 0x000ea2000c1ef900 */
[----:B------:R-:W-:Y:S01]  /*1f70*/  YIELD ;  /* 0x0000000000007946 */ /* 0x000fe20003800000 */
[----:B--2---:R-:W-:Y:S01]  /*1f80*/  ISETP.NE.AND P0, PT, R16, R19, PT ;  /* 0x000000131000720c */ /* 0x004fe20003f05270 */
[----:B------:R-:W-:-:S12]  /*1f90*/  CCTL.IVALL ;  /* 0x00000000ff00798f */ /* 0x000fd80002000000 */
[----:B------:R-:W-:Y:S05]  /*1fa0*/  @P0 BRA `(.L_x_686) ;  /* 0xffffffb000000947 */ /* 0x000fea000383ffff */
.L_x_685:
        /* <DEDUP_REMOVED lines=20> */
.L_x_690:
        /* <DEDUP_REMOVED lines=116> */
.L_x_689:
        /* <DEDUP_REMOVED lines=62> */
.L_x_691:
[----:B------:R-:W-:-:S13]  /*2c10*/  ISETP.NE.OR P0, PT, RZ, UR4, P0 ;  /* 0x00000004ff007c0c */ /* 0x000fda0008705670 */
[----:B------:R-:W-:Y:S05]  /*2c20*/  @!P0 BRA `(.L_x_687) ;  /* 0x000001f000008947 */ /* 0x000fea0003800000 */
.L_x_688:
        /* <DEDUP_REMOVED lines=31> */
.L_x_687:
        /* <DEDUP_REMOVED lines=12> */
.L_x_693:
[----:B------:R-:W-:Y:S05]  /*2ee0*/  BSYNC B0 ;  /* 0x0000000000007941 */ /* 0x000fea0003800000 */
.L_x_692:
        /* <DEDUP_REMOVED lines=16> */
.L_x_684:
[----:B------:R-:W-:Y:S01]  /*2ff0*/  @!P3 STS.64 [0x88], R10 ;  /* 0x0000880aff00b388 */ /* 0x000fe20000000a00 */
[----:B0-2---:R-:W-:-:S03]  /*3000*/  HADD2.F32 R12, -RZ, R29.H0_H0 ;  /* 0x2000001dff0c7230 */ /* 0x005fc60000004100 */
[----:B------:R-:W-:Y:S01]  /*3010*/  BAR.SYNC.DEFER_BLOCKING 0x0 ;  /* 0x0000000000007b1d */ /* 0x000fe20000010000 */
[----:B------:R-:W-:Y:S01]  /*3020*/  HADD2.F32 R29, -RZ, R29.H1_H1 ;  /* 0x3000001dff1d7230 */ /* 0x000fe20000004100 */
[----:B------:R-:W-:Y:S01]  /*3030*/  ISETP.GE.U32.AND P0, PT, R34, c[0x0][0x1e0], PT ;  /* 0x0000780022007a0c */ /* 0x000fe20003f06070 */
[----:B------:R-:W-:Y:S02]  /*3040*/  HADD2.F32 R13, -RZ, R28.H0_H0 ;  /* 0x2000001cff0d7230 */ /* 0x000fe40000004100 */
[----:B------:R-:W-:Y:S01]  /*3050*/  HADD2.F32 R14, -RZ, R26.H0_H0 ;  /* 0x2000001aff0e7230 */ /* 0x000fe20000004100 */
[----:B------:R-:W-:Y:S01]  /*3060*/  ISETP.GE.AND.EX P0, PT, R35, c[0x0][0x1e4], PT, P0 ;  /* 0x0000790023007a0c */ /* 0x000fe20003f06300 */
[----:B------:R-:W-:Y:S02]  /*3070*/  HADD2.F32 R28, -RZ, R28.H1_H1 ;  /* 0x3000001cff1c7230 */ /* 0x000fe40000004100 */
[----:B------:R-:W-:Y:S01]  /*3080*/  HADD2.F32 R26, -RZ, R26.H1_H1 ;  /* 0x3000001aff1a7230 */ /* 0x000fe20000004100 */
[----:B------:R-:W-:Y:S01]  /*3090*/  ISETP.GT.U32.OR P0, PT, R0, 0x1bf, P0 ;  /* 0x000001bf0000780c */ /* 0x000fe20000704470 */
[----:B------:R-:W0:Y:S02]  /*30a0*/  LDS.64 R10, [0x88] ;  /* 0x00008800ff0a7984 */ /* 0x000e240000000a00 */
[----:B0-----:R-:W-:-:S02]  /*30b0*/  FMUL.FTZ R2, R10, c[0x0][0x20c] ;  /* 0x000083000a027a20 */ /* 0x001fc40000410000 */
[----:B------:R-:W-:Y:S02]  /*30c0*/  FMUL.FTZ R15, R11, c[0x0][0x20c] ;  /* 0x000083000b0f7a20 */ /* 0x000fe40000410000 */
[----:B------:R-:W-:Y:S02]  /*30d0*/  FADD.FTZ R11, R12, -UR17 ;  /* 0x800000110c0b7e21 */ /* 0x000fe40008010000 */
        /* <DEDUP_REMOVED lines=22> */
.L_x_694:
        /* <DEDUP_REMOVED lines=15> */
[----:B------:R-:W-:Y:S02]  /*3330*/  F2FP.PACK_AB R11, R16, R17 ;  /* 0x00000011100b723e */ /* 0x000fe400000000ff */
[----:B------:R-:W-:-:S05]  /*3340*/  LEA.HI.X R13, R10, c[0x0][0x164], R19, 0x1, P3 ;  /* 0x000059000a0d7a11 */ /* 0x000fca00018f0c13 */
[----:B------:R0:W-:Y:S02]  /*3350*/  STG.E [R12.64], R11 ;  /* 0x0000000b0c007986 */ /* 0x0001e4000c10190e */
.L_x_696:
[----:B------:R-:W-:Y:S05]  /*3360*/  BSYNC B0 ;  /* 0x0000000000007941 */ /* 0x000fea0003800000 */
.L_x_695:
[----:B0-----:R-:W-:Y:S01]  /*3370*/  FADD.FTZ R13, R14, -UR17 ;  /* 0x800000110e0d7e21 */ /* 0x001fe20008010000 */
[--C-:B------:R-:W-:Y:S01]  /*3380*/  HADD2.F32 R11, -RZ, R27.reuse.H0_H0 ;  /* 0x2000001bff0b7230 */ /* 0x100fe20000004100 */
[----:B------:R-:W-:Y:S01]  /*3390*/  FADD.FTZ R12, R26, -UR17 ;  /* 0x800000111a0c7e21 */ /* 0x000fe20008010000 */
[----:B------:R-:W-:Y:S01]  /*33a0*/  HADD2.F32 R10, -RZ, R27.H1_H1 ;  /* 0x3000001bff0a7230 */ /* 0x000fe20000004100 */
        /* <DEDUP_REMOVED lines=21> */
.L_x_697:
        /* <DEDUP_REMOVED lines=15> */
[----:B------:R-:W-:-:S05]  /*35f0*/  F2FP.PACK_AB R7, R2, R13 ;  /* 0x0000000d0207723e */ /* 0x000fca00000000ff */
[----:B------:R0:W-:Y:S02]  /*3600*/  STG.E [R4.64], R7 ;  /* 0x0000000704007986 */ /* 0x0001e4000c10190e */
.L_x_699:
[----:B------:R-:W-:Y:S05]  /*3610*/  BSYNC B0 ;  /* 0x0000000000007941 */ /* 0x000fea0003800000 */
.L_x_698:
[----:B------:R-:W-:Y:S01]  /*3620*/  ULDC UR4, c[0x0][0x10] ;  /* 0x0000040000047ab9 */ /* 0x000fe20000000800 */
[----:B------:R-:W-:Y:S01]  /*3630*/  IADD3 R30, R30, 0x1, RZ ;  /* 0x000000011e1e7810 */ /* 0x000fe20007ffe0ff */
[----:B------:R-:W-:-:S04]  /*3640*/  UIADD3 UR7, UR7, UR4, URZ ;  /* 0x0000000407077290 */ /* 0x000fc8000fffe03f */
[----:B------:R-:W-:-:S06]  /*3650*/  UISETP.GE.AND UP0, UPT, UR7, UR6, UPT ;  /* 0x000000060700728c */ /* 0x000fcc000bf06270 */
[----:B------:R-:W-:-:S13]  /*3660*/  PLOP3.LUT P0, PT, PT, PT, UP0, 0x80, 0x0 ;  /* 0x000000000000781c */ /* 0x000fda0003f0f008 */
[----:B------:R-:W-:Y:S01]  /*3670*/  @P0 CALL.REL.NOINC `(.L_x_673) ;  /* 0x0000001000000944 */ /* 0x000fe20003c00000 */
[----:B------:R-:W-:Y:S05]  /*3680*/  BRA `(.L_x_700) ;  /* 0xffffcc1000007947 */ /* 0x000fea000383ffff */
.L_x_673:
        /* <DEDUP_REMOVED lines=18> */
.L_x_702:
[----:B------:R-:W-:Y:S05]  /*37b0*/  BSYNC B0 ;  /* 0x0000000000007941 */ /* 0x000fea0003800000 */
.L_x_701:
        /* <DEDUP_REMOVED lines=11> */
.L_x_704:
[----:B------:R-:W2:Y:S01]  /*3870*/  LDG.E.STRONG.GPU R6, [R4.64] ;  /* 0x0000000e04067981 */ /* 0x000ea2000c1ef900 */
[----:B------:R-:W-:Y:S01]  /*3880*/  YIELD ;  /* 0x0000000000007946 */ /* 0x000fe20003800000 */
[----:B--2---:R-:W-:Y:S01]  /*3890*/  ISETP.NE.AND P0, PT, R6, R3, PT ;  /* 0x000000030600720c */ /* 0x004fe20003f05270 */
[----:B------:R-:W-:-:S12]  /*38a0*/  CCTL.IVALL ;  /* 0x00000000ff00798f */ /* 0x000fd80002000000 */
[----:B------:R-:W-:Y:S05]  /*38b0*/  @P0 BRA `(.L_x_704) ;  /* 0xffffffb000000947 */ /* 0x000fea000383ffff */
.L_x_703:
        /* <DEDUP_REMOVED lines=25> */
.L_x_705:
        /* <DEDUP_REMOVED lines=23> */
.L_x_706:
        /* <DEDUP_REMOVED lines=12> */
.L_x_3299:


//--------------------- .text._Z35group_norm_nhwc_bwd_one_pass_kernelI11Fp16IOFp32WLi128ELi28ELi448EEv26Group_norm_nhwc_bwd_params --------------------------
	.section	.text._Z35group_norm_nhwc_bwd_one_pass_kernelI11Fp16IOFp32WLi128ELi28ELi448EEv26Group_norm_nhwc_bwd_params,"ax",@progbits
	.sectioninfo	@"SHI_REGISTERS=72"
	.align	128
        .global         _Z35group_norm_nhwc_bwd_one_pass_kernelI11Fp16IOFp32WLi128ELi28ELi448EEv26Group_norm_nhwc_bwd_params
        .type           _Z35group_norm_nhwc_bwd_one_pass_kernelI11Fp16IOFp32WLi128ELi28ELi448EEv26Group_norm_nhwc_bwd_params,@function
        .size           _Z35group_norm_nhwc_bwd_one_pass_kernelI11Fp16IOFp32WLi128ELi28ELi448EEv26Group_norm_nhwc_bwd_params,(.L_x_3300 - _Z35group_norm_nhwc_bwd_one_pass_kernelI11Fp16IOFp32WLi128ELi28ELi448EEv26Group_norm_nhwc_bwd_params)
        .other          _Z35group_norm_nhwc_bwd_one_pass_kernelI11Fp16IOFp32WLi128ELi28ELi448EEv26Group_norm_nhwc_bwd_params,@"STO_CUDA_ENTRY STV_DEFAULT"
_Z35group_norm_nhwc_bwd_one_pass_kernelI11Fp16IOFp32WLi128ELi28ELi448EEv26Group_norm_nhwc_bwd_params:
.text._Z35group_norm_nhwc_bwd_one_pass_kernelI11Fp16IOFp32WLi128ELi28ELi448EEv26Group_norm_nhwc_bwd_params:
        /* <DEDUP_REMOVED lines=52> */
.L_x_742:
        /* <DEDUP_REMOVED lines=135> */
.L_x_709:
[----:B0-----:R-:W-:Y:S05]  /*0bb0*/  BSYNC B0 ;  /* 0x0000000000007941 */ /* 0x001fea0003800000 */
.L_x_708:
[----:B------:R-:W-:Y:S01]  /*0bc0*/  ISETP.NE.AND P4, PT, RZ, UR9, PT ;  /* 0x00000009ff007c0c */ /* 0x000fe2000bf85270 */
[--C-:B-----5:R-:W-:Y:S02]  /*0bd0*/  HADD2.F32 R15, -RZ, R51.reuse.H0_H0 ;  /* 0x20000033ff0f7230 */ /* 0x120fe40000004100 */
[----:B------:R-:W-:Y:S02]  /*0be0*/  HADD2.F32 R23, -RZ, R51.H1_H1 ;  /* 0x30000033ff177230 */ /* 0x000fe40000004100 */
[----:B------:R-:W-:Y:S01]  /*0bf0*/  HADD2.F32 R25, -RZ, R52.H0_H0 ;  /* 0x20000034ff197230 */ /* 0x000fe20000004100 */
[C---:B------:R-:W-:Y:S01]  /*0c00*/  FADD.FTZ R14, -R8.reuse, R15 ;  /* 0x0000000f080e7221 */ /* 0x040fe20000010100 */
[--C-:B------:R-:W-:Y:S01]  /*0c10*/  HADD2.F32 R19, -RZ, R50.reuse.H0_H0 ;  /* 0x20000032ff137230 */ /* 0x100fe20000004100 */
[----:B------:R-:W-:Y:S01]  /*0c20*/  FADD.FTZ R20, -R8, R23 ;  /* 0x0000001708147221 */ /* 0x000fe20000010100 */
[----:B------:R-:W-:Y:S01]  /*0c30*/  HADD2.F32 R18, -RZ, R50.H1_H1 ;  /* 0x30000032ff127230 */ /* 0x000fe20000004100 */
[-C--:B-1----:R-:W-:Y:S01]  /*0c40*/  FMUL.FTZ R15, R14, R9.reuse ;  /* 0x000000090e0f7220 */ /* 0x082fe20000410000 */
[----:B------:R-:W-:Y:S01]  /*0c50*/  HADD2.F32 R21, -RZ, R52.H1_H1 ;  /* 0x30000034ff157230 */ /* 0x000fe20000004100 */
[----:B------:R-:W-:Y:S01]  /*0c60*/  FADD.FTZ R28, -R8, R25 ;  /* 0x00000019081c7221 */ /* 0x000fe20000010100 */
[--C-:B------:R-:W-:Y:S01]  /*0c70*/  HADD2.F32 R17, -RZ, R49.reuse.H0_H0 ;  /* 0x20000031ff117230 */ /* 0x100fe20000004100 */
[----:B------:R-:W-:Y:S01]  /*0c80*/  FMUL.FTZ R14, R20, R9 ;  /* 0x00000009140e7220 */ /* 0x000fe20000410000 */
[----:B------:R-:W-:Y:S01]  /*0c90*/  HADD2.F32 R16, -RZ, R49.H1_H1 ;  /* 0x30000031ff107230 */ /* 0x000fe20000004100 */
        /* <DEDUP_REMOVED lines=19> */
.L_x_710:
        /* <DEDUP_REMOVED lines=26> */
.L_x_711:
[----:B------:R-:W-:Y:S01]  /*0f70*/  FFMA.FTZ R25, R14, R23, R22 ;  /* 0x000000170e197223 */ /* 0x000fe20000010016 */
[--C-:B------:R-:W-:Y:S01]  /*0f80*/  HADD2.F32 R29, -RZ, R47.reuse.H1_H1 ;  /* 0x3000002fff1d7230 */ /* 0x100fe20000004100 */
[----:B------:R-:W-:Y:S02]  /*0f90*/  FMUL.FTZ R22, R17, R10 ;  /* 0x0000000a11167220 */ /* 0x000fe40000410000 */
[----:B------:R-:W-:Y:S02]  /*0fa0*/  FADD.FTZ R27, R23, R24 ;  /* 0x00000018171b7221 */ /* 0x000fe40000010000 */
[----:B------:R-:W-:Y:S01]  /*0fb0*/  FFMA.FTZ R23, R21, R22, R25 ;  /* 0x0000001615177223 */ /* 0x000fe20000010019 */
[----:B------:R-:W-:Y:S01]  /*0fc0*/  HADD2.F32 R25, -RZ, R47.H0_H0 ;  /* 0x2000002fff197230 */ /* 0x000fe20000004100 */
[----:B------:R-:W-:-:S02]  /*0fd0*/  FADD.FTZ R22, R27, R22 ;  /* 0x000000161b167221 */ /* 0x000fc40000010000 */
[----:B------:R-:W-:Y:S02]  /*0fe0*/  FMUL.FTZ R27, R16, R11 ;  /* 0x0000000b101b7220 */ /* 0x000fe40000410000 */
[C---:B------:R-:W-:Y:S02]  /*0ff0*/  FADD.FTZ R26, -R8.reuse, R25 ;  /* 0x00000019081a7221 */ /* 0x040fe40000010100 */
[----:B------:R-:W-:Y:S02]  /*1000*/  FADD.FTZ R28, -R8, R29 ;  /* 0x0000001d081c7221 */ /* 0x000fe40000010100 */
[----:B------:R-:W-:Y:S01]  /*1010*/  FFMA.FTZ R24, R20, R27, R23 ;  /* 0x0000001b14187223 */ /* 0x000fe20000010017 */
[--C-:B------:R-:W-:Y:S01]  /*1020*/  HADD2.F32 R23, -RZ, R46.reuse.H0_H0 ;  /* 0x2000002eff177230 */ /* 0x100fe20000004100 */
[----:B------:R-:W-:Y:S01]  /*1030*/  FADD.FTZ R27, R27, R22 ;  /* 0x000000161b1b7221 */ /* 0x000fe20000010000 */
[----:B------:R-:W-:Y:S01]  /*1040*/  HADD2.F32 R22, -RZ, R46.H1_H1 ;  /* 0x3000002eff167230 */ /* 0x000fe20000004100 */
        /* <DEDUP_REMOVED lines=21> */
.L_x_712:
[--C-:B------:R-:W-:Y:S01]  /*11a0*/  HADD2.F32 R29, -RZ, R48.reuse.H0_H0 ;  /* 0x20000030ff1d7230 */ /* 0x100fe20000004100 */
[----:B------:R-:W-:Y:S01]  /*11b0*/  FMUL.FTZ R30, R23, R10 ;  /* 0x0000000a171e7220 */ /* 0x000fe20000410000 */
[----:B------:R-:W-:-:S03]  /*11c0*/  HADD2.F32 R33, -RZ, R48.H1_H1 ;  /* 0x30000030ff217230 */ /* 0x000fc60000004100 */
[C---:B------:R-:W-:Y:S02]  /*11d0*/  FADD.FTZ R28, -R8.reuse, R29 ;  /* 0x0000001d081c7221 */ /* 0x040fe40000010100 */
[----:B------:R-:W-:Y:S02]  /*11e0*/  FADD.FTZ R32, -R8, R33 ;  /* 0x0000002108207221 */ /* 0x000fe40000010100 */
[----:B------:R-:W-:Y:S01]  /*11f0*/  FFMA.FTZ R31, R25, R30, R24 ;  /* 0x0000001e191f7223 */ /* 0x000fe20000010018 */
[--C-:B------:R-:W-:Y:S01]  /*1200*/  HADD2.F32 R24, -RZ, R45.reuse.H1_H1 ;  /* 0x3000002dff187230 */ /* 0x100fe20000004100 */
[----:B------:R-:W-:Y:S01]  /*1210*/  FADD.FTZ R30, R27, R30 ;  /* 0x0000001e1b1e7221 */ /* 0x000fe20000010000 */
[----:B------:R-:W-:Y:S01]  /*1220*/  HADD2.F32 R27, -RZ, R45.H0_H0 ;  /* 0x2000002dff1b7230 */ /* 0x000fe20000004100 */
        /* <DEDUP_REMOVED lines=22> */
.L_x_713:
        /* <DEDUP_REMOVED lines=93> */
.L_x_715:
[----:B------:R-:W-:Y:S05]  /*1960*/  BSYNC B0 ;  /* 0x0000000000007941 */ /* 0x000fea0003800000 */
.L_x_714:
        /* <DEDUP_REMOVED lines=158> */
.L_x_717:
[----:B------:R-:W-:Y:S05]  /*2350*/  BSYNC B0 ;  /* 0x0000000000007941 */ /* 0x000fea0003800000 */
.L_x_716:
        /* <DEDUP_REMOVED lines=19> */
.L_x_719:
[----:B------:R-:W-:Y:S05]  /*2490*/  BSYNC B0 ;  /* 0x0000000000007941 */ /* 0x000fea0003800000 */
.L_x_718:
        /* <DEDUP_REMOVED lines=27> */
.L_x_722:
[----:B------:R-:W2:Y:S01]  /*2650*/  LDG.E.STRONG.GPU R18, [R16.64] ;  /* 0x0000000610127981 */ /* 0x000ea2000c1ef900 */
[----:B------:R-:W-:Y:S01]  /*2660*/  YIELD ;  /* 0x0000000000007946 */ /* 0x000fe20003800000 */
[----:B--2---:R-:W-:Y:S01]  /*2670*/  ISETP.NE.AND P0, PT, R18, R21, PT ;  /* 0x000000151200720c */ /* 0x004fe20003f05270 */
[----:B------:R-:W-:-:S12]  /*2680*/  CCTL.IVALL ;  /* 0x00000000ff00798f */ /* 0x000fd80002000000 */
[----:B------:R-:W-:Y:S05]  /*2690*/  @P0 BRA `(.L_x_722) ;  /* 0xffffffb000000947 */ /* 0x000fea000383ffff */
.L_x_721:
        /* <DEDUP_REMOVED lines=16> */
.L_x_726:
        /* <DEDUP_REMOVED lines=115> */
.L_x_725:
        /* <DEDUP_REMOVED lines=61> */
.L_x_727:
[----:B------:R-:W-:-:S13]  /*32a0*/  ISETP.NE.OR P0, PT, R22, RZ, P0 ;  /* 0x000000ff1600720c */ /* 0x000fda0000705670 */
[----:B------:R-:W-:Y:S05]  /*32b0*/  @!P0 BRA `(.L_x_723) ;  /* 0x000001f000008947 */ /* 0x000fea0003800000 */
.L_x_724:
        /* <DEDUP_REMOVED lines=31> */
.L_x_723:
        /* <DEDUP_REMOVED lines=11> */
.L_x_729:
[----:B------:R-:W-:Y:S05]  /*3560*/  BSYNC B0 ;  /* 0x0000000000007941 */ /* 0x000fea0003800000 */
.L_x_728:
        /* <DEDUP_REMOVED lines=16> */
.L_x_720:
[----:B------:R2:W-:Y:S01]  /*3670*/  @!P3 STS.64 [0x88], R14 ;  /* 0x0000880eff00b388 */ /* 0x0005e20000000a00 */
[----:B-1----:R-:W-:Y:S01]  /*3680*/  SHF.R.U32.HI R16, RZ, 0x1, R61 ;  /* 0x00000001ff107819 */ /* 0x002fe2000001163d */
[--C-:B------:R-:W-:Y:S02]  /*3690*/  HADD2.F32 R23, -RZ, R47.reuse.H0_H0 ;  /* 0x2000002fff177230 */ /* 0x100fe40000004100 */
[----:B------:R-:W-:Y:S02]  /*36a0*/  HADD2.F32 R21, -RZ, R52.H1_H1 ;  /* 0x30000034ff157230 */ /* 0x000fe40000004100 */
[----:B------:R-:W-:Y:S01]  /*36b0*/  IMAD.WIDE.U32 R16, R16, -0x6db6db6d, RZ ;  /* 0x9249249310107825 */ /* 0x000fe200078e00ff */
[----:B------:R-:W-:Y:S02]  /*36c0*/  HADD2.F32 R47, -RZ, R47.H1_H1 ;  /* 0x3000002fff2f7230 */ /* 0x000fe40000004100 */
[--C-:B------:R-:W-:Y:S01]  /*36d0*/  HADD2.F32 R25, -RZ, R48.reuse.H0_H0 ;  /* 0x20000030ff197230 */ /* 0x100fe20000004100 */
[C---:B------:R-:W-:Y:S01]  /*36e0*/  FADD.FTZ R28, -R8.reuse, R21 ;  /* 0x00000015081c7221 */ /* 0x040fe20000010100 */
[----:B------:R-:W-:Y:S01]  /*36f0*/  SHF.R.U32.HI R19, RZ, 0x2, R17 ;  /* 0x00000002ff137819 */ /* 0x000fe20000011611 */
[----:B------:R-:W-:Y:S01]  /*3700*/  BAR.SYNC.DEFER_BLOCKING 0x0 ;  /* 0x0000000000007b1d */ /* 0x000fe20000010000 */
[--C-:B0-2---:R-:W-:Y:S01]  /*3710*/  HADD2.F32 R15, -RZ, R51.reuse.H0_H0 ;  /* 0x20000033ff0f7230 */ /* 0x105fe20000004100 */
[----:B------:R-:W-:Y:S01]  /*3720*/  FADD.FTZ R22, -R8, R23 ;  /* 0x0000001708167221 */ /* 0x000fe20000010100 */
[----:B------:R-:W-:Y:S01]  /*3730*/  HADD2.F32 R51, -RZ, R51.H1_H1 ;  /* 0x30000033ff337230 */ /* 0x000fe20000004100 */
[----:B------:R-:W-:Y:S01]  /*3740*/  IMAD R19, R44, c[0x0][0x1fc], R19 ;  /* 0x00007f002c137a24 */ /* 0x000fe200078e0213 */
[----:B------:R-:W-:Y:S01]  /*3750*/  HADD2.F32 R27, -RZ, R48.H1_H1 ;  /* 0x30000030ff1b7230 */ /* 0x000fe20000004100 */
[C---:B------:R-:W-:Y:S01]  /*3760*/  FADD.FTZ R14, -R8.reuse, R15 ;  /* 0x0000000f080e7221 */ /* 0x040fe20000010100 */
[--C-:B------:R-:W-:Y:S01]  /*3770*/  HADD2.F32 R15, -RZ, R50.reuse.H0_H0 ;  /* 0x20000032ff0f7230 */ /* 0x100fe20000004100 */
[C---:B------:R-:W-:Y:S01]  /*3780*/  FADD.FTZ R30, -R8.reuse, R51 ;  /* 0x00000033081e7221 */ /* 0x040fe20000010100 */
[C---:B------:R-:W-:Y:S01]  /*3790*/  IADD3 R18, R19.reuse, 0x40, RZ ;  /* 0x0000004013127810 */ /* 0x040fe20007ffe0ff */
[----:B------:R-:W-:Y:S01]  /*37a0*/  FADD.FTZ R24, -R8, R47 ;  /* 0x0000002f08187221 */ /* 0x000fe20000010100 */
[----:B------:R-:W-:Y:S01]  /*37b0*/  IADD3 R19, R19, 0x60, RZ ;  /* 0x0000006013137810 */ /* 0x000fe20007ffe0ff */
[----:B------:R-:W-:Y:S01]  /*37c0*/  HADD2.F32 R50, -RZ, R50.H1_H1 ;  /* 0x30000032ff327230 */ /* 0x000fe20000004100 */
[----:B------:R-:W-:Y:S01]  /*37d0*/  ISETP.GE.U32.AND P0, PT, R18, c[0x0][0x1e0], PT ;  /* 0x0000780012007a0c */ /* 0x000fe20003f06070 */
[-C--:B------:R-:W-:Y:S01]  /*37e0*/  FMUL.FTZ R31, R14, R9.reuse ;  /* 0x000000090e1f7220 */ /* 0x080fe20000410000 */
[----:B------:R-:W-:Y:S01]  /*37f0*/  ISETP.GE.U32.AND P3, PT, R19, c[0x0][0x1e0], PT ;  /* 0x0000780013007a0c */ /* 0x000fe20003f66070 */
[----:B------:R-:W-:Y:S01]  /*3800*/  FMUL.FTZ R32, R30, R9 ;  /* 0x000000091e207220 */ /* 0x000fe20000410000 */
[----:B------:R-:W-:-:S02]  /*3810*/  SHF.R.S32.HI R19, RZ, 0x1f, R19 ;  /* 0x0000001fff137819 */ /* 0x000fc40000011413 */
[----:B------:R-:W-:Y:S02]  /*3820*/  SHF.R.S32.HI R18, RZ, 0x1f, R18 ;  /* 0x0000001fff127819 */ /* 0x000fe40000011412 */
[----:B------:R-:W-:Y:S01]  /*3830*/  ISETP.GE.AND.EX P3, PT, R19, c[0x0][0x1e4], PT, P3 ;  /* 0x0000790013007a0c */ /* 0x000fe20003f66330 */
[----:B------:R-:W-:Y:S01]  /*3840*/  HADD2.F32 R19, -RZ, R52.H0_H0 ;  /* 0x20000034ff137230 */ /* 0x000fe20000004100 */
[----:B------:R-:W-:Y:S01]  /*3850*/  ISETP.GE.AND.EX P0, PT, R18, c[0x0][0x1e4], PT, P0 ;  /* 0x0000790012007a0c */ /* 0x000fe20003f06300 */
[----:B------:R-:W0:Y:S01]  /*3860*/  LDS.64 R16, [0x88] ;  /* 0x00008800ff107984 */ /* 0x000e220000000a00 */
[C---:B------:R-:W-:Y:S01]  /*3870*/  FADD.FTZ R18, -R8.reuse, R25 ;  /* 0x0000001908127221 */ /* 0x040fe20000010100 */
[C---:B------:R-:W-:Y:S01]  /*3880*/  ISETP.LT.U32.AND P3, PT, R61.reuse, 0x1c0, !P3 ;  /* 0x000001c03d00780c */ /* 0x040fe20005f61070 */
[C---:B------:R-:W-:Y:S01]  /*3890*/  FADD.FTZ R26, -R8.reuse, R19 ;  /* 0x00000013081a7221 */ /* 0x040fe20000010100 */
[----:B------:R-:W-:Y:S01]  /*38a0*/  ISETP.LT.U32.AND P0, PT, R61, 0x1c0, !P0 ;  /* 0x000001c03d00780c */ /* 0x000fe20004701070 */
[----:B------:R-:W-:-:S02]  /*38b0*/  FADD.FTZ R8, -R8, R27 ;  /* 0x0000001b08087221 */ /* 0x000fc40000010100 */
[----:B0-----:R-:W-:Y:S02]  /*38c0*/  FMUL.FTZ R19, R16, c[0x0][0x20c] ;  /* 0x0000830010137a20 */ /* 0x001fe40000410000 */
        /* <DEDUP_REMOVED lines=20> */
.L_x_730:
        /* <DEDUP_REMOVED lines=16> */
[----:B------:R-:W-:-:S05]  /*3b10*/  F2FP.PACK_AB R21, R21, R30 ;  /* 0x0000001e1515723e */ /* 0x000fca00000000ff */
[----:B------:R0:W-:Y:S02]  /*3b20*/  STG.E [R16.64], R21 ;  /* 0x0000001510007986 */ /* 0x0001e4000c101906 */
.L_x_732:
[----:B------:R-:W-:Y:S05]  /*3b30*/  BSYNC B0 ;  /* 0x0000000000007941 */ /* 0x000fea0003800000 */
.L_x_731:
[--C-:B------:R-:W-:Y:S01]  /*3b40*/  HADD2.F32 R15, -RZ, R49.reuse.H0_H0 ;  /* 0x20000031ff0f7230 */ /* 0x100fe20000004100 */
[-C--:B------:R-:W-:Y:S01]  /*3b50*/  FMUL.FTZ R31, R26, R9.reuse ;  /* 0x000000091a1f7220 */ /* 0x080fe20000410000 */
[----:B------:R-:W-:Y:S01]  /*3b60*/  HADD2.F32 R14, -RZ, R49.H1_H1 ;  /* 0x30000031ff0e7230 */ /* 0x000fe20000004100 */
        /* <DEDUP_REMOVED lines=20> */
.L_x_733:
        /* <DEDUP_REMOVED lines=15> */
[----:B------:R-:W-:Y:S02]  /*3da0*/  F2FP.PACK_AB R21, R21, R26 ;  /* 0x0000001a1515723e */ /* 0x000fe400000000ff */
[----:B------:R-:W-:-:S05]  /*3db0*/  LEA.HI.X R17, R14, c[0x0][0x164], R17, 0x1, P5 ;  /* 0x000059000e117a11 */ /* 0x000fca00028f0c11 */
[----:B------:R0:W-:Y:S02]  /*3dc0*/  STG.E [R16.64], R21 ;  /* 0x0000001510007986 */ /* 0x0001e4000c101906 */
.L_x_735:
[----:B------:R-:W-:Y:S05]  /*3dd0*/  BSYNC B0 ;  /* 0x0000000000007941 */ /* 0x000fea0003800000 */
.L_x_734:
[--C-:B------:R-:W-:Y:S01]  /*3de0*/  HADD2.F32 R15, -RZ, R46.reuse.H0_H0 ;  /* 0x2000002eff0f7230 */ /* 0x100fe20000004100 */
[-C--:B------:R-:W-:Y:S01]  /*3df0*/  FMUL.FTZ R31, R22, R9.reuse ;  /* 0x00000009161f7220 */ /* 0x080fe20000410000 */
[----:B------:R-:W-:Y:S01]  /*3e00*/  HADD2.F32 R46, -RZ, R46.H1_H1 ;  /* 0x3000002eff2e7230 */ /* 0x000fe20000004100 */
        /* <DEDUP_REMOVED lines=20> */
.L_x_736:
        /* <DEDUP_REMOVED lines=18> */
.L_x_738:
[----:B------:R-:W-:Y:S05]  /*4070*/  BSYNC B0 ;  /* 0x0000000000007941 */ /* 0x000fea0003800000 */
.L_x_737:
[--C-:B------:R-:W-:Y:S01]  /*4080*/  HADD2.F32 R15, -RZ, R45.reuse.H0_H0 ;  /* 0x2000002dff0f7230 */ /* 0x100fe20000004100 */
[-C--:B------:R-:W-:Y:S01]  /*4090*/  FMUL.FTZ R25, R18, R9.reuse ;  /* 0x0000000912197220 */ /* 0x080fe20000410000 */
[----:B------:R-:W-:Y:S01]  /*40a0*/  HADD2.F32 R14, -RZ, R45.H1_H1 ;  /* 0x3000002dff0e7230 */ /* 0x000fe20000004100 */
        /* <DEDUP_REMOVED lines=20> */
.L_x_739:
        /* <DEDUP_REMOVED lines=15> */
[----:B------:R-:W-:-:S05]  /*42e0*/  F2FP.PACK_AB R11, R14, R11 ;  /* 0x0000000b0e0b723e */ /* 0x000fca00000000ff */
[----:B------:R1:W-:Y:S02]  /*42f0*/  STG.E [R8.64], R11 ;  /* 0x0000000b08007986 */ /* 0x0003e4000c101906 */
.L_x_741:
[----:B------:R-:W-:Y:S05]  /*4300*/  BSYNC B0 ;  /* 0x0000000000007941 */ /* 0x000fea0003800000 */
.L_x_740:
[----:B------:R-:W-:Y:S02]  /*4310*/  IADD3 R53, R53, c[0x0][0x10], RZ ;  /* 0x0000040035357a10 */ /* 0x000fe40007ffe0ff */
[----:B------:R-:W-:Y:S02]  /*4320*/  IADD3 R54, R54, 0x1, RZ ;  /* 0x0000000136367810 */ /* 0x000fe40007ffe0ff */
[----:B------:R-:W-:-:S13]  /*4330*/  ISETP.GE.AND P0, PT, R53, UR4, PT ;  /* 0x0000000435007c0c */ /* 0x000fda000bf06270 */
[----:B------:R-:W-:Y:S01]  /*4340*/  @P0 CALL.REL.NOINC `(.L_x_707) ;  /* 0x0000001000000944 */ /* 0x000fe20003c00000 */
[----:B------:R-:W-:Y:S05]  /*4350*/  BRA `(.L_x_742) ;  /* 0xffffbfe000007947 */ /* 0x000fea000383ffff */
.L_x_707:
        /* <DEDUP_REMOVED lines=22> */
.L_x_744:
[----:B------:R-:W-:Y:S05]  /*44c0*/  BSYNC B0 ;  /* 0x0000000000007941 */ /* 0x000fea0003800000 */
.L_x_743:
[----:B------:R-:W-:Y:S05]  /*44d0*/  @P0 EXIT ;  /* 0x000000000000094d */ /* 0x000fea0003800000 */
[----:B------:R-:W-:Y:S05]  /*44e0*/  @P2 BRA `(.L_x_745) ;  /* 0x0000008000002947 */ /* 0x000fea0003800000 */
[----:B------:R-:W-:-:S05]  /*44f0*/  IMAD R0, R4, c[0x0][0x10], RZ ;  /* 0x0000040004007a24 */ /* 0x000fca00078e02ff */
[----:B------:R-:W-:-:S13]  /*4500*/  ISETP.NE.AND P0, PT, R0, -0x1, PT ;  /* 0xffffffff0000780c */ /* 0x000fda0003f05270 */
[----:B------:R-:W-:Y:S05]  /*4510*/  @!P0 BRA `(.L_x_745) ;  /* 0x0000005000008947 */ /* 0x000fea0003800000 */
.L_x_746:
[----:B-1----:R-:W2:Y:S01]  /*4520*/  LDG.E.STRONG.GPU R5, [R2.64] ;  /* 0x0000000602057981 */ /* 0x002ea2000c1ef900 */
[----:B------:R-:W-:Y:S01]  /*4530*/  YIELD ;  /* 0x0000000000007946 */ /* 0x000fe20003800000 */
[----:B--2---:R-:W-:Y:S01]  /*4540*/  ISETP.NE.AND P0, PT, R5, R0, PT ;  /* 0x000000000500720c */ /* 0x004fe20003f05270 */
[----:B------:R-:W-:-:S12]  /*4550*/  CCTL.IVALL ;  /* 0x00000000ff00798f */ /* 0x000fd80002000000 */
[----:B------:R-:W-:Y:S05]  /*4560*/  @P0 BRA `(.L_x_746) ;  /* 0xffffffb000000947 */ /* 0x000fea000383ffff */
.L_x_745:
        /* <DEDUP_REMOVED lines=25> */
.L_x_747:
        /* <DEDUP_REMOVED lines=23> */
.L_x_748:
        /* <DEDUP_REMOVED lines=9> */
.L_x_3300:


//--------------------- .text._Z35group_norm_nhwc_bwd_one_pass_kernelI11Fp16IOFp32WLi256ELi28ELi448EEv26Group_norm_nhwc_bwd_params --------------------------
	.section	.text._Z35group_norm_nhwc_bwd_one_pass_kernelI11Fp16IOFp32WLi256ELi28ELi448EEv26Group_norm_nhwc_bwd_params,"ax",@progbits
	.sectioninfo	@"SHI_REGISTERS=72"
	.align	128
        .global         _Z35group_norm_nhwc_bwd_one_pass_kernelI11Fp16IOFp32WLi256ELi28ELi448EEv26Group_norm_nhwc_bwd_params
        .type           _Z35group_norm_nhwc_bwd_one_pass_kernelI11Fp16IOFp32WLi256ELi28ELi448EEv26Group_norm_nhwc_bwd_params,@function
        .size           _Z35group_norm_nhwc_bwd_one_pass_kernelI11Fp16IOFp32WLi256ELi28ELi448EEv26Group_norm_nhwc_bwd_params,(.L_x_3301 - _Z35group_norm_nhwc_bwd_one_pass_kernelI11Fp16IOFp32WLi256ELi28ELi448EEv26Group_norm_nhwc_bwd_params)
        .other          _Z35group_norm_nhwc_bwd_one_pass_kernelI11Fp16IOFp32WLi256ELi28ELi448EEv26Group_norm_nhwc_bwd_params,@"STO_CUDA_ENTRY STV_DEFAULT"
_Z35group_norm_nhwc_bwd_one_pass_kernelI11Fp16IOFp32WLi256ELi28ELi448EEv26Group_norm_nhwc_bwd_params:
.text._Z35group_norm_nhwc_bwd_one_pass_kernelI11Fp16IOFp32WLi256ELi28ELi448EEv26Group_norm_nhwc_bwd_params:
        /* <DEDUP_REMOVED lines=67> */
.L_x_800:
        /* <DEDUP_REMOVED lines=207> */
.L_x_751:
[----:B0---4-:R-:W-:Y:S05]  /*1120*/  BSYNC B0 ;  /* 0x0000000000007941 */ /* 0x011fea0003800000 */
.L_x_750:
[----:B------:R-:W-:Y:S01]  /*1130*/  ISETP.NE.AND P0, PT, RZ, UR16, PT ;  /* 0x00000010ff007c0c */ /* 0x000fe2000bf05270 */
[--C-:B-----5:R-:W-:Y:S01]  /*1140*/  HADD2.F32 R18, -RZ, R48.reuse.H0_H0 ;  /* 0x20000030ff127230 */ /* 0x120fe20000004100 */
[----:B------:R-:W-:Y:S01]  /*1150*/  LOP3.LUT R61, R61, 0xfffffffb, RZ, 0xc0, !PT ;  /* 0xfffffffb3d3d7812 */ /* 0x000fe200078ec0ff */
[----:B------:R-:W-:Y:S02]  /*1160*/  HADD2.F32 R19, -RZ, R48.H1_H1 ;  /* 0x30000030ff137230 */ /* 0x000fe40000004100 */
[--C-:B------:R-:W-:Y:S01]  /*1170*/  HADD2.F32 R21, -RZ, R49.reuse.H1_H1 ;  /* 0x30000031ff157230 */ /* 0x100fe20000004100 */
[----:B------:R-:W-:Y:S01]  /*1180*/  FADD.FTZ R18, R18, -UR17 ;  /* 0x8000001112127e21 */ /* 0x000fe20008010000 */
[----:B------:R-:W-:Y:S01]  /*1190*/  HADD2.F32 R20, -RZ, R49.H0_H0 ;  /* 0x20000031ff147230 */ /* 0x000fe20000004100 */
[----:B------:R-:W-:Y:S01]  /*11a0*/  FADD.FTZ R22, R19, -UR17 ;  /* 0x8000001113167e21 */ /* 0x000fe20008010000 */
[--C-:B------:R-:W-:Y:S01]  /*11b0*/  HADD2.F32 R17, -RZ, R47.reuse.H0_H0 ;  /* 0x2000002fff117230 */ /* 0x100fe20000004100 */
[----:B------:R-:W-:Y:S01]  /*11c0*/  FADD.FTZ R19, R21, -UR17 ;  /* 0x8000001115137e21 */ /* 0x000fe20008010000 */
[----:B------:R-:W-:Y:S01]  /*11d0*/  HADD2.F32 R16, -RZ, R47.H1_H1 ;  /* 0x3000002fff107230 */ /* 0x000fe20000004100 */
[----:B------:R-:W-:Y:S01]  /*11e0*/  FMUL.FTZ R21, R18, UR12 ;  /* 0x0000000c12157c20 */ /* 0x000fe20008410000 */
[----:B------:R-:W-:Y:S01]  /*11f0*/  @P0 LOP3.LUT R61, R61, 0x4, RZ, 0xfc, !PT ;  /* 0x000000043d3d0812 */ /* 0x000fe200078efcff */
[--C-:B------:R-:W-:Y:S01]  /*1200*/  HADD2.F32 R15, -RZ, R46.reuse.H0_H0 ;  /* 0x2000002eff0f7230 */ /* 0x100fe20000004100 */
[----:B------:R-:W-:Y:S01]  /*1210*/  FADD.FTZ R20, R20, -UR17 ;  /* 0x8000001114147e21 */ /* 0x000fe20008010000 */
[----:B------:R-:W-:Y:S01]  /*1220*/  HADD2.F32 R14, -RZ, R46.H1_H1 ;  /* 0x3000002eff0e7230 */ /* 0x000fe20000004100 */
        /* <DEDUP_REMOVED lines=20> */
.L_x_752:
        /* <DEDUP_REMOVED lines=26> */
.L_x_753:
[----:B------:R-:W-:Y:S02]  /*1510*/  FFMA.FTZ R21, R18, R25, R21 ;  /* 0x0000001912157223 */ /* 0x000fe40000010015 */
[----:B------:R-:W-:Y:S02]  /*1520*/  FMUL.FTZ R26, R15, R10 ;  /* 0x0000000a0f1a7220 */ /* 0x000fe40000410000 */
[----:B------:R-:W-:Y:S02]  /*1530*/  FFMA.FTZ R22, R23, R15, R22 ;  /* 0x0000000f17167223 */ /* 0x000fe40000010016 */
[----:B------:R-:W-:Y:S01]  /*1540*/  FADD.FTZ R27, R25, R24 ;  /* 0x00000018191b7221 */ /* 0x000fe20000010000 */
[--C-:B------:R-:W-:Y:S01]  /*1550*/  HADD2.F32 R24, -RZ, R44.reuse.H1_H1 ;  /* 0x3000002cff187230 */ /* 0x100fe20000004100 */
[----:B------:R-:W-:Y:S01]  /*1560*/  FFMA.FTZ R23, R23, R26, R21 ;  /* 0x0000001a17177223 */ /* 0x000fe20000010015 */
[----:B------:R-:W-:Y:S01]  /*1570*/  HADD2.F32 R21, -RZ, R44.H0_H0 ;  /* 0x2000002cff157230 */ /* 0x000fe20000004100 */
[----:B------:R-:W-:-:S02]  /*1580*/  FADD.FTZ R28, RZ, R17 ;  /* 0x00000011ff1c7221 */ /* 0x000fc40000010000 */
[----:B------:R-:W-:Y:S02]  /*1590*/  FFMA.FTZ R25, R18, R16, RZ ;  /* 0x0000001012197223 */ /* 0x000fe400000100ff */
[----:B------:R-:W-:Y:S02]  /*15a0*/  FADD.FTZ R19, RZ, R16 ;  /* 0x00000010ff137221 */ /* 0x000fe40000010000 */
[----:B------:R-:W-:Y:S02]  /*15b0*/  FMUL.FTZ R17, R14, R11 ;  /* 0x0000000b0e117220 */ /* 0x000fe40000410000 */
[----:B------:R-:W-:Y:S02]  /*15c0*/  FADD.FTZ R21, R21, -UR17 ;  /* 0x8000001115157e21 */ /* 0x000fe40008010000 */
[----:B------:R-:W-:Y:S02]  /*15d0*/  FADD.FTZ R24, R24, -UR17 ;  /* 0x8000001118187e21 */ /* 0x000fe40008010000 */
[----:B------:R-:W-:-:S02]  /*15e0*/  FFMA.FTZ R16, R20, R14, R25 ;  /* 0x0000000e14107223 */ /* 0x000fc40000010019 */
[----:B------:R-:W-:Y:S01]  /*15f0*/  FADD.FTZ R14, R19, R14 ;  /* 0x0000000e130e7221 */ /* 0x000fe20000010000 */
[--C-:B------:R-:W-:Y:S01]  /*1600*/  HADD2.F32 R19, -RZ, R43.reuse.H1_H1 ;  /* 0x3000002bff137230 */ /* 0x100fe20000004100 */
[----:B------:R-:W-:Y:S01]  /*1610*/  FFMA.FTZ R20, R20, R17, R23 ;  /* 0x0000001114147223 */ /* 0x000fe20000010017 */
[----:B------:R-:W-:Y:S01]  /*1620*/  HADD2.F32 R23, -RZ, R43.H0_H0 ;  /* 0x2000002bff177230 */ /* 0x000fe20000004100 */
[----:B------:R-:W-:Y:S02]  /*1630*/  FADD.FTZ R15, R28, R15 ;  /* 0x0000000f1c0f7221 */ /* 0x000fe40000010000 */
[----:B------:R-:W-:Y:S02]  /*1640*/  FADD.FTZ R18, R27, R26 ;  /* 0x0000001a1b127221 */ /* 0x000fe40000010000 */
        /* <DEDUP_REMOVED lines=21> */
.L_x_754:
[----:B------:R-:W-:Y:S02]  /*17a0*/  FMUL.FTZ R25, R23, R10 ;  /* 0x0000000a17197220 */ /* 0x000fe40000410000 */
[----:B------:R-:W-:Y:S01]  /*17b0*/  FADD.FTZ R18, R17, R18 ;  /* 0x0000001211127221 */ /* 0x000fe20000010000 */
[----:B------:R-:W-:Y:S01]  /*17c0*/  HADD2.F32 R17, -RZ, R45.H0_H0 ;  /* 0x2000002dff117230 */ /* 0x000fe20000004100 */
[C---:B------:R-:W-:Y:S02]  /*17d0*/  FFMA.FTZ R22, R21.reuse, R23, R22 ;  /* 0x0000001715167223 */ /* 0x040fe40000010016 */
[----:B------:R-:W-:Y:S02]  /*17e0*/  FFMA.FTZ R21, R21, R25, R20 ;  /* 0x0000001915157223 */ /* 0x000fe40000010014 */
[----:B------:R-:W-:-:S02]  /*17f0*/  FMUL.FTZ R20, R19, R11 ;  /* 0x0000000b13147220 */ /* 0x000fc40000410000 */
[----:B------:R-:W-:Y:S01]  /*1800*/  FADD.FTZ R25, R18, R25 ;  /* 0x0000001912197221 */ /* 0x000fe20000010000 */
[----:B------:R-:W-:Y:S01]  /*1810*/  HADD2.F32 R18, -RZ, R45.H1_H1 ;  /* 0x3000002dff127230 */ /* 0x000fe20000004100 */
[----:B------:R-:W-:Y:S02]  /*1820*/  FADD.FTZ R14, R14, R19 ;  /* 0x000000130e0e7221 */ /* 0x000fe40000010000 */
[C---:B------:R-:W-:Y:S02]  /*1830*/  FFMA.FTZ R16, R24.reuse, R19, R16 ;  /* 0x0000001318107223 */ /* 0x040fe40000010010 */
[----:B------:R-:W-:Y:S01]  /*1840*/  FFMA.FTZ R19, R24, R20, R21 ;  /* 0x0000001418137223 */ /* 0x000fe20000010015 */
[----:B------:R-:W-:Y:S01]  /*1850*/  HADD2.F32 R21, -RZ, R40.H0_H0 ;  /* 0x20000028ff157230 */ /* 0x000fe20000004100 */
[----:B------:R-:W-:Y:S02]  /*1860*/  FADD.FTZ R20, R20, R25 ;  /* 0x0000001914147221 */ /* 0x000fe40000010000 */
[----:B------:R-:W-:Y:S01]  /*1870*/  FADD.FTZ R25, R17, -UR17 ;  /* 0x8000001111197e21 */ /* 0x000fe20008010000 */
[----:B------:R-:W-:Y:S01]  /*1880*/  HADD2.F32 R17, -RZ, R42.H1_H1 ;  /* 0x3000002aff117230 */ /* 0x000fe20000004100 */
[----:B------:R-:W-:-:S02]  /*1890*/  FADD.FTZ R18, R18, -UR17 ;  /* 0x8000001112127e21 */ /* 0x000fc40008010000 */
[----:B------:R-:W-:Y:S01]  /*18a0*/  FADD.FTZ R15, R15, R23 ;  /* 0x000000170f0f7221 */ /* 0x000fe20000010000 */
[----:B------:R-:W-:Y:S01]  /*18b0*/  HADD2.F32 R23, -RZ, R42.H0_H0 ;  /* 0x2000002aff177230 */ /* 0x000fe20000004100 */
        /* <DEDUP_REMOVED lines=21> */
.L_x_755:
[----:B------:R-:W-:Y:S01]  /*1a10*/  FFMA.FTZ R24, R25, R23, R22 ;  /* 0x0000001719187223 */ /* 0x000fe20000010016 */
[----:B------:R-:W-:Y:S01]  /*1a20*/  HADD2.F32 R22, -RZ, R40.H1_H1 ;  /* 0x30000028ff167230 */ /* 0x000fe20000004100 */
[----:B------:R-:W-:Y:S02]  /*1a30*/  FMUL.FTZ R26, R23, R10 ;  /* 0x0000000a171a7220 */ /* 0x000fe40000410000 */
[----:B------:R-:W-:Y:S02]  /*1a40*/  FADD.FTZ R21, R21, -UR17 ;  /* 0x8000001115157e21 */ /* 0x000fe40008010000 */
[----:B------:R-:W-:Y:S02]  /*1a50*/  FADD.FTZ R22, R22, -UR17 ;  /* 0x8000001116167e21 */ /* 0x000fe40008010000 */
[----:B------:R-:W-:-:S02]  /*1a60*/  FADD.FTZ R15, R15, R23 ;  /* 0x000000170f0f7221 */ /* 0x000fc40000010000 */
[----:B------:R-:W-:Y:S01]  /*1a70*/  FFMA.FTZ R25, R25, R26, R19 ;  /* 0x0000001a19197223 */ /* 0x000fe20000010013 */
[--C-:B------:R-:W-:Y:S01]  /*1a80*/  HADD2.F32 R19, -RZ, R39.reuse.H0_H0 ;  /* 0x20000027ff137230 */ /* 0x100fe20000004100 */
[----:B------:R-:W-:Y:S01]  /*1a90*/  FADD.FTZ R23, R20, R26 ;  /* 0x0000001a14177221 */ /* 0x000fe20000010000 */
[----:B------:R-:W-:Y:S01]  /*1aa0*/  HADD2.F32 R20, -RZ, R39.H1_H1 ;  /* 0x30000027ff147230 */ /* 0x000fe20000004100 */
        /* <DEDUP_REMOVED lines=22> */
.L_x_756:
[----:B------:R-:W-:Y:S02]  /*1c10*/  FFMA.FTZ R27, R18, R26, R25 ;  /* 0x0000001a121b7223 */ /* 0x000fe40000010019 */
[----:B------:R-:W-:Y:S02]  /*1c20*/  FADD.FTZ R29, R26, R23 ;  /* 0x000000171a1d7221 */ /* 0x000fe40000010000 */
[----:B------:R-:W-:Y:S02]  /*1c30*/  FMUL.FTZ R28, R19, R10 ;  /* 0x0000000a131c7220 */ /* 0x000fe40000410000 */
[----:B------:R-:W-:Y:S01]  /*1c40*/  FFMA.FTZ R23, R18, R17, R16 ;  /* 0x0000001112177223 */ /* 0x000fe20000010010 */
[--C-:B------:R-:W-:Y:S01]  /*1c50*/  HADD2.F32 R16, -RZ, R41.reuse.H1_H1 ;  /* 0x30000029ff107230 */ /* 0x100fe20000004100 */
[----:B------:R-:W-:Y:S01]  /*1c60*/  FADD.FTZ R25, R14, R17 ;  /* 0x000000110e197221 */ /* 0x000fe20000010000 */
[----:B------:R-:W-:Y:S01]  /*1c70*/  HADD2.F32 R14, -RZ, R41.H0_H0 ;  /* 0x20000029ff0e7230 */ /* 0x000fe20000004100 */
[----:B------:R-:W-:-:S02]  /*1c80*/  FFMA.FTZ R17, R21, R28, R27 ;  /* 0x0000001c15117223 */ /* 0x000fc4000001001b */
[----:B------:R-:W-:Y:S02]  /*1c90*/  FMUL.FTZ R27, R20, R11 ;  /* 0x0000000b141b7220 */ /* 0x000fe40000410000 */
[----:B------:R-:W-:Y:S02]  /*1ca0*/  FFMA.FTZ R24, R21, R19, R24 ;  /* 0x0000001315187223 */ /* 0x000fe40000010018 */
[----:B------:R-:W-:Y:S02]  /*1cb0*/  FADD.FTZ R28, R29, R28 ;  /* 0x0000001c1d1c7221 */ /* 0x000fe40000010000 */
[----:B------:R-:W-:Y:S01]  /*1cc0*/  FADD.FTZ R21, R14, -UR17 ;  /* 0x800000110e157e21 */ /* 0x000fe20008010000 */
[--C-:B------:R-:W-:Y:S01]  /*1cd0*/  HADD2.F32 R14, -RZ, R38.reuse.H1_H1 ;  /* 0x30000026ff0e7230 */ /* 0x100fe20000004100 */
[----:B------:R-:W-:Y:S02]  /*1ce0*/  FADD.FTZ R16, R16, -UR17 ;  /* 0x8000001110107e21 */ /* 0x000fe40008010000 */
[----:B------:R-:W-:Y:S01]  /*1cf0*/  FFMA.FTZ R26, R22, R27, R17 ;  /* 0x0000001b161a7223 */ /* 0x000fe20000010011 */
[----:B------:R-:W-:Y:S01]  /*1d00*/  HADD2.F32 R17, -RZ, R38.H0_H0 ;  /* 0x20000026ff117230 */ /* 0x000fe20000004100 */
[----:B------:R-:W-:-:S02]  /*1d10*/  FADD.FTZ R27, R27, R28 ;  /* 0x0000001c1b1b7221 */ /* 0x000fc40000010000 */
        /* <DEDUP_REMOVED lines=21> */
.L_x_757:
[----:B------:R-:W-:Y:S01]  /*1e70*/  FMUL.FTZ R28, R17, R10 ;  /* 0x0000000a111c7220 */ /* 0x000fe20000410000 */
[--C-:B------:R-:W-:Y:S01]  /*1e80*/  HADD2.F32 R29, -RZ, R36.reuse.H1_H1 ;  /* 0x30000024ff1d7230 */ /* 0x100fe20000004100 */
[----:B------:R-:W-:Y:S02]  /*1e90*/  FADD.FTZ R18, R15, R19 ;  /* 0x000000130f127221 */ /* 0x000fe40000010000 */
[----:B------:R-:W-:Y:S01]  /*1ea0*/  FFMA.FTZ R15, R22, R20, R23 ;  /* 0x00000014160f7223 */ /* 0x000fe20000010017 */
[----:B------:R-:W-:Y:S01]  /*1eb0*/  HADD2.F32 R22, -RZ, R36.H0_H0 ;  /* 0x20000024ff167230 */ /* 0x000fe20000004100 */
[----:B------:R-:W-:Y:S02]  /*1ec0*/  FFMA.FTZ R23, R21, R28, R26 ;  /* 0x0000001c15177223 */ /* 0x000fe4000001001a */
[----:B------:R-:W-:-:S02]  /*1ed0*/  FADD.FTZ R28, R27, R28 ;  /* 0x0000001c1b1c7221 */ /* 0x000fc40000010000 */
[----:B------:R-:W-:Y:S02]  /*1ee0*/  FMUL.FTZ R27, R14, R11 ;  /* 0x0000000b0e1b7220 */ /* 0x000fe40000410000 */
[----:B------:R-:W-:Y:S01]  /*1ef0*/  FADD.FTZ R19, R25, R20 ;  /* 0x0000001419137221 */ /* 0x000fe20000010000 */
[--C-:B------:R-:W-:Y:S01]  /*1f00*/  HADD2.F32 R25, -RZ, R35.reuse.H0_H0 ;  /* 0x20000023ff197230 */ /* 0x100fe20000004100 */
[----:B------:R-:W-:Y:S02]  /*1f10*/  FFMA.FTZ R26, R16, R27, R23 ;  /* 0x0000001b101a7223 */ /* 0x000fe40000010017 */
[----:B------:R-:W-:Y:S01]  /*1f20*/  FADD.FTZ R23, R22, -UR17 ;  /* 0x8000001116177e21 */ /* 0x000fe20008010000 */
[----:B------:R-:W-:Y:S01]  /*1f30*/  HADD2.F32 R22, -RZ, R35.H1_H1 ;  /* 0x30000023ff167230 */ /* 0x000fe20000004100 */
[----:B------:R-:W-:Y:S02]  /*1f40*/  FADD.FTZ R20, R29, -UR17 ;  /* 0x800000111d147e21 */ /* 0x000fe40008010000 */
        /* <DEDUP_REMOVED lines=21> */
[----:B------:R-:W-:-:S04]  /*20a0*/  FMUL.FTZ R25, R25, R68 ;  /* 0x0000004419197220 */ /* 0x000fc80000410000 */
.L_x_758:
[----:B------:R-:W-:Y:S02]  /*20b0*/  FMUL.FTZ R28, R25, R10 ;  /* 0x0000000a191c7220 */ /* 0x000fe40000410000 */
[----:B------:R-:W-:Y:S01]  /*20c0*/  FFMA.FTZ R24, R21, R17, R24 ;  /* 0x0000001115187223 */ /* 0x000fe20000010018 */
[----:B------:R-:W-:Y:S01]  /*20d0*/  HADD2.F32 R21, -RZ, R37.H0_H0 ;  /* 0x20000025ff157230 */ /* 0x000fe20000004100 */
[----:B------:R-:W-:Y:S02]  /*20e0*/  FFMA.FTZ R29, R23, R28, R26 ;  /* 0x0000001c171d7223 */ /* 0x000fe4000001001a */
[----:B------:R-:W-:Y:S02]  /*20f0*/  FMUL.FTZ R26, R22, R11 ;  /* 0x0000000b161a7220 */ /* 0x000fe40000410000 */
[----:B------:R-:W-:Y:S01]  /*2100*/  FADD.FTZ R31, R27, R28 ;  /* 0x0000001c1b1f7221 */ /* 0x000fe20000010000 */
[----:B------:R-:W-:Y:S01]  /*2110*/  HADD2.F32 R28, -RZ, R34.H1_H1 ;  /* 0x30000022ff1c7230 */ /* 0x000fe20000004100 */
[----:B------:R-:W-:-:S02]  /*2120*/  FFMA.FTZ R27, R20, R26, R29 ;  /* 0x0000001a141b7223 */ /* 0x000fc4000001001d */
[----:B------:R-:W-:Y:S01]  /*2130*/  FADD.FTZ R29, R26, R31 ;  /* 0x0000001f1a1d7221 */ /* 0x000fe20000010000 */
[----:B------:R-:W-:Y:S01]  /*2140*/  HADD2.F32 R26, -RZ, R37.H1_H1 ;  /* 0x30000025ff1a7230 */ /* 0x000fe20000004100 */
[----:B------:R-:W-:-:S04]  /*2150*/  FADD.FTZ R21, R21, -UR17 ;  /* 0x8000001115157e21 */ /* 0x000fc80008010000 */
[----:B------:R-:W-:Y:S02]  /*2160*/  FADD.FTZ R26, R26, -UR17 ;  /* 0x800000111a1a7e21 */ /* 0x000fe40008010000 */
[----:B------:R-:W-:Y:S01]  /*2170*/  FMUL.FTZ R30, R21, UR12 ;  /* 0x0000000c151e7c20 */ /* 0x000fe20008410000 */
[----:B------:R-:W-:Y:S01]  /*2180*/  HADD2.F32 R21, -RZ, R34.H0_H0 ;  /* 0x20000022ff157230 */ /* 0x000fe20000004100 */
        /* <DEDUP_REMOVED lines=20> */
.L_x_759:
        /* <DEDUP_REMOVED lines=86> */
.L_x_761:
[----:B0-----:R-:W-:Y:S05]  /*2830*/  BSYNC B0 ;  /* 0x0000000000007941 */ /* 0x001fea0003800000 */
.L_x_760:
        /* <DEDUP_REMOVED lines=161> */
.L_x_763:
[----:B------:R-:W-:Y:S05]  /*3250*/  BSYNC B0 ;  /* 0x0000000000007941 */ /* 0x000fea0003800000 */
.L_x_762:
        /* <DEDUP_REMOVED lines=19> */
.L_x_765:
[----:B------:R-:W-:Y:S05]  /*3390*/  BSYNC B0 ;  /* 0x0000000000007941 */ /* 0x000fea0003800000 */
.L_x_764:
        /* <DEDUP_REMOVED lines=32> */
.L_x_768:
[----:B------:R-:W2:Y:S01]  /*35a0*/  LDG.E.STRONG.GPU R19, [R16.64] ;  /* 0x0000000e10137981 */ /* 0x000ea2000c1ef900 */
[----:B------:R-:W-:Y:S01]  /*35b0*/  YIELD ;  /* 0x0000000000007946 */ /* 0x000fe20003800000 */
[----:B--2---:R-:W-:Y:S01]  /*35c0*/  ISETP.NE.AND P6, PT, R19, R22, PT ;  /* 0x000000161300720c */ /* 0x004fe20003fc5270 */
[----:B------:R-:W-:-:S12]  /*35d0*/  CCTL.IVALL ;  /* 0x00000000ff00798f */ /* 0x000fd80002000000 */
[----:B------:R-:W-:Y:S05]  /*35e0*/  @P6 BRA `(.L_x_768) ;  /* 0xffffffb000006947 */ /* 0x000fea000383ffff */
.L_x_767:
        /* <DEDUP_REMOVED lines=26> */
.L_x_772:
        /* <DEDUP_REMOVED lines=116> */
.L_x_771:
        /* <DEDUP_REMOVED lines=64> */
.L_x_773:
[----:B------:R-:W-:-:S04]  /*42d0*/  LOP3.LUT P6, RZ, R61, 0x1, RZ, 0xc0, !PT ;  /* 0x000000013dff7812 */ /* 0x000fc800078cc0ff */
[----:B------:R-:W-:-:S13]  /*42e0*/  ISETP.NE.OR P6, PT, RZ, UR4, P6 ;  /* 0x00000004ff007c0c */ /* 0x000fda000b7c5670 */
[----:B------:R-:W-:Y:S05]  /*42f0*/  @!P6 BRA `(.L_x_769) ;  /* 0x000002000000e947 */ /* 0x000fea0003800000 */
.L_x_770:
        /* <DEDUP_REMOVED lines=32> */
.L_x_769:
        /* <DEDUP_REMOVED lines=11> */
.L_x_775:
[----:B------:R-:W-:Y:S05]  /*45b0*/  BSYNC B0 ;  /* 0x0000000000007941 */ /* 0x000fea0003800000 */
.L_x_774:
        /* <DEDUP_REMOVED lines=17> */
.L_x_766:
[----:B------:R-:W-:Y:S04]  /*46d0*/  @!P0 STS.64 [0x88], R14 ;  /* 0x0000880eff008388 */ /* 0x000fe80000000a00 */
[----:B------:R-:W-:Y:S01]  /*46e0*/  BAR.SYNC.DEFER_BLOCKING 0x0 ;  /* 0x0000000000007b1d */ /* 0x000fe20000010000 */
[----:B------:R-:W-:Y:S01]  /*46f0*/  ISETP.NE.AND P6, PT, RZ, UR16, PT ;  /* 0x00000010ff007c0c */ /* 0x000fe2000bfc5270 */
[--C-:B0-----:R-:W-:Y:S01]  /*4700*/  HADD2.F32 R21, -RZ, R48.reuse.H0_H0 ;  /* 0x20000030ff157230 */ /* 0x101fe20000004100 */
[----:B------:R-:W-:Y:S01]  /*4710*/  SHF.R.U32.HI R18, RZ, 0x1, R59 ;  /* 0x00000001ff127819 */ /* 0x000fe2000001163b */
[----:B------:R-:W-:-:S02]  /*4720*/  HADD2.F32 R48, -RZ, R48.H1_H1 ;  /* 0x30000030ff307230 */ /* 0x000fc40000004100 */
[----:B------:R-:W-:Y:S01]  /*4730*/  HADD2.F32 R23, -RZ, R47.H0_H0 ;  /* 0x2000002fff177230 */ /* 0x000fe20000004100 */
[----:B------:R-:W-:Y:S01]  /*4740*/  FADD.FTZ R25, R21, -UR17 ;  /* 0x8000001115197e21 */ /* 0x000fe20008010000 */
[----:B------:R-:W-:Y:S01]  /*4750*/  HADD2.F32 R21, -RZ, R49.H0_H0 ;  /* 0x20000031ff157230 */ /* 0x000fe20000004100 */
[----:B------:R-:W-:Y:S01]  /*4760*/  IMAD.WIDE.U32 R18, R18, -0x6db6db6d, RZ ;  /* 0x9249249312127825 */ /* 0x000fe200078e00ff */
[----:B------:R-:W-:Y:S02]  /*4770*/  HADD2.F32 R22, -RZ, R47.H1_H1 ;  /* 0x3000002fff167230 */ /* 0x000fe40000004100 */
[----:B------:R-:W-:Y:S01]  /*4780*/  HADD2.F32 R49, -RZ, R49.H1_H1 ;  /* 0x30000031ff317230 */ /* 0x000fe20000004100 */
[----:B------:R-:W-:Y:S01]  /*4790*/  FADD.FTZ R24, R48, -UR17 ;  /* 0x8000001130187e21 */ /* 0x000fe20008010000 */
[----:B------:R-:W-:Y:S01]  /*47a0*/  SHF.R.U32.HI R18, RZ, 0x2, R19 ;  /* 0x00000002ff127819 */ /* 0x000fe20000011613 */
[----:B------:R-:W-:Y:S02]  /*47b0*/  FMUL.FTZ R25, R25, UR12 ;  /* 0x0000000c19197c20 */ /* 0x000fe40008410000 */
[----:B------:R-:W-:Y:S01]  /*47c0*/  FMUL.FTZ R24, R24, UR12 ;  /* 0x0000000c18187c20 */ /* 0x000fe20008410000 */
[----:B------:R-:W0:Y:S02]  /*47d0*/  LDS.64 R16, [0x88] ;  /* 0x00008800ff107984 */ /* 0x000e240000000a00 */
        /* <DEDUP_REMOVED lines=21> */
.L_x_776:
        /* <DEDUP_REMOVED lines=16> */
[----:B------:R-:W-:-:S05]  /*4a30*/  F2FP.PACK_AB R15, R14, R15 ;  /* 0x0000000f0e0f723e */ /* 0x000fca00000000ff */
[----:B------:R0:W-:Y:S02]  /*4a40*/  STG.E [R16.64], R15 ;  /* 0x0000000f10007986 */ /* 0x0001e4000c10190e */
.L_x_778:
[----:B------:R-:W-:Y:S05]  /*4a50*/  BSYNC B0 ;  /* 0x0000000000007941 */ /* 0x000fea0003800000 */
.L_x_777:
[----:B------:R-:W-:Y:S01]  /*4a60*/  FADD.FTZ R25, R21, -UR17 ;  /* 0x8000001115197e21 */ /* 0x000fe20008010000 */
[----:B------:R-:W-:Y:S01]  /*4a70*/  HADD2.F32 R23, -RZ, R46.H0_H0 ;  /* 0x2000002eff177230 */ /* 0x000fe20000004100 */
[----:B------:R-:W-:Y:S01]  /*4a80*/  FADD.FTZ R22, R49, -UR17 ;  /* 0x8000001131167e21 */ /* 0x000fe20008010000 */
[----:B------:R-:W-:Y:S01]  /*4a90*/  HADD2.F32 R21, -RZ, R44.H0_H0 ;  /* 0x2000002cff157230 */ /* 0x000fe20000004100 */
[----:B------:R-:W-:Y:S01]  /*4aa0*/  FMUL.FTZ R25, R25, UR12 ;  /* 0x0000000c19197c20 */ /* 0x000fe20008410000 */
[----:B------:R-:W-:Y:S01]  /*4ab0*/  HADD2.F32 R46, -RZ, R46.H1_H1 ;  /* 0x3000002eff2e7230 */ /* 0x000fe20000004100 */
[----:B------:R-:W-:Y:S01]  /*4ac0*/  FMUL.FTZ R22, R22, UR12 ;  /* 0x0000000c16167c20 */ /* 0x000fe20008410000 */
[----:B------:R-:W-:Y:S01]  /*4ad0*/  HADD2.F32 R44, -RZ, R44.H1_H1 ;  /* 0x3000002cff2c7230 */ /* 0x000fe20000004100 */
        /* <DEDUP_REMOVED lines=19> */
.L_x_779:
        /* <DEDUP_REMOVED lines=19> */
.L_x_781:
[----:B------:R-:W-:Y:S05]  /*4d40*/  BSYNC B0 ;  /* 0x0000000000007941 */ /* 0x000fea0003800000 */
.L_x_780:
[----:B------:R-:W-:Y:S01]  /*4d50*/  ISETP.NE.AND P6, PT, RZ, UR16, PT ;  /* 0x00000010ff007c0c */ /* 0x000fe2000bfc5270 */
[----:B------:R-:W-:Y:S01]  /*4d60*/  FADD.FTZ R25, R21, -UR17 ;  /* 0x8000001115197e21 */ /* 0x000fe20008010000 */
[----:B------:R-:W-:Y:S01]  /*4d70*/  HADD2.F32 R21, -RZ, R45.H0_H0 ;  /* 0x2000002dff157230 */ /* 0x000fe20000004100 */
[----:B------:R-:W-:Y:S01]  /*4d80*/  FADD.FTZ R24, R44, -UR17 ;  /* 0x800000112c187e21 */ /* 0x000fe20008010000 */
[--C-:B------:R-:W-:Y:S01]  /*4d90*/  HADD2.F32 R23, -RZ, R43.reuse.H0_H0 ;  /* 0x2000002bff177230 */ /* 0x100fe20000004100 */
[----:B------:R-:W-:Y:S01]  /*4da0*/  FMUL.FTZ R25, R25, UR12 ;  /* 0x0000000c19197c20 */ /* 0x000fe20008410000 */
[----:B------:R-:W-:Y:S01]  /*4db0*/  HADD2.F32 R22, -RZ, R43.H1_H1 ;  /* 0x3000002bff167230 */ /* 0x000fe20000004100 */
[----:B------:R-:W-:Y:S01]  /*4dc0*/  FMUL.FTZ R24, R24, UR12 ;  /* 0x0000000c18187c20 */ /* 0x000fe20008410000 */
[----:B------:R-:W-:-:S05]  /*4dd0*/  HADD2.F32 R45, -RZ, R45.H1_H1 ;  /* 0x3000002dff2d7230 */ /* 0x000fca0000004100 */
        /* <DEDUP_REMOVED lines=19> */
.L_x_782:
        /* <DEDUP_REMOVED lines=18> */
.L_x_784:
[----:B------:R-:W-:Y:S05]  /*5030*/  BSYNC B0 ;  /* 0x0000000000007941 */ /* 0x000fea0003800000 */
.L_x_783:
        /* <DEDUP_REMOVED lines=27> */
.L_x_785:
        /* <DEDUP_REMOVED lines=18> */
.L_x_787:
[----:B------:R-:W-:Y:S05]  /*5310*/  BSYNC B0 ;  /* 0x0000000000007941 */ /* 0x000fea0003800000 */
.L_x_786:
[----:B------:R-:W-:Y:S01]  /*5320*/  FADD.FTZ R25, R21, -UR17 ;  /* 0x8000001115197e21 */ /* 0x000fe20008010000 */
[--C-:B------:R-:W-:Y:S01]  /*5330*/  HADD2.F32 R23, -RZ, R39.reuse.H0_H0 ;  /* 0x20000027ff177230 */ /* 0x100fe20000004100 */
[----:B------:R-:W-:Y:S01]  /*5340*/  FADD.FTZ R24, R40, -UR17 ;  /* 0x8000001128187e21 */ /* 0x000fe20008010000 */
[----:B------:R-:W-:Y:S01]  /*5350*/  HADD2.F32 R22, -RZ, R39.H1_H1 ;  /* 0x30000027ff167230 */ /* 0x000fe20000004100 */
[----:B------:R-:W-:Y:S01]  /*5360*/  FMUL.FTZ R25, R25, UR12 ;  /* 0x0000000c19197c20 */ /* 0x000fe20008410000 */
[----:B------:R-:W-:Y:S01]  /*5370*/  HADD2.F32 R21, -RZ, R41.H0_H0 ;  /* 0x20000029ff157230 */ /* 0x000fe20000004100 */
[----:B------:R-:W-:Y:S01]  /*5380*/  FMUL.FTZ R24, R24, UR12 ;  /* 0x0000000c18187c20 */ /* 0x000fe20008410000 */
[----:B------:R-:W-:Y:S05]  /*5390*/  @!P6 BRA `(.L_x_788) ;  /* 0x000001200000e947 */ /* 0x000fea0003800000 */
[----:B------:R-:W-:Y:S02]  /*53a0*/  FFMA.FTZ R14, R25, R10, R12 ;  /* 0x0000000a190e7223 */ /* 0x000fe4000001000c */
[----:B0-----:R-:W-:Y:S02]  /*53b0*/  FFMA.FTZ R15, R24, R11, R13 ;  /* 0x0000000b180f7223 */ /* 0x001fe4000001000d */
        /* <DEDUP_REMOVED lines=16> */
.L_x_788:
        /* <DEDUP_REMOVED lines=18> */
.L_x_790:
[----:B------:R-:W-:Y:S05]  /*55e0*/  BSYNC B0 ;  /* 0x0000000000007941 */ /* 0x000fea0003800000 */
.L_x_789:
[----:B------:R-:W-:Y:S01]  /*55f0*/  HADD2.F32 R41, -RZ, R41.H1_H1 ;  /* 0x30000029ff297230 */ /* 0x000fe20000004100 */
[----:B------:R-:W-:Y:S01]  /*5600*/  FADD.FTZ R25, R21, -UR17 ;  /* 0x8000001115197e21 */ /* 0x000fe20008010000 */
[----:B------:R-:W-:Y:S01]  /*5610*/  HADD2.F32 R23, -RZ, R38.H0_H0 ;  /* 0x20000026ff177230 */ /* 0x000fe20000004100 */
[----:B------:R-:W-:Y:S01]  /*5620*/  IMAD R18, R33, c[0x0][0x1fc], R18 ;  /* 0x00007f0021127a24 */ /* 0x000fe200078e0212 */
[----:B------:R-:W-:Y:S01]  /*5630*/  HADD2.F32 R21, -RZ, R36.H0_H0 ;  /* 0x20000024ff157230 */ /* 0x000fe20000004100 */
[----:B------:R-:W-:Y:S01]  /*5640*/  FADD.FTZ R41, R41, -UR17 ;  /* 0x8000001129297e21 */ /* 0x000fe20008010000 */
[----:B------:R-:W-:Y:S01]  /*5650*/  HADD2.F32 R38, -RZ, R38.H1_H1 ;  /* 0x30000026ff267230 */ /* 0x000fe20000004100 */
[----:B------:R-:W-:Y:S01]  /*5660*/  FMUL.FTZ R25, R25, UR12 ;  /* 0x0000000c19197c20 */ /* 0x000fe20008410000 */
[----:B------:R-:W-:Y:S01]  /*5670*/  HADD2.F32 R36, -RZ, R36.H1_H1 ;  /* 0x30000024ff247230 */ /* 0x000fe20000004100 */
        /* <DEDUP_REMOVED lines=20> */
.L_x_791:
        /* <DEDUP_REMOVED lines=16> */
[----:B------:R-:W-:-:S05]  /*58c0*/  F2FP.PACK_AB R15, R14, R15 ;  /* 0x0000000f0e0f723e */ /* 0x000fca00000000ff */
[----:B------:R0:W-:Y:S02]  /*58d0*/  STG.E [R16.64], R15 ;  /* 0x0000000f10007986 */ /* 0x0001e4000c10190e */
.L_x_793:
[----:B------:R-:W-:Y:S05]  /*58e0*/  BSYNC B0 ;  /* 0x0000000000007941 */ /* 0x000fea0003800000 */
.L_x_792:
[----:B------:R-:W-:Y:S01]  /*58f0*/  FADD.FTZ R21, R21, -UR17 ;  /* 0x8000001115157e21 */ /* 0x000fe20008010000 */
[----:B------:R-:W-:Y:S01]  /*5900*/  IADD3 R28, R18, 0xc0, RZ ;  /* 0x000000c0121c7810 */ /* 0x000fe20007ffe0ff */
[----:B------:R-:W-:Y:S01]  /*5910*/  FADD.FTZ R36, R36, -UR17 ;  /* 0x8000001124247e21 */ /* 0x000fe20008010000 */
[--C-:B------:R-:W-:Y:S01]  /*5920*/  HADD2.F32 R23, -RZ, R35.reuse.H0_H0 ;  /* 0x20000023ff177230 */ /* 0x100fe20000004100 */
[----:B------:R-:W-:Y:S01]  /*5930*/  FMUL.FTZ R29, R21, UR12 ;  /* 0x0000000c151d7c20 */ /* 0x000fe20008410000 */
[----:B------:R-:W-:Y:S01]  /*5940*/  HADD2.F32 R18, -RZ, R35.H1_H1 ;  /* 0x30000023ff127230 */ /* 0x000fe20000004100 */
        /* <DEDUP_REMOVED lines=21> */
.L_x_794:
        /* <DEDUP_REMOVED lines=19> */
[----:B------:R-:W-:-:S05]  /*5bd0*/  F2FP.PACK_AB R15, R14, R15 ;  /* 0x0000000f0e0f723e */ /* 0x000fca00000000ff */
[----:B------:R0:W-:Y:S02]  /*5be0*/  STG.E [R16.64], R15 ;  /* 0x0000000f10007986 */ /* 0x0001e4000c10190e */
.L_x_796:
[----:B------:R-:W-:Y:S05]  /*5bf0*/  BSYNC B0 ;  /* 0x0000000000007941 */ /* 0x000fea0003800000 */
.L_x_795:
[--C-:B------:R-:W-:Y:S01]  /*5c00*/  HADD2.F32 R14, -RZ, R37.reuse.H0_H0 ;  /* 0x20000025ff0e7230 */ /* 0x100fe20000004100 */
[----:B------:R-:W-:Y:S01]  /*5c10*/  ISETP.GE.U32.AND P0, PT, R51, c[0x0][0x1e0], PT ;  /* 0x0000780033007a0c */ /* 0x000fe20003f06070 */
[----:B------:R-:W-:Y:S02]  /*5c20*/  HADD2.F32 R37, -RZ, R37.H1_H1 ;  /* 0x30000025ff257230 */ /* 0x000fe40000004100 */
[--C-:B0-----:R-:W-:Y:S01]  /*5c30*/  HADD2.F32 R15, -RZ, R34.reuse.H0_H0 ;  /* 0x20000022ff0f7230 */ /* 0x101fe20000004100 */
[----:B------:R-:W-:Y:S01]  /*5c40*/  ISETP.GE.AND.EX P0, PT, R9, c[0x0][0x1e4], PT, P0 ;  /* 0x0000790009007a0c */ /* 0x000fe20003f06300 */
[----:B------:R-:W-:Y:S01]  /*5c50*/  FADD.FTZ R14, R14, -UR17 ;  /* 0x800000110e0e7e21 */ /* 0x000fe20008010000 */
[----:B------:R-:W-:Y:S01]  /*5c60*/  HADD2.F32 R34, -RZ, R34.H1_H1 ;  /* 0x30000022ff227230 */ /* 0x000fe20000004100 */
[----:B------:R-:W-:Y:S01]  /*5c70*/  FADD.FTZ R37, R37, -UR17 ;  /* 0x8000001125257e21 */ /* 0x000fe20008010000 */
[----:B------:R-:W-:Y:S01]  /*5c80*/  ISETP.GT.U32.OR P0, PT, R59, 0x1bf, P0 ;  /* 0x000001bf3b00780c */ /* 0x000fe20000704470 */
[----:B------:R-:W-:-:S02]  /*5c90*/  FMUL.FTZ R25, R14, UR12 ;  /* 0x0000000c0e197c20 */ /* 0x000fc40008410000 */
[----:B------:R-:W-:Y:S01]  /*5ca0*/  FMUL.FTZ R24, R37, UR12 ;  /* 0x0000000c25187c20 */ /* 0x000fe20008410000 */
[----:B------:R-:W-:Y:S08]  /*5cb0*/  @!P6 BRA `(.L_x_797) ;  /* 0x000001200000e947 */ /* 0x000ff00003800000 */
        /* <DEDUP_REMOVED lines=18> */
.L_x_797:
        /* <DEDUP_REMOVED lines=17> */
.L_x_799:
[----:B------:R-:W-:Y:S05]  /*5ef0*/  BSYNC B0 ;  /* 0x0000000000007941 */ /* 0x000fea0003800000 */
.L_x_798:
[----:B------:R-:W-:Y:S01]  /*5f00*/  ULDC UR4, c[0x0][0x10] ;  /* 0x0000040000047ab9 */ /* 0x000fe20000000800 */
[----:B------:R-:W-:Y:S01]  /*5f10*/  IADD3 R50, R50, 0x1, RZ ;  /* 0x0000000132327810 */ /* 0x000fe20007ffe0ff */
[----:B------:R-:W-:-:S04]  /*5f20*/  UIADD3 UR7, UR7, UR4, URZ ;  /* 0x0000000407077290 */ /* 0x000fc8000fffe03f */
[----:B------:R-:W-:-:S06]  /*5f30*/  UISETP.GE.AND UP0, UPT, UR7, UR6, UPT ;  /* 0x000000060700728c */ /* 0x000fcc000bf06270 */
[----:B------:R-:W-:-:S13]  /*5f40*/  PLOP3.LUT P0, PT, PT, PT, UP0, 0x80, 0x0 ;  /* 0x000000000000781c */ /* 0x000fda0003f0f008 */
[----:B------:R-:W-:Y:S01]  /*5f50*/  @P0 CALL.REL.NOINC `(.L_x_749) ;  /* 0x0000001000000944 */ /* 0x000fe20003c00000 */
[----:B------:R-:W-:Y:S05]  /*5f60*/  BRA `(.L_x_800) ;  /* 0xffffa4c000007947 */ /* 0x000fea000383ffff */
.L_x_749:
        /* <DEDUP_REMOVED lines=18> */
.L_x_802:
[----:B------:R-:W-:Y:S05]  /*6090*/  BSYNC B0 ;  /* 0x0000000000007941 */ /* 0x000fea0003800000 */
.L_x_801:
        /* <DEDUP_REMOVED lines=11> */
.L_x_804:
[----:B------:R-:W2:Y:S01]  /*6150*/  LDG.E.STRONG.GPU R5, [R2.64] ;  /* 0x0000000e02057981 */ /* 0x000ea2000c1ef900 */
[----:B------:R-:W-:Y:S01]  /*6160*/  YIELD ;  /* 0x0000000000007946 */ /* 0x000fe20003800000 */
[----:B--2---:R-:W-:Y:S01]  /*6170*/  ISETP.NE.AND P0, PT, R5, R0, PT ;  /* 0x000000000500720c */ /* 0x004fe20003f05270 */
[----:B------:R-:W-:-:S12]  /*6180*/  CCTL.IVALL ;  /* 0x00000000ff00798f */ /* 0x000fd80002000000 */
[----:B------:R-:W-:Y:S05]  /*6190*/  @P0 BRA `(.L_x_804) ;  /* 0xffffffb000000947 */ /* 0x000fea000383ffff */
.L_x_803:
        /* <DEDUP_REMOVED lines=25> */
.L_x_805:
        /* <DEDUP_REMOVED lines=23> */
.L_x_806:
        /* <DEDUP_REMOVED lines=14> */
.L_x_3301:


//--------------------- .text._Z35group_norm_nhwc_bwd_one_pass_kernelI11Fp16IOFp32WLi512ELi28ELi448EEv26Group_norm_nhwc_bwd_params --------------------------
	.section	.text._Z35group_norm_nhwc_bwd_one_pass_kernelI11Fp16IOFp32WLi512ELi28ELi448EEv26Group_norm_nhwc_bwd_params,"ax",@progbits
	.sectioninfo	@"SHI_REGISTERS=128"
	.align	128
        .global         _Z35group_norm_nhwc_bwd_one_pass_kernelI11Fp16IOFp32WLi512ELi28ELi448EEv26Group_norm_nhwc_bwd_params
        .type           _Z35group_norm_nhwc_bwd_one_pass_kernelI11Fp16IOFp32WLi512ELi28ELi448EEv26Group_norm_nhwc_bwd_params,@function
        .size           _Z35group_norm_nhwc_bwd_one_pass_kernelI11Fp16IOFp32WLi512ELi28ELi448EEv26Group_norm_nhwc_bwd_params,(.L_x_3302 - _Z35group_norm_nhwc_bwd_one_pass_kernelI11Fp16IOFp32WLi512ELi28ELi448EEv26Group_norm_nhwc_bwd_params)
        .other          _Z35group_norm_nhwc_bwd_one_pass_kernelI11Fp16IOFp32WLi512ELi28ELi448EEv26Group_norm_nhwc_bwd_params,@"STO_CUDA_ENTRY STV_DEFAULT"
_Z35group_norm_nhwc_bwd_one_pass_kernelI11Fp16IOFp32WLi512ELi28ELi448EEv26Group_norm_nhwc_bwd_params:
.text._Z35group_norm_nhwc_bwd_one_pass_kernelI11Fp16IOFp32WLi512ELi28ELi448EEv26Group_norm_nhwc_bwd_params:
        /* <DEDUP_REMOVED lines=110> */
.L_x_890:
[----:B------:R-:W-:Y:S01]  /*06e0*/  IABS R10, c[0x0][0x1f0] ;  /* 0x00007c00000a7a13 */ /* 0x000fe20000000000 */
[----:B------:R-:W-:Y:S01]  /*06f0*/  CS2R R64, SRZ ;  /* 0x0000000000407805 */ /* 0x000fe2000001ff00 */
[----:B------:R-:W-:Y:S01]  /*0700*/  IABS R12, R5 ;  /* 0x00000005000c7213 */ /* 0x000fe20000000000 */
[----:B------:R-:W-:Y:S01]  /*0710*/  CS2R R82, SRZ ;  /* 0x0000000000527805 */ /* 0x000fe2000001ff00 */
[----:B0-----:R-:W0:Y:S01]  /*0720*/  I2F.RP R7, R10 ;  /* 0x0000000a00077306 */ /* 0x001e220000209400 */
[----:B------:R-:W-:-:S02]  /*0730*/  P2R R16, PR, RZ, 0x8 ;  /* 0x00000008ff107803 */ /* 0x000fc40000000000 */
[----:B------:R-:W-:Y:S02]  /*0740*/  P2R R15, PR, RZ, 0x4 ;  /* 0x00000004ff0f7803 */ /* 0x000fe40000000000 */
[----:B------:R-:W-:Y:S01]  /*0750*/  MOV R66, RZ ;  /* 0x000000ff00427202 */ /* 0x000fe20000000f00 */
        /* <DEDUP_REMOVED lines=236> */
[----:B------:R-:W-:-:S03]  /*1620*/  ISETP.NE.AND P3, PT, R16, RZ, PT ;  /* 0x000000ff1000720c */ /* 0x000fc60003f65270 */
        /* <DEDUP_REMOVED lines=24> */
[----:B------:R-:W-:-:S05]  /*17b0*/  @P2 IMAD.WIDE.U32 R16, R97, c[0x0][0x1d8], R16 ;  /* 0x0000760061102a25 */ /* 0x000fca00078e0010 */
[----:B------:R-:W-:Y:S02]  /*17c0*/  @P2 IADD3 R23, R17, R23, RZ ;  /* 0x0000001711172210 */ /* 0x000fe40007ffe0ff */
[C---:B------:R-:W-:Y:S02]  /*17d0*/  @P2 SHF.L.U32 R24, R16.reuse, 0x1, RZ ;  /* 0x0000000110182819 */ /* 0x040fe400000006ff */
[----:B------:R-:W-:Y:S02]  /*17e0*/  @P2 SHF.L.U64.HI R23, R16, 0x1, R23 ;  /* 0x0000000110172819 */ /* 0x000fe40000010217 */
[----:B------:R-:W-:Y:S02]  /*17f0*/  @P2 IADD3 R16, P0, R24, c[0x0][0x180], RZ ;  /* 0x0000600018102a10 */ /* 0x000fe40007f1e0ff */
[----:B------:R-:W-:Y:S02]  /*1800*/  P2R R68, PR, RZ, 0x40 ;  /* 0x00000040ff447803 */ /* 0x000fe40000000000 */
[----:B------:R-:W-:-:S02]  /*1810*/  @P2 IADD3.X R17, R23, c[0x0][0x184], RZ, P0, !PT ;  /* 0x0000610017112a10 */ /* 0x000fc400007fe4ff */
[----:B------:R-:W-:Y:S02]  /*1820*/  @P2 IADD3 R24, P0, R24, c[0x0][0x178], RZ ;  /* 0x00005e0018182a10 */ /* 0x000fe40007f1e0ff */
[----:B------:R-:W-:Y:S02]  /*1830*/  LOP3.LUT P6, RZ, R6, 0x8, RZ, 0xc0, !PT ;  /* 0x0000000806ff7812 */ /* 0x000fe400078cc0ff */
[----:B------:R-:W-:Y:S01]  /*1840*/  @P2 IADD3.X R25, R23, c[0x0][0x17c], RZ, P0, !PT ;  /* 0x00005f0017192a10 */ /* 0x000fe200007fe4ff */
[----:B------:R-:W-:Y:S01]  /*1850*/  @P1 IMAD R23, R108, c[0x0][0x1d8], RZ ;  /* 0x000076006c171a24 */ /* 0x000fe200078e02ff */
[----:B------:R-:W-:Y:S02]  /*1860*/  @P1 MOV R26, R18 ;  /* 0x00000012001a1202 */ /* 0x000fe40000000f00 */
[----:B------:R-:W-:Y:S02]  /*1870*/  @P1 MOV R27, R21 ;  /* 0x00000015001b1202 */ /* 0x000fe40000000f00 */
[----:B------:R-:W-:-:S02]  /*1880*/  P2R R67, PR, RZ, 0x40 ;  /* 0x00000040ff437803 */ /* 0x000fc40000000000 */
[----:B------:R-:W-:Y:S01]  /*1890*/  LOP3.LUT P6, RZ, R6, 0x10, RZ, 0xc0, !PT ;  /* 0x0000001006ff7812 */ /* 0x000fe200078cc0ff */
[C---:B------:R-:W-:Y:S02]  /*18a0*/  @P1 IMAD R23, R96.reuse, c[0x0][0x1dc], R23 ;  /* 0x0000770060171a24 */ /* 0x040fe400078e0217 */
[----:B------:R-:W-:Y:S01]  /*18b0*/  @P1 IMAD.WIDE.U32 R26, R96, c[0x0][0x1d8], R26 ;  /* 0x00007600601a1a25 */ /* 0x000fe200078e001a */
[----:B------:R-:W-:Y:S02]  /*18c0*/  P2R R69, PR, RZ, 0x40 ;  /* 0x00000040ff457803 */ /* 0x000fe40000000000 */
[----:B------:R-:W-:Y:S02]  /*18d0*/  LOP3.LUT P6, RZ, R6, 0x20, RZ, 0xc0, !PT ;  /* 0x0000002006ff7812 */ /* 0x000fe400078cc0ff */
[----:B------:R-:W-:Y:S02]  /*18e0*/  @P1 IADD3 R23, R27, R23, RZ ;  /* 0x000000171b171210 */ /* 0x000fe40007ffe0ff */
[----:B------:R-:W-:-:S02]  /*18f0*/  @P1 SHF.L.U32 R28, R26, 0x1, RZ ;  /* 0x000000011a1c1819 */ /* 0x000fc400000006ff */
[----:B------:R-:W-:Y:S02]  /*1900*/  P2R R70, PR, RZ, 0x40 ;  /* 0x00000040ff467803 */ /* 0x000fe40000000000 */
[----:B------:R-:W-:Y:S02]  /*1910*/  LOP3.LUT P6, RZ, R6, 0x40, RZ, 0xc0, !PT ;  /* 0x0000004006ff7812 */ /* 0x000fe400078cc0ff */
[----:B------:R-:W-:Y:S02]  /*1920*/  @P1 SHF.L.U64.HI R23, R26, 0x1, R23 ;  /* 0x000000011a171819 */ /* 0x000fe40000010217 */
[----:B------:R-:W-:Y:S02]  /*1930*/  @P1 IADD3 R26, P0, R28, c[0x0][0x180], RZ ;  /* 0x000060001c1a1a10 */ /* 0x000fe40007f1e0ff */
[----:B------:R-:W-:Y:S02]  /*1940*/  P2R R71, PR, RZ, 0x40 ;  /* 0x00000040ff477803 */ /* 0x000fe40000000000 */
[----:B------:R-:W-:-:S02]  /*1950*/  LOP3.LUT P6, RZ, R6, 0x80, RZ, 0xc0, !PT ;  /* 0x0000008006ff7812 */ /* 0x000fc400078cc0ff */
[----:B------:R-:W-:Y:S02]  /*1960*/  @P1 IADD3.X R27, R23, c[0x0][0x184], RZ, P0, !PT ;  /* 0x00006100171b1a10 */ /* 0x000fe400007fe4ff */
[----:B------:R-:W-:Y:S01]  /*1970*/  @P1 IADD3 R28, P0, R28, c[0x0][0x178], RZ ;  /* 0x00005e001c1c1a10 */ /* 0x000fe20007f1e0ff */
[----:B------:R-:W-:-:S03]  /*1980*/  CS2R R78, SRZ ;  /* 0x00000000004e7805 */ /* 0x000fc6000001ff00 */
[----:B------:R-:W-:Y:S02]  /*1990*/  @P1 IADD3.X R29, R23, c[0x0][0x17c], RZ, P0, !PT ;  /* 0x00005f00171d1a10 */ /* 0x000fe400007fe4ff */
[----:B------:R-:W-:-:S03]  /*19a0*/  MOV R23, RZ ;  /* 0x000000ff00177202 */ /* 0x000fc60000000f00 */
[----:B------:R0:W5:Y:S04]  /*19b0*/  @P6 LDG.E R79, [R58.64] ;  /* 0x000000063a4f6981 */ /* 0x000168000c1e1900 */
[----:B------:R0:W5:Y:S01]  /*19c0*/  @P6 LDG.E R23, [R60.64] ;  /* 0x000000063c176981 */ /* 0x000162000c1e1900 */
[----:B------:R-:W-:Y:S01]  /*19d0*/  ISETP.NE.AND P6, PT, R71, RZ, PT ;  /* 0x000000ff4700720c */ /* 0x000fe20003fc5270 */
[----:B------:R-:W-:-:S12]  /*19e0*/  CS2R R76, SRZ ;  /* 0x00000000004c7805 */ /* 0x000fd8000001ff00 */
[----:B------:R1:W5:Y:S04]  /*19f0*/  @P6 LDG.E R62, [R8.64] ;  /* 0x00000006083e6981 */ /* 0x000368000c1e1900 */
[----:B------:R0:W5:Y:S01]  /*1a00*/  @P6 LDG.E R78, [R56.64] ;  /* 0x00000006384e6981 */ /* 0x000162000c1e1900 */
[----:B------:R-:W-:Y:S01]  /*1a10*/  ISETP.NE.AND P6, PT, R70, RZ, PT ;  /* 0x000000ff4600720c */ /* 0x000fe20003fc5270 */
[----:B-1----:R-:W-:-:S12]  /*1a20*/  CS2R R8, SRZ ;  /* 0x0000000000087805 */ /* 0x002fd8000001ff00 */
        /* <DEDUP_REMOVED lines=11> */
[----:B------:R-:W-:Y:S01]  /*1ae0*/  CS2R R72, SRZ ;  /* 0x0000000000487805 */ /* 0x000fe2000001ff00 */
[----:B------:R-:W-:Y:S01]  /*1af0*/  CS2R R70, SRZ ;  /* 0x0000000000467805 */ /* 0x000fe2000001ff00 */
[----:B------:R-:W-:-:S04]  /*1b00*/  CS2R R68, SRZ ;  /* 0x0000000000447805 */ /* 0x000fc8000001ff00 */
[----:B------:R0:W5:Y:S04]  /*1b10*/  @P5 LDG.E R72, [R36.64] ;  /* 0x0000000624485981 */ /* 0x000168000c1e1900 */
[----:B------:R0:W5:Y:S04]  /*1b20*/  @P4 LDG.E R71, [R34.64] ;  /* 0x0000000622474981 */ /* 0x000168000c1e1900 */
[----:B------:R1:W5:Y:S04]  /*1b30*/  @P6 LDG.E R11, [R12.64] ;  /* 0x000000060c0b6981 */ /* 0x000368000c1e1900 */
[----:B------:R0:W5:Y:S04]  /*1b40*/  @P6 LDG.E R73, [R40.64] ;  /* 0x0000000628496981 */ /* 0x000168000c1e1900 */
[----:B------:R0:W5:Y:S01]  /*1b50*/  @P3 LDG.E R70, [R30.64] ;  /* 0x000000061e463981 */ /* 0x000162000c1e1900 */
[----:B-1----:R-:W-:-:S03]  /*1b60*/  CS2R R12, SRZ ;  /* 0x00000000000c7805 */ /* 0x002fc6000001ff00 */
[----:B------:R0:W5:Y:S04]  /*1b70*/  @P1 LDG.E R68, [R28.64] ;  /* 0x000000061c441981 */ /* 0x000168000c1e1900 */
[----:B------:R1:W5:Y:S04]  /*1b80*/  @P4 LDG.E R13, [R14.64] ;  /* 0x000000060e0d4981 */ /* 0x000368000c1e1900 */
[----:B------:R0:W5:Y:S01]  /*1b90*/  @P5 LDG.E R12, [R38.64] ;  /* 0x00000006260c5981 */ /* 0x000162000c1e1900 */
[----:B------:R-:W-:Y:S02]  /*1ba0*/  LOP3.LUT P0, RZ, R6, 0x4, RZ, 0xc0, !PT ;  /* 0x0000000406ff7812 */ /* 0x000fe4000780c0ff */
[----:B------:R-:W-:Y:S01]  /*1bb0*/  MOV R67, RZ ;  /* 0x000000ff00437202 */ /* 0x000fe20000000f00 */
[----:B------:R-:W-:Y:S01]  /*1bc0*/  BSSY B0, `(.L_x_808) ;  /* 0x0000016000007945 */ /* 0x000fe20003800000 */
[----:B------:R3:W5:Y:S01]  /*1bd0*/  @P2 LDG.E R69, [R24.64] ;  /* 0x0000000618452981 */ /* 0x000762000c1e1900 */
[----:B-1----:R-:W-:-:S06]  /*1be0*/  CS2R R14, SRZ ;  /* 0x00000000000e7805 */ /* 0x002fcc000001ff00 */
[----:B------:R0:W5:Y:S04]  /*1bf0*/  @P3 LDG.E R14, [R32.64] ;  /* 0x00000006200e3981 */ /* 0x000168000c1e1900 */
[----:B------:R0:W5:Y:S04]  /*1c00*/  @P0 LDG.E R67, [R44.64] ;  /* 0x000000062c430981 */ /* 0x000168000c1e1900 */
[----:B------:R0:W5:Y:S01]  /*1c10*/  @P0 LDG.E R74, [R42.64] ;  /* 0x000000062a4a0981 */ /* 0x000162000c1e1900 */
[----:B------:R-:W-:-:S03]  /*1c20*/  ISETP.GT.U32.AND P0, PT, R3, 0x1bf, PT ;  /* 0x000001bf0300780c */ /* 0x000fc60003f04070 */
[----:B------:R1:W5:Y:S01]  /*1c30*/  @P2 LDG.E R15, [R16.64] ;  /* 0x00000006100f2981 */ /* 0x000362000c1e1900 */
[----:B---3--:R-:W-:Y:S01]  /*1c40*/  CS2R R24, SRZ ;  /* 0x0000000000187805 */ /* 0x008fe2000001ff00 */
[----:B-1----:R-:W-:-:S06]  /*1c50*/  MOV R16, RZ ;  /* 0x000000ff00107202 */ /* 0x002fcc0000000f00 */
[----:B------:R1:W5:Y:S02]  /*1c60*/  @P1 LDG.E R16, [R26.64] ;  /* 0x000000061a101981 */ /* 0x000364000c1e1900 */
[----:B-1----:R-:W-:Y:S01]  /*1c70*/  CS2R R26, SRZ ;  /* 0x00000000001a7805 */ /* 0x002fe2000001ff00 */
        /* <DEDUP_REMOVED lines=10> */
.L_x_809:
[----:B0-2---:R-:W-:Y:S05]  /*1d20*/  BSYNC B0 ;  /* 0x0000000000007941 */ /* 0x005fea0003800000 */
.L_x_808:
[----:B------:R-:W-:Y:S01]  /*1d30*/  ISETP.NE.AND P0, PT, RZ, UR9, PT ;  /* 0x00000009ff007c0c */ /* 0x000fe2000bf05270 */
[--C-:B-----5:R-:W-:Y:S01]  /*1d40*/  HADD2.F32 R31, -RZ, R23.reuse.H0_H0 ;  /* 0x20000017ff1f7230 */ /* 0x120fe20000004100 */
[----:B------:R-:W-:Y:S01]  /*1d50*/  LOP3.LUT R6, R6, 0xfffffeff, RZ, 0xc0, !PT ;  /* 0xfffffeff06067812 */ /* 0x000fe200078ec0ff */
[----:B------:R-:W-:Y:S02]  /*1d60*/  HADD2.F32 R33, -RZ, R23.H1_H1 ;  /* 0x30000017ff217230 */ /* 0x000fe40000004100 */
[--C-:B------:R-:W-:Y:S01]  /*1d70*/  HADD2.F32 R35, -RZ, R62.reuse.H0_H0 ;  /* 0x2000003eff237230 */ /* 0x100fe20000004100 */
[C---:B------:R-:W-:Y:S01]  /*1d80*/  FADD.FTZ R32, -R22.reuse, R31 ;  /* 0x0000001f16207221 */ /* 0x040fe20000010100 */
[----:B------:R-:W-:Y:S01]  /*1d90*/  HADD2.F32 R37, -RZ, R62.H1_H1 ;  /* 0x3000003eff257230 */ /* 0x000fe20000004100 */
[----:B------:R-:W-:Y:S01]  /*1da0*/  FADD.FTZ R34, -R22, R33 ;  /* 0x0000002116227221 */ /* 0x000fe20000010100 */
[--C-:B------:R-:W-:Y:S01]  /*1db0*/  HADD2.F32 R29, -RZ, R79.reuse.H0_H0 ;  /* 0x2000004fff1d7230 */ /* 0x100fe20000004100 */
[-C--:B------:R-:W-:Y:S01]  /*1dc0*/  FMUL.FTZ R41, R32, R7.reuse ;  /* 0x0000000720297220 */ /* 0x080fe20000410000 */
[----:B------:R-:W-:Y:S01]  /*1dd0*/  HADD2.F32 R30, -RZ, R79.H1_H1 ;  /* 0x3000004fff1e7230 */ /* 0x000fe20000004100 */
[C---:B------:R-:W-:Y:S01]  /*1de0*/  FADD.FTZ R44, -R22.reuse, R35 ;  /* 0x00000023162c7221 */ /* 0x040fe20000010100 */
[--C-:B------:R-:W-:Y:S01]  /*1df0*/  HADD2.F32 R17, -RZ, R78.reuse.H0_H0 ;  /* 0x2000004eff117230 */ /* 0x100fe20000004100 */
[----:B------:R-:W-:Y:S01]  /*1e00*/  FADD.FTZ R46, -R22, R37 ;  /* 0x00000025162e7221 */ /* 0x000fe20000010100 */
[----:B------:R-:W-:Y:S01]  /*1e10*/  HADD2.F32 R28, -RZ, R78.H1_H1 ;  /* 0x3000004eff1c7230 */ /* 0x000fe20000004100 */
[----:B------:R-:W-:Y:S01]  /*1e20*/  FMUL.FTZ R32, R34, R7 ;  /* 0x0000000722207220 */ /* 0x000fe20000410000 */
[----:B------:R-:W-:Y:S01]  /*1e30*/  @P0 LOP3.LUT R6, R6, 0x100, RZ, 0xfc, !PT ;  /* 0x0000010006060812 */ /* 0x000fe200078efcff */
        /* <DEDUP_REMOVED lines=19> */
.L_x_810:
        /* <DEDUP_REMOVED lines=26> */
.L_x_811:
[----:B------:R-:W-:Y:S01]  /*2110*/  FADD.FTZ R38, RZ, R29 ;  /* 0x0000001dff267221 */ /* 0x000fe20000010000 */
[--C-:B------:R-:W-:Y:S01]  /*2120*/  HADD2.F32 R37, -RZ, R8.reuse.H0_H0 ;  /* 0x20000008ff257230 */ /* 0x100fe20000004100 */
[----:B------:R-:W-:Y:S01]  /*2130*/  FFMA.FTZ R35, R32, R36, R35 ;  /* 0x0000002420237223 */ /* 0x000fe20000010023 */
[----:B------:R-:W-:Y:S01]  /*2140*/  HADD2.F32 R39, -RZ, R8.H1_H1 ;  /* 0x30000008ff277230 */ /* 0x000fe20000004100 */
[----:B------:R-:W-:Y:S02]  /*2150*/  FMUL.FTZ R40, R17, R24 ;  /* 0x0000001811287220 */ /* 0x000fe40000410000 */
[----:B------:R-:W-:Y:S02]  /*2160*/  FADD.FTZ R41, R36, R31 ;  /* 0x0000001f24297221 */ /* 0x000fe40000010000 */
[----:B------:R-:W-:-:S02]  /*2170*/  FFMA.FTZ R29, R33, R17, R48 ;  /* 0x00000011211d7223 */ /* 0x000fc40000010030 */
[----:B------:R-:W-:Y:S02]  /*2180*/  FADD.FTZ R31, R38, R17 ;  /* 0x00000011261f7221 */ /* 0x000fe40000010000 */
[----:B------:R-:W-:Y:S02]  /*2190*/  FFMA.FTZ R36, R33, R40, R35 ;  /* 0x0000002821247223 */ /* 0x000fe40000010023 */
[----:B------:R-:W-:Y:S02]  /*21a0*/  FFMA.FTZ R17, R32, R30, RZ ;  /* 0x0000001e20117223 */ /* 0x000fe400000100ff */
[----:B------:R-:W-:Y:S02]  /*21b0*/  FADD.FTZ R35, RZ, R30 ;  /* 0x0000001eff237221 */ /* 0x000fe40000010000 */
[----:B------:R-:W-:Y:S02]  /*21c0*/  FMUL.FTZ R33, R28, R25 ;  /* 0x000000191c217220 */ /* 0x000fe40000410000 */
[----:B------:R-:W-:-:S02]  /*21d0*/  FADD.FTZ R30, -R22, R37 ;  /* 0x00000025161e7221 */ /* 0x000fc40000010100 */
[----:B------:R-:W-:Y:S02]  /*21e0*/  FADD.FTZ R32, -R22, R39 ;  /* 0x0000002716207221 */ /* 0x000fe40000010100 */
[C---:B------:R-:W-:Y:S02]  /*21f0*/  FFMA.FTZ R17, R34.reuse, R28, R17 ;  /* 0x0000001c22117223 */ /* 0x040fe40000010011 */
[----:B------:R-:W-:Y:S01]  /*2200*/  FADD.FTZ R28, R35, R28 ;  /* 0x0000001c231c7221 */ /* 0x000fe20000010000 */
[--C-:B------:R-:W-:Y:S01]  /*2210*/  HADD2.F32 R35, -RZ, R77.reuse.H1_H1 ;  /* 0x3000004dff237230 */ /* 0x100fe20000004100 */
[----:B------:R-:W-:Y:S01]  /*2220*/  FFMA.FTZ R47, R34, R33, R36 ;  /* 0x00000021222f7223 */ /* 0x000fe20000010024 */
[----:B------:R-:W-:Y:S01]  /*2230*/  HADD2.F32 R34, -RZ, R77.H0_H0 ;  /* 0x2000004dff227230 */ /* 0x000fe20000004100 */
        /* <DEDUP_REMOVED lines=22> */
.L_x_812:
[----:B------:R-:W-:Y:S01]  /*23a0*/  FMUL.FTZ R36, R34, R24 ;  /* 0x0000001822247220 */ /* 0x000fe20000410000 */
[--C-:B------:R-:W-:Y:S01]  /*23b0*/  HADD2.F32 R37, -RZ, R9.reuse.H0_H0 ;  /* 0x20000009ff257230 */ /* 0x100fe20000004100 */
[----:B------:R-:W-:Y:S01]  /*23c0*/  FADD.FTZ R41, R33, R40 ;  /* 0x0000002821297221 */ /* 0x000fe20000010000 */
[----:B------:R-:W-:Y:S01]  /*23d0*/  HADD2.F32 R39, -RZ, R9.H1_H1 ;  /* 0x30000009ff277230 */ /* 0x000fe20000004100 */
[----:B------:R-:W-:Y:S02]  /*23e0*/  FFMA.FTZ R33, R49, R36, R47 ;  /* 0x0000002431217223 */ /* 0x000fe4000001002f */
[----:B------:R-:W-:Y:S02]  /*23f0*/  FMUL.FTZ R30, R35, R25 ;  /* 0x00000019231e7220 */ /* 0x000fe40000410000 */
[----:B------:R-:W-:-:S02]  /*2400*/  FFMA.FTZ R17, R32, R35, R17 ;  /* 0x0000002320117223 */ /* 0x000fc40000010011 */
[----:B------:R-:W-:Y:S01]  /*2410*/  FFMA.FTZ R45, R32, R30, R33 ;  /* 0x0000001e202d7223 */ /* 0x000fe20000010021 */
[----:B------:R-:W-:Y:S01]  /*2420*/  HADD2.F32 R33, -RZ, R76.H1_H1 ;  /* 0x3000004cff217230 */ /* 0x000fe20000004100 */
[----:B------:R-:W-:Y:S02]  /*2430*/  FADD.FTZ R31, R31, R34 ;  /* 0x000000221f1f7221 */ /* 0x000fe40000010000 */
[----:B------:R-:W-:Y:S02]  /*2440*/  FFMA.FTZ R29, R49, R34, R29 ;  /* 0x00000022311d7223 */ /* 0x000fe4000001001d */
[C---:B------:R-:W-:Y:S02]  /*2450*/  FADD.FTZ R32, -R22.reuse, R37 ;  /* 0x0000002516207221 */ /* 0x040fe40000010100 */
[----:B------:R-:W-:Y:S02]  /*2460*/  FADD.FTZ R34, -R22, R39 ;  /* 0x0000002716227221 */ /* 0x000fe40000010100 */
[----:B------:R-:W-:-:S02]  /*2470*/  FADD.FTZ R28, R28, R35 ;  /* 0x000000231c1c7221 */ /* 0x000fc40000010000 */
[----:B------:R-:W-:Y:S01]  /*2480*/  FADD.FTZ R35, R41, R36 ;  /* 0x0000002429237221 */ /* 0x000fe20000010000 */
[----:B------:R-:W-:Y:S01]  /*2490*/  HADD2.F32 R36, -RZ, R76.H0_H0 ;  /* 0x2000004cff247230 */ /* 0x000fe20000004100 */
        /* <DEDUP_REMOVED lines=21> */
.L_x_813:
[----:B------:R-:W-:Y:S01]  /*25f0*/  FMUL.FTZ R34, R36, R24 ;  /* 0x0000001824227220 */ /* 0x000fe20000410000 */
[--C-:B------:R-:W-:Y:S01]  /*2600*/  HADD2.F32 R39, -RZ, R10.reuse.H0_H0 ;  /* 0x2000000aff277230 */ /* 0x100fe20000004100 */
[----:B------:R-:W-:Y:S01]  /*2610*/  FADD.FTZ R37, R30, R35 ;  /* 0x000000231e257221 */ /* 0x000fe20000010000 */
[----:B------:R-:W-:Y:S01]  /*2620*/  HADD2.F32 R41, -RZ, R10.H1_H1 ;  /* 0x3000000aff297230 */ /* 0x000fe20000004100 */
[----:B------:R-:W-:Y:S01]  /*2630*/  FFMA.FTZ R35, R47, R34, R45 ;  /* 0x000000222f237223 */ /* 0x000fe2000001002d */
[----:B------:R-:W-:Y:S01]  /*2640*/  HADD2.F32 R38, -RZ, R75.H0_H0 ;  /* 0x2000004bff267230 */ /* 0x000fe20000004100 */
[----:B------:R-:W-:Y:S01]  /*2650*/  FMUL.FTZ R30, R33, R25 ;  /* 0x00000019211e7220 */ /* 0x000fe20000410000 */
[----:B------:R-:W-:Y:S01]  /*2660*/  HADD2.F32 R45, -RZ, R67.H0_H0 ;  /* 0x20000043ff2d7230 */ /* 0x000fe20000004100 */
[----:B------:R-:W-:-:S02]  /*2670*/  FADD.FTZ R28, R28, R33 ;  /* 0x000000211c1c7221 */ /* 0x000fc40000010000 */
[C---:B------:R-:W-:Y:S02]  /*2680*/  FFMA.FTZ R17, R32.reuse, R33, R17 ;  /* 0x0000002120117223 */ /* 0x040fe40000010011 */
[----:B------:R-:W-:Y:S02]  /*2690*/  FFMA.FTZ R33, R32, R30, R35 ;  /* 0x0000001e20217223 */ /* 0x000fe40000010023 */
[----:B------:R-:W-:Y:S02]  /*26a0*/  FADD.FTZ R31, R31, R36 ;  /* 0x000000241f1f7221 */ /* 0x000fe40000010000 */
[----:B------:R-:W-:Y:S02]  /*26b0*/  FFMA.FTZ R29, R47, R36, R29 ;  /* 0x000000242f1d7223 */ /* 0x000fe4000001001d */
[----:B------:R-:W-:Y:S02]  /*26c0*/  FADD.FTZ R37, R37, R34 ;  /* 0x0000002225257221 */ /* 0x000fe40000010000 */
[----:B------:R-:W-:-:S02]  /*26d0*/  FADD.FTZ R32, -R22, R39 ;  /* 0x0000002716207221 */ /* 0x000fc40000010100 */
[----:B------:R-:W-:Y:S02]  /*26e0*/  FADD.FTZ R36, -R22, R41 ;  /* 0x0000002916247221 */ /* 0x000fe40000010100 */
[----:B------:R-:W-:Y:S01]  /*26f0*/  FADD.FTZ R34, R30, R37 ;  /* 0x000000251e227221 */ /* 0x000fe20000010000 */
[----:B------:R-:W-:Y:S01]  /*2700*/  HADD2.F32 R30, -RZ, R75.H1_H1 ;  /* 0x3000004bff1e7230 */ /* 0x000fe20000004100 */
        /* <DEDUP_REMOVED lines=21> */
.L_x_814:
[----:B------:R-:W-:Y:S01]  /*2860*/  HADD2.F32 R39, -RZ, R67.H1_H1 ;  /* 0x30000043ff277230 */ /* 0x000fe20000004100 */
[----:B------:R-:W-:Y:S02]  /*2870*/  FMUL.FTZ R35, R38, R24 ;  /* 0x0000001826237220 */ /* 0x000fe40000410000 */
[C---:B------:R-:W-:Y:S02]  /*2880*/  FADD.FTZ R36, -R22.reuse, R45 ;  /* 0x0000002d16247221 */ /* 0x040fe40000010100 */
[----:B------:R-:W-:Y:S02]  /*2890*/  FADD.FTZ R42, -R22, R39 ;  /* 0x00000027162a7221 */ /* 0x000fe40000010100 */
[----:B------:R-:W-:Y:S02]  /*28a0*/  FADD.FTZ R31, R31, R38 ;  /* 0x000000261f1f7221 */ /* 0x000fe40000010000 */
[----:B------:R-:W-:-:S02]  /*28b0*/  FFMA.FTZ R37, R44, R35, R33 ;  /* 0x000000232c257223 */ /* 0x000fc40000010021 */
[----:B------:R-:W-:Y:S01]  /*28c0*/  FFMA.FTZ R38, R44, R38, R29 ;  /* 0x000000262c267223 */ /* 0x000fe2000001001d */
[--C-:B------:R-:W-:Y:S01]  /*28d0*/  HADD2.F32 R29, -RZ, R74.reuse.H0_H0 ;  /* 0x2000004aff1d7230 */ /* 0x100fe20000004100 */
[----:B------:R-:W-:Y:S01]  /*28e0*/  FADD.FTZ R40, R34, R35 ;  /* 0x0000002322287221 */ /* 0x000fe20000010000 */
[----:B------:R-:W-:Y:S01]  /*28f0*/  HADD2.F32 R34, -RZ, R74.H1_H1 ;  /* 0x3000004aff227230 */ /* 0x000fe20000004100 */
        /* <DEDUP_REMOVED lines=22> */
.L_x_815:
[----:B------:R-:W-:Y:S01]  /*2a60*/  FMUL.FTZ R42, R29, R24 ;  /* 0x000000181d2a7220 */ /* 0x000fe20000410000 */
[--C-:B------:R-:W-:Y:S01]  /*2a70*/  HADD2.F32 R41, -RZ, R11.reuse.H0_H0 ;  /* 0x2000000bff297230 */ /* 0x100fe20000004100 */
[----:B------:R-:W-:Y:S01]  /*2a80*/  FADD.FTZ R39, R35, R40 ;  /* 0x0000002823277221 */ /* 0x000fe20000010000 */
[----:B------:R-:W-:Y:S01]  /*2a90*/  HADD2.F32 R43, -RZ, R11.H1_H1 ;  /* 0x3000000bff2b7230 */ /* 0x000fe20000004100 */
[C---:B------:R-:W-:Y:S02]  /*2aa0*/  FFMA.FTZ R37, R32.reuse, R35, R37 ;  /* 0x0000002320257223 */ /* 0x040fe40000010025 */
[----:B------:R-:W-:Y:S02]  /*2ab0*/  FFMA.FTZ R17, R32, R30, R17 ;  /* 0x0000001e20117223 */ /* 0x000fe40000010011 */
[----:B------:R-:W-:-:S02]  /*2ac0*/  FADD.FTZ R35, R28, R30 ;  /* 0x0000001e1c237221 */ /* 0x000fc40000010000 */
[----:B------:R-:W-:Y:S02]  /*2ad0*/  FADD.FTZ R39, R39, R42 ;  /* 0x0000002a27277221 */ /* 0x000fe40000010000 */
[----:B------:R-:W-:Y:S02]  /*2ae0*/  FMUL.FTZ R30, R34, R25 ;  /* 0x00000019221e7220 */ /* 0x000fe40000410000 */
[C---:B------:R-:W-:Y:S02]  /*2af0*/  FFMA.FTZ R37, R33.reuse, R42, R37 ;  /* 0x0000002a21257223 */ /* 0x040fe40000010025 */
[C---:B------:R-:W-:Y:S01]  /*2b00*/  FADD.FTZ R32, -R22.reuse, R41 ;  /* 0x0000002916207221 */ /* 0x040fe20000010100 */
[----:B------:R-:W-:Y:S01]  /*2b10*/  HADD2.F32 R41, -RZ, R73.H0_H0 ;  /* 0x20000049ff297230 */ /* 0x000fe20000004100 */
[----:B------:R-:W-:Y:S02]  /*2b20*/  FADD.FTZ R40, -R22, R43 ;  /* 0x0000002b16287221 */ /* 0x000fe40000010100 */
[----:B------:R-:W-:-:S02]  /*2b30*/  FFMA.FTZ R38, R33, R29, R38 ;  /* 0x0000001d21267223 */ /* 0x000fc40000010026 */
[----:B------:R-:W-:Y:S02]  /*2b40*/  FADD.FTZ R33, R30, R39 ;  /* 0x000000271e217221 */ /* 0x000fe40000010000 */
[----:B------:R-:W-:Y:S01]  /*2b50*/  FFMA.FTZ R28, R36, R30, R37 ;  /* 0x0000001e241c7223 */ /* 0x000fe20000010025 */
        /* <DEDUP_REMOVED lines=22> */
.L_x_816:
[----:B------:R-:W-:Y:S01]  /*2cc0*/  FMUL.FTZ R40, R41, R24 ;  /* 0x0000001829287220 */ /* 0x000fe20000410000 */
[--C-:B------:R-:W-:Y:S01]  /*2cd0*/  HADD2.F32 R37, -RZ, R12.reuse.H0_H0 ;  /* 0x2000000cff257230 */ /* 0x100fe20000004100 */
[----:B------:R-:W-:Y:S01]  /*2ce0*/  FADD.FTZ R42, R31, R29 ;  /* 0x0000001d1f2a7221 */ /* 0x000fe20000010000 */
[----:B------:R-:W-:Y:S01]  /*2cf0*/  HADD2.F32 R29, -RZ, R12.H1_H1 ;  /* 0x3000000cff1d7230 */ /* 0x000fe20000004100 */
[----:B------:R-:W-:Y:S02]  /*2d00*/  FFMA.FTZ R31, R39, R40, R28 ;  /* 0x00000028271f7223 */ /* 0x000fe4000001001c */
[----:B------:R-:W-:Y:S01]  /*2d10*/  FADD.FTZ R28, R33, R40 ;  /* 0x00000028211c7221 */ /* 0x000fe20000010000 */
[--C-:B------:R-:W-:Y:S01]  /*2d20*/  HADD2.F32 R33, -RZ, R72.reuse.H0_H0 ;  /* 0x20000048ff217230 */ /* 0x100fe20000004100 */
[C---:B------:R-:W-:Y:S01]  /*2d30*/  FADD.FTZ R40, -R22.reuse, R37 ;  /* 0x0000002516287221 */ /* 0x040fe20000010100 */
[----:B------:R-:W-:Y:S01]  /*2d40*/  HADD2.F32 R37, -RZ, R72.H1_H1 ;  /* 0x30000048ff257230 */ /* 0x000fe20000004100 */
        /* <DEDUP_REMOVED lines=23> */
.L_x_817:
[----:B------:R-:W-:Y:S01]  /*2ec0*/  FFMA.FTZ R45, R32, R43, R31 ;  /* 0x0000002b202d7223 */ /* 0x000fe2000001001f */
[--C-:B------:R-:W-:Y:S01]  /*2ed0*/  HADD2.F32 R47, -RZ, R13.reuse.H1_H1 ;  /* 0x3000000dff2f7230 */ /* 0x100fe20000004100 */
[----:B------:R-:W-:Y:S02]  /*2ee0*/  FMUL.FTZ R44, R33, R24 ;  /* 0x00000018212c7220 */ /* 0x000fe40000410000 */
[----:B------:R-:W-:Y:S02]  /*2ef0*/  FADD.FTZ R43, R43, R28 ;  /* 0x0000001c2b2b7221 */ /* 0x000fe40000010000 */
[----:B------:R-:W-:Y:S02]  /*2f00*/  FFMA.FTZ R31, R36, R34, R17 ;  /* 0x00000022241f7223 */ /* 0x000fe40000010011 */
[----:B------:R-:W-:Y:S01]  /*2f10*/  FFMA.FTZ R17, R29, R44, R45 ;  /* 0x0000002c1d117223 */ /* 0x000fe2000001002d */
[----:B------:R-:W-:Y:S01]  /*2f20*/  HADD2.F32 R45, -RZ, R13.H0_H0 ;  /* 0x2000000dff2d7230 */ /* 0x000fe20000004100 */
[----:B------:R-:W-:-:S02]  /*2f30*/  FMUL.FTZ R36, R37, R25 ;  /* 0x0000001925247220 */ /* 0x000fc40000410000 */
[----:B------:R-:W-:Y:S01]  /*2f40*/  FADD.FTZ R43, R43, R44 ;  /* 0x0000002c2b2b7221 */ /* 0x000fe20000010000 */
[--C-:B------:R-:W-:Y:S01]  /*2f50*/  HADD2.F32 R44, -RZ, R71.reuse.H1_H1 ;  /* 0x30000047ff2c7230 */ /* 0x100fe20000004100 */
[----:B------:R-:W-:Y:S02]  /*2f60*/  FFMA.FTZ R28, R40, R36, R17 ;  /* 0x00000024281c7223 */ /* 0x000fe40000010011 */
[----:B------:R-:W-:Y:S01]  /*2f70*/  FADD.FTZ R17, R36, R43 ;  /* 0x0000002b24117221 */ /* 0x000fe20000010000 */
[----:B------:R-:W-:Y:S01]  /*2f80*/  HADD2.F32 R43, -RZ, R71.H0_H0 ;  /* 0x20000047ff2b7230 */ /* 0x000fe20000004100 */
[C---:B------:R-:W-:Y:S02]  /*2f90*/  FADD.FTZ R36, -R22.reuse, R45 ;  /* 0x0000002d16247221 */ /* 0x040fe40000010100 */
[----:B------:R-:W-:Y:S02]  /*2fa0*/  FADD.FTZ R46, -R22, R47 ;  /* 0x0000002f162e7221 */ /* 0x000fe40000010100 */
[----:B------:R-:W-:-:S02]  /*2fb0*/  FADD.FTZ R35, R35, R34 ;  /* 0x0000002223237221 */ /* 0x000fc40000010000 */
[----:B------:R-:W-:Y:S02]  /*2fc0*/  FFMA.FTZ R34, R39, R41, R38 ;  /* 0x0000002927227223 */ /* 0x000fe40000010026 */
        /* <DEDUP_REMOVED lines=21> */
.L_x_818:
[--C-:B------:R-:W-:Y:S01]  /*3120*/  HADD2.F32 R45, -RZ, R14.reuse.H0_H0 ;  /* 0x2000000eff2d7230 */ /* 0x100fe20000004100 */
[----:B------:R-:W-:Y:S01]  /*3130*/  FMUL.FTZ R36, R43, R24 ;  /* 0x000000182b247220 */ /* 0x000fe20000410000 */
[----:B------:R-:W-:Y:S01]  /*3140*/  HADD2.F32 R47, -RZ, R14.H1_H1 ;  /* 0x3000000eff2f7230 */ /* 0x000fe20000004100 */
[----:B------:R-:W-:Y:S02]  /*3150*/  FADD.FTZ R42, R42, R41 ;  /* 0x000000292a2a7221 */ /* 0x000fe40000010000 */
[C---:B------:R-:W-:Y:S02]  /*3160*/  FADD.FTZ R38, -R22.reuse, R45 ;  /* 0x0000002d16267221 */ /* 0x040fe40000010100 */
[----:B------:R-:W-:Y:S02]  /*3170*/  FADD.FTZ R48, -R22, R47 ;  /* 0x0000002f16307221 */ /* 0x000fe40000010100 */
[----:B------:R-:W-:Y:S01]  /*3180*/  FFMA.FTZ R41, R39, R36, R28 ;  /* 0x0000002427297223 */ /* 0x000fe2000001001c */
[--C-:B------:R-:W-:Y:S01]  /*3190*/  HADD2.F32 R28, -RZ, R70.reuse.H1_H1 ;  /* 0x30000046ff1c7230 */ /* 0x100fe20000004100 */
[----:B------:R-:W-:Y:S01]  /*31a0*/  FADD.FTZ R36, R17, R36 ;  /* 0x0000002411247221 */ /* 0x000fe20000010000 */
[----:B------:R-:W-:Y:S01]  /*31b0*/  HADD2.F32 R17, -RZ, R70.H0_H0 ;  /* 0x20000046ff117230 */ /* 0x000fe20000004100 */
[----:B------:R-:W-:-:S02]  /*31c0*/  FMUL.FTZ R49, R38, R7 ;  /* 0x0000000726317220 */ /* 0x000fc40000410000 */
        /* <DEDUP_REMOVED lines=21> */
.L_x_819:
[----:B------:R-:W-:Y:S02]  /*3320*/  FFMA.FTZ R47, R46, R45, R41 ;  /* 0x0000002d2e2f7223 */ /* 0x000fe40000010029 */
[----:B------:R-:W-:-:S02]  /*3330*/  FMUL.FTZ R50, R17, R24 ;  /* 0x0000001811327220 */ /* 0x000fc40000410000 */
[----:B------:R-:W-:Y:S02]  /*3340*/  FADD.FTZ R45, R45, R36 ;  /* 0x000000242d2d7221 */ /* 0x000fe40000010000 */
[----:B------:R-:W-:Y:S01]  /*3350*/  FFMA.FTZ R41, R32, R30, R31 ;  /* 0x0000001e20297223 */ /* 0x000fe2000001001f */
[----:B------:R-:W-:Y:S01]  /*3360*/  HADD2.F32 R32, -RZ, R69.H0_H0 ;  /* 0x20000045ff207230 */ /* 0x000fe20000004100 */
[----:B------:R-:W-:Y:S02]  /*3370*/  FADD.FTZ R48, R35, R30 ;  /* 0x0000001e23307221 */ /* 0x000fe40000010000 */
[----:B------:R-:W-:Y:S01]  /*3380*/  FFMA.FTZ R31, R49, R50, R47 ;  /* 0x00000032311f7223 */ /* 0x000fe2000001002f */
[--C-:B------:R-:W-:Y:S01]  /*3390*/  HADD2.F32 R47, -RZ, R15.reuse.H1_H1 ;  /* 0x3000000fff2f7230 */ /* 0x100fe20000004100 */
[----:B------:R-:W-:Y:S01]  /*33a0*/  FADD.FTZ R30, R45, R50 ;  /* 0x000000322d1e7221 */ /* 0x000fe20000010000 */
[----:B------:R-:W-:Y:S01]  /*33b0*/  HADD2.F32 R45, -RZ, R15.H0_H0 ;  /* 0x2000000fff2d7230 */ /* 0x000fe20000004100 */
[----:B------:R-:W-:-:S02]  /*33c0*/  FMUL.FTZ R35, R28, R25 ;  /* 0x000000191c237220 */ /* 0x000fc40000410000 */
[----:B------:R-:W-:Y:S02]  /*33d0*/  FFMA.FTZ R50, R29, R33, R34 ;  /* 0x000000211d327223 */ /* 0x000fe40000010022 */
[----:B------:R-:W-:Y:S01]  /*33e0*/  FFMA.FTZ R34, R38, R35, R31 ;  /* 0x0000002326227223 */ /* 0x000fe2000001001f */
[----:B------:R-:W-:Y:S01]  /*33f0*/  HADD2.F32 R31, -RZ, R69.H1_H1 ;  /* 0x30000045ff1f7230 */ /* 0x000fe20000004100 */
[----:B------:R-:W-:Y:S02]  /*3400*/  FADD.FTZ R35, R35, R30 ;  /* 0x0000001e23237221 */ /* 0x000fe40000010000 */
[C---:B------:R-:W-:Y:S02]  /*3410*/  FADD.FTZ R30, -R22.reuse, R45 ;  /* 0x0000002d161e7221 */ /* 0x040fe40000010100 */
[----:B------:R-:W-:Y:S02]  /*3420*/  FADD.FTZ R36, -R22, R47 ;  /* 0x0000002f16247221 */ /* 0x000fe40000010100 */
        /* <DEDUP_REMOVED lines=21> */
.L_x_820:
[----:B------:R-:W-:Y:S01]  /*3580*/  FMUL.FTZ R36, R32, R24 ;  /* 0x0000001820247220 */ /* 0x000fe20000410000 */
[--C-:B------:R-:W-:Y:S01]  /*3590*/  HADD2.F32 R51, -RZ, R16.reuse.H0_H0 ;  /* 0x20000010ff337230 */ /* 0x100fe20000004100 */
[----:B------:R-:W-:Y:S01]  /*35a0*/  FADD.FTZ R42, R42, R33 ;  /* 0x000000212a2a7221 */ /* 0x000fe20000010000 */
[----:B------:R-:W-:Y:S01]  /*35b0*/  HADD2.F32 R33, -RZ, R16.H1_H1 ;  /* 0x30000010ff217230 */ /* 0x000fe20000004100 */
[----:B------:R-:W-:Y:S02]  /*35c0*/  FFMA.FTZ R45, R29, R36, R34 ;  /* 0x000000241d2d7223 */ /* 0x000fe40000010022 */
[C---:B------:R-:W-:Y:S02]  /*35d0*/  FADD.FTZ R34, -R22.reuse, R51 ;  /* 0x0000003316227221 */ /* 0x040fe40000010100 */
[----:B------:R-:W-:-:S02]  /*35e0*/  FADD.FTZ R54, -R22, R33 ;  /* 0x0000002116367221 */ /* 0x000fc40000010100 */
[----:B------:R-:W-:Y:S01]  /*35f0*/  FADD.FTZ R47, R35, R36 ;  /* 0x00000024232f7221 */ /* 0x000fe20000010000 */
[--C-:B------:R-:W-:Y:S01]  /*3600*/  HADD2.F32 R36, -RZ, R68.reuse.H0_H0 ;  /* 0x20000044ff247230 */ /* 0x100fe20000004100 */
[----:B------:R-:W-:Y:S01]  /*3610*/  FMUL.FTZ R33, R34, R7 ;  /* 0x0000000722217220 */ /* 0x000fe20000410000 */
[----:B------:R-:W-:Y:S01]  /*3620*/  HADD2.F32 R35, -RZ, R68.H1_H1 ;  /* 0x30000044ff237230 */ /* 0x000fe20000004100 */
[----:B------:R-:W-:Y:S02]  /*3630*/  FMUL.FTZ R52, R31, R25 ;  /* 0x000000191f347220 */ /* 0x000fe40000410000 */
        /* <DEDUP_REMOVED lines=20> */
.L_x_821:
[----:B------:R-:W-:Y:S02]  /*3780*/  FFMA.FTZ R51, R30, R52, R45 ;  /* 0x000000341e337223 */ /* 0x000fe4000001002d */
[----:B------:R-:W-:Y:S02]  /*3790*/  FMUL.FTZ R54, R36, R24 ;  /* 0x0000001824367220 */ /* 0x000fe40000410000 */
[----:B------:R-:W-:Y:S02]  /*37a0*/  FADD.FTZ R53, R52, R47 ;  /* 0x0000002f34357221 */ /* 0x000fe40000010000 */
[----:B------:R-:W-:Y:S01]  /*37b0*/  FFMA.FTZ R45, R40, R37, R41 ;  /* 0x00000025282d7223 */ /* 0x000fe20000010029 */
[----:B------:R-:W-:Y:S01]  /*37c0*/  HADD2.F32 R41, -RZ, R65.H0_H0 ;  /* 0x20000041ff297230 */ /* 0x000fe20000004100 */
[----:B------:R-:W-:Y:S02]  /*37d0*/  FADD.FTZ R47, R48, R37 ;  /* 0x00000025302f7221 */ /* 0x000fe40000010000 */
[----:B------:R-:W-:-:S02]  /*37e0*/  FFMA.FTZ R37, R33, R54, R51 ;  /* 0x0000003621257223 */ /* 0x000fc40000010033 */
[----:B------:R-:W-:Y:S01]  /*37f0*/  FADD.FTZ R54, R53, R54 ;  /* 0x0000003635367221 */ /* 0x000fe20000010000 */
[----:B------:R-:W-:Y:S01]  /*3800*/  HADD2.F32 R53, -RZ, R65.H1_H1 ;  /* 0x30000041ff357230 */ /* 0x000fe20000004100 */
[----:B------:R-:W-:Y:S02]  /*3810*/  FMUL.FTZ R51, R35, R25 ;  /* 0x0000001923337220 */ /* 0x000fe40000410000 */
[C---:B------:R-:W-:Y:S01]  /*3820*/  FADD.FTZ R40, -R22.reuse, R41 ;  /* 0x0000002916287221 */ /* 0x040fe20000010100 */
[--C-:B------:R-:W-:Y:S01]  /*3830*/  HADD2.F32 R41, -RZ, R83.reuse.H0_H0 ;  /* 0x20000053ff297230 */ /* 0x100fe20000004100 */
[----:B------:R-:W-:Y:S02]  /*3840*/  FADD.FTZ R52, -R22, R53 ;  /* 0x0000003516347221 */ /* 0x000fe40000010100 */
[----:B------:R-:W-:Y:S01]  /*3850*/  FFMA.FTZ R48, R39, R43, R50 ;  /* 0x0000002b27307223 */ /* 0x000fe20000010032 */
[----:B------:R-:W-:Y:S01]  /*3860*/  HADD2.F32 R39, -RZ, R83.H1_H1 ;  /* 0x30000053ff277230 */ /* 0x000fe20000004100 */
[----:B------:R-:W-:-:S02]  /*3870*/  FFMA.FTZ R50, R34, R51, R37 ;  /* 0x0000003322327223 */ /* 0x000fc40000010025 */
[-C--:B------:R-:W-:Y:S02]  /*3880*/  FMUL.FTZ R37, R40, R7.reuse ;  /* 0x0000000728257220 */ /* 0x080fe40000410000 */
        /* <DEDUP_REMOVED lines=21> */
.L_x_822:
[----:B------:R-:W-:Y:S01]  /*39e0*/  FMUL.FTZ R52, R41, R24 ;  /* 0x0000001829347220 */ /* 0x000fe20000410000 */
[--C-:B------:R-:W-:Y:S01]  /*39f0*/  HADD2.F32 R55, -RZ, R66.reuse.H1_H1 ;  /* 0x30000042ff377230 */ /* 0x100fe20000004100 */
[----:B------:R-:W-:Y:S01]  /*3a00*/  FFMA.FTZ R53, R46, R44, R45 ;  /* 0x0000002c2e357223 */ /* 0x000fe2000001002d */
[----:B------:R-:W-:Y:S01]  /*3a10*/  HADD2.F32 R45, -RZ, R66.H0_H0 ;  /* 0x20000042ff2d7230 */ /* 0x000fe20000004100 */
[----:B------:R-:W-:Y:S02]  /*3a20*/  FADD.FTZ R42, R42, R43 ;  /* 0x0000002b2a2a7221 */ /* 0x000fe40000010000 */
[----:B------:R-:W-:Y:S02]  /*3a30*/  FADD.FTZ R46, R51, R52 ;  /* 0x00000034332e7221 */ /* 0x000fe40000010000 */
[----:B------:R-:W-:-:S02]  /*3a40*/  FFMA.FTZ R43, R37, R52, R50 ;  /* 0x00000034252b7223 */ /* 0x000fc40000010032 */
[----:B------:R-:W-:Y:S02]  /*3a50*/  FMUL.FTZ R51, R39, R25 ;  /* 0x0000001927337220 */ /* 0x000fe40000410000 */
[----:B------:R-:W-:Y:S02]  /*3a60*/  FADD.FTZ R47, R47, R44 ;  /* 0x0000002c2f2f7221 */ /* 0x000fe40000010000 */
[C---:B------:R-:W-:Y:S01]  /*3a70*/  FADD.FTZ R44, -R22.reuse, R45 ;  /* 0x0000002d162c7221 */ /* 0x040fe20000010100 */
[--C-:B------:R-:W-:Y:S01]  /*3a80*/  HADD2.F32 R45, -RZ, R82.reuse.H1_H1 ;  /* 0x30000052ff2d7230 */ /* 0x100fe20000004100 */
[----:B------:R-:W-:Y:S02]  /*3a90*/  FADD.FTZ R50, -R22, R55 ;  /* 0x0000003716327221 */ /* 0x000fe40000010100 */
[----:B------:R-:W-:Y:S02]  /*3aa0*/  FFMA.FTZ R52, R40, R51, R43 ;  /* 0x0000003328347223 */ /* 0x000fe4000001002b */
[----:B------:R-:W-:Y:S01]  /*3ab0*/  FADD.FTZ R51, R51, R46 ;  /* 0x0000002e33337221 */ /* 0x000fe20000010000 */
[----:B------:R-:W-:Y:S01]  /*3ac0*/  HADD2.F32 R46, -RZ, R82.H0_H0 ;  /* 0x20000052ff2e7230 */ /* 0x000fe20000004100 */
        /* <DEDUP_REMOVED lines=21> */
.L_x_823:
[----:B------:R-:W-:Y:S01]  /*3c20*/  FMUL.FTZ R54, R46, R24 ;  /* 0x000000182e367220 */ /* 0x000fe20000410000 */
[--C-:B------:R-:W-:Y:S01]  /*3c30*/  HADD2.F32 R55, -RZ, R63.reuse.H1_H1 ;  /* 0x3000003fff377230 */ /* 0x100fe20000004100 */
[----:B------:R-:W-:Y:S01]  /*3c40*/  FFMA.FTZ R50, R38, R28, R53 ;  /* 0x0000001c26327223 */ /* 0x000fe20000010035 */
[----:B------:R-:W-:Y:S01]  /*3c50*/  HADD2.F32 R53, -RZ, R63.H0_H0 ;  /* 0x2000003fff357230 */ /* 0x000fe20000004100 */
[----:B------:R-:W-:-:S02]  /*3c60*/  FFMA.FTZ R48, R49, R17, R48 ;  /* 0x0000001131307223 */ /* 0x000fc40000010030 */
[----:B------:R-:W-:Y:S02]  /*3c70*/  FFMA.FTZ R49, R43, R54, R52 ;  /* 0x000000362b317223 */ /* 0x000fe40000010034 */
[----:B------:R-:W-:Y:S02]  /*3c80*/  FADD.FTZ R54, R51, R54 ;  /* 0x0000003633367221 */ /* 0x000fe40000010000 */
[----:B------:R-:W-:Y:S02]  /*3c90*/  FMUL.FTZ R51, R45, R25 ;  /* 0x000000192d337220 */ /* 0x000fe40000410000 */
[C---:B------:R-:W-:Y:S01]  /*3ca0*/  FADD.FTZ R52, -R22.reuse, R53 ;  /* 0x0000003516347221 */ /* 0x040fe20000010100 */
[----:B------:R-:W-:Y:S01]  /*3cb0*/  HADD2.F32 R53, -RZ, R81.H0_H0 ;  /* 0x20000051ff357230 */ /* 0x000fe20000004100 */
[----:B------:R-:W-:Y:S02]  /*3cc0*/  FADD.FTZ R56, -R22, R55 ;  /* 0x0000003716387221 */ /* 0x000fe40000010100 */
[----:B------:R-:W-:-:S02]  /*3cd0*/  FFMA.FTZ R38, R44, R51, R49 ;  /* 0x000000332c267223 */ /* 0x000fc40000010031 */
[----:B------:R-:W-:Y:S01]  /*3ce0*/  FADD.FTZ R49, R51, R54 ;  /* 0x0000003633317221 */ /* 0x000fe20000010000 */
[----:B------:R-:W-:Y:S01]  /*3cf0*/  HADD2.F32 R54, -RZ, R81.H1_H1 ;  /* 0x30000051ff367230 */ /* 0x000fe20000004100 */
        /* <DEDUP_REMOVED lines=21> */
.L_x_824:
[----:B------:R-:W-:Y:S02]  /*3e50*/  FMUL.FTZ R56, R53, R24 ;  /* 0x0000001835387220 */ /* 0x000fe40000410000 */
[----:B------:R-:W-:Y:S02]  /*3e60*/  FMUL.FTZ R57, R54, R25 ;  /* 0x0000001936397220 */ /* 0x000fe40000410000 */
[----:B------:R-:W-:Y:S02]  /*3e70*/  FFMA.FTZ R55, R51, R56, R38 ;  /* 0x0000003833377223 */ /* 0x000fe40000010026 */
[----:B------:R-:W-:Y:S01]  /*3e80*/  FADD.FTZ R56, R49, R56 ;  /* 0x0000003831387221 */ /* 0x000fe20000010000 */
[--C-:B------:R-:W-:Y:S01]  /*3e90*/  HADD2.F32 R49, -RZ, R64.reuse.H0_H0 ;  /* 0x20000040ff317230 */ /* 0x100fe20000004100 */
[----:B------:R-:W-:Y:S01]  /*3ea0*/  FFMA.FTZ R58, R52, R57, R55 ;  /* 0x00000039343a7223 */ /* 0x000fe20000010037 */
[----:B------:R-:W-:Y:S01]  /*3eb0*/  HADD2.F32 R55, -RZ, R64.H1_H1 ;  /* 0x30000040ff377230 */ /* 0x000fe20000004100 */
[----:B------:R-:W-:-:S02]  /*3ec0*/  FADD.FTZ R57, R57, R56 ;  /* 0x0000003839397221 */ /* 0x000fc40000010000 */
[C---:B------:R-:W-:Y:S01]  /*3ed0*/  FADD.FTZ R38, -R22.reuse, R49 ;  /* 0x0000003116267221 */ /* 0x040fe20000010100 */
[--C-:B------:R-:W-:Y:S01]  /*3ee0*/  HADD2.F32 R49, -RZ, R80.reuse.H0_H0 ;  /* 0x20000050ff317230 */ /* 0x100fe20000004100 */
[----:B------:R-:W-:Y:S02]  /*3ef0*/  FADD.FTZ R56, -R22, R55 ;  /* 0x0000003716387221 */ /* 0x000fe40000010100 */
[-C--:B------:R-:W-:Y:S01]  /*3f00*/  FMUL.FTZ R55, R38, R7.reuse ;  /* 0x0000000726377220 */ /* 0x080fe20000410000 */
[----:B------:R-:W-:Y:S01]  /*3f10*/  HADD2.F32 R38, -RZ, R80.H1_H1 ;  /* 0x30000050ff267230 */ /* 0x000fe20000004100 */
        /* <DEDUP_REMOVED lines=20> */
.L_x_825:
        /* <DEDUP_REMOVED lines=11> */
[----:B------:R-:W-:Y:S02]  /*4110*/  FADD.FTZ R28, R47, R28 ;  /* 0x0000001c2f1c7221 */ /* 0x000fe40000010000 */
        /* <DEDUP_REMOVED lines=27> */
[----:B------:R-:W-:Y:S01]  /*42d0*/  FFMA.FTZ R29, R56, R38, R17 ;  /* 0x00000026381d7223 */ /* 0x000fe20000010011 */
[----:B------:R-:W-:Y:S01]  /*42e0*/  SHF.L.U32 R17, R3, 0x4, RZ ;  /* 0x0000000403117819 */ /* 0x000fe200000006ff */
        /* <DEDUP_REMOVED lines=58> */
.L_x_827:
[----:B0-----:R-:W-:Y:S05]  /*4690*/  BSYNC B0 ;  /* 0x0000000000007941 */ /* 0x001fea0003800000 */
.L_x_826:
        /* <DEDUP_REMOVED lines=161> */
.L_x_829:
[----:B------:R-:W-:Y:S05]  /*50b0*/  BSYNC B0 ;  /* 0x0000000000007941 */ /* 0x000fea0003800000 */
.L_x_828:
        /* <DEDUP_REMOVED lines=16> */
.L_x_831:
[----:B------:R-:W-:Y:S05]  /*51c0*/  BSYNC B0 ;  /* 0x0000000000007941 */ /* 0x000fea0003800000 */
.L_x_830:
        /* <DEDUP_REMOVED lines=32> */
.L_x_834:
[----:B------:R-:W2:Y:S01]  /*53d0*/  LDG.E.STRONG.GPU R17, [R28.64] ;  /* 0x000000061c117981 */ /* 0x000ea2000c1ef900 */
[----:B------:R-:W-:Y:S01]  /*53e0*/  YIELD ;  /* 0x0000000000007946 */ /* 0x000fe20003800000 */
[----:B--2---:R-:W-:Y:S01]  /*53f0*/  ISETP.NE.AND P6, PT, R17, R32, PT ;  /* 0x000000201100720c */ /* 0x004fe20003fc5270 */
[----:B------:R-:W-:-:S12]  /*5400*/  CCTL.IVALL ;  /* 0x00000000ff00798f */ /* 0x000fd80002000000 */
[----:B------:R-:W-:Y:S05]  /*5410*/  @P6 BRA `(.L_x_834) ;  /* 0xffffffb000006947 */ /* 0x000fea000383ffff */
.L_x_833:
        /* <DEDUP_REMOVED lines=23> */
.L_x_838:
        /* <DEDUP_REMOVED lines=115> */
.L_x_837:
        /* <DEDUP_REMOVED lines=63> */
.L_x_839:
[----:B------:R-:W-:-:S04]  /*60b0*/  LOP3.LUT P6, RZ, R6, 0x1, RZ, 0xc0, !PT ;  /* 0x0000000106ff7812 */ /* 0x000fc800078cc0ff */
[----:B------:R-:W-:-:S13]  /*60c0*/  ISETP.NE.OR P6, PT, R28, RZ, P6 ;  /* 0x000000ff1c00720c */ /* 0x000fda00037c5670 */
[----:B------:R-:W-:Y:S05]  /*60d0*/  @!P6 BRA `(.L_x_835) ;  /* 0x000001f00000e947 */ /* 0x000fea0003800000 */
.L_x_836:
        /* <DEDUP_REMOVED lines=31> */
.L_x_835:
        /* <DEDUP_REMOVED lines=10> */
.L_x_841:
[----:B------:R-:W-:Y:S05]  /*6370*/  BSYNC B0 ;  /* 0x0000000000007941 */ /* 0x000fea0003800000 */
.L_x_840:
        /* <DEDUP_REMOVED lines=17> */
.L_x_832:
[----:B------:R-:W-:Y:S01]  /*6490*/  @!P0 STS.64 [0x88], R60 ;  /* 0x0000883cff008388 */ /* 0x000fe20000000a00 */
[----:B0-----:R-:W-:Y:S01]  /*64a0*/  SHF.R.U32.HI R30, RZ, 0x1, R3 ;  /* 0x00000001ff1e7819 */ /* 0x001fe20000011603 */
[----:B------:R-:W-:Y:S02]  /*64b0*/  HADD2.F32 R33, -RZ, R23.H0_H0 ;  /* 0x20000017ff217230 */ /* 0x000fe40000004100 */
[----:B------:R-:W-:Y:S01]  /*64c0*/  BAR.SYNC.DEFER_BLOCKING 0x0 ;  /* 0x0000000000007b1d */ /* 0x000fe20000010000 */
[----:B------:R-:W-:Y:S01]  /*64d0*/  ISETP.NE.AND P6, PT, RZ, UR9, PT ;  /* 0x00000009ff007c0c */ /* 0x000fe2000bfc5270 */
[----:B------:R-:W-:Y:S01]  /*64e0*/  IMAD.WIDE.U32 R30, R30, -0x6db6db6d, RZ ;  /* 0x924924931e1e7825 */ /* 0x000fe200078e00ff */
[----:B------:R-:W-:-:S02]  /*64f0*/  HADD2.F32 R37, -RZ, R79.H0_H0 ;  /* 0x2000004fff257230 */ /* 0x000fc40000004100 */
[----:B------:R-:W-:Y:S02]  /*6500*/  HADD2.F32 R34, -RZ, R79.H1_H1 ;  /* 0x3000004fff227230 */ /* 0x000fe40000004100 */
[----:B------:R-:W-:Y:S01]  /*6510*/  SHF.R.U32.HI R17, RZ, 0x2, R31 ;  /* 0x00000002ff117819 */ /* 0x000fe2000001161f */
[----:B------:R-:W-:Y:S02]  /*6520*/  HADD2.F32 R31, -RZ, R23.H1_H1 ;  /* 0x30000017ff1f7230 */ /* 0x000fe40000004100 */
[----:B------:R-:W-:-:S03]  /*6530*/  HADD2.F32 R35, -RZ, R62.H1_H1 ;  /* 0x3000003eff237230 */ /* 0x000fc60000004100 */
[----:B------:R-:W-:-:S04]  /*6540*/  FADD.FTZ R30, -R22, R31 ;  /* 0x0000001f161e7221 */ /* 0x000fc80000010100 */
[-C--:B------:R-:W-:Y:S01]  /*6550*/  FMUL.FTZ R42, R30, R7.reuse ;  /* 0x000000071e2a7220 */ /* 0x080fe20000410000 */
[----:B------:R-:W0:Y:S02]  /*6560*/  LDS.64 R28, [0x88] ;  /* 0x00008800ff1c7984 */ /* 0x000e240000000a00 */
[----:B0-----:R-:W-:Y:S02]  /*6570*/  FMUL.FTZ R23, R28, c[0x0][0x20c] ;  /* 0x000083001c177a20 */ /* 0x001fe40000410000 */
[----:B------:R-:W-:Y:S01]  /*6580*/  FADD.FTZ R28, -R22, R33 ;  /* 0x00000021161c7221 */ /* 0x000fe20000010100 */
[----:B------:R-:W-:Y:S01]  /*6590*/  HADD2.F32 R33, -RZ, R62.H0_H0 ;  /* 0x2000003eff217230 */ /* 0x000fe20000004100 */
[----:B------:R-:W-:Y:S02]  /*65a0*/  FMUL.FTZ R32, R29, c[0x0][0x20c] ;  /* 0x000083001d207a20 */ /* 0x000fe40000410000 */
        /* <DEDUP_REMOVED lines=20> */
.L_x_842:
        /* <DEDUP_REMOVED lines=17> */
[----:B------:R-:W-:-:S05]  /*6800*/  F2FP.PACK_AB R29, R28, R29 ;  /* 0x0000001d1c1d723e */ /* 0x000fca00000000ff */
[----:B------:R0:W-:Y:S02]  /*6810*/  STG.E [R30.64], R29 ;  /* 0x0000001d1e007986 */ /* 0x0001e4000c101906 */
.L_x_844:
[----:B------:R-:W-:Y:S05]  /*6820*/  BSYNC B0 ;  /* 0x0000000000007941 */ /* 0x000fea0003800000 */
.L_x_843:
[----:B------:R-:W-:Y:S01]  /*6830*/  ISETP.NE.AND P0, PT, RZ, UR9, PT ;  /* 0x00000009ff007c0c */ /* 0x000fe2000bf05270 */
[C---:B------:R-:W-:Y:S01]  /*6840*/  FADD.FTZ R28, -R22.reuse, R33 ;  /* 0x00000021161c7221 */ /* 0x040fe20000010100 */
[--C-:B------:R-:W-:Y:S01]  /*6850*/  HADD2.F32 R37, -RZ, R78.reuse.H0_H0 ;  /* 0x2000004eff257230 */ /* 0x100fe20000004100 */
[----:B0-----:R-:W-:Y:S01]  /*6860*/  FADD.FTZ R30, -R22, R35 ;  /* 0x00000023161e7221 */ /* 0x001fe20000010100 */
[----:B------:R-:W-:Y:S01]  /*6870*/  HADD2.F32 R78, -RZ, R78.H1_H1 ;  /* 0x3000004eff4e7230 */ /* 0x000fe20000004100 */
[-C--:B------:R-:W-:Y:S01]  /*6880*/  FMUL.FTZ R45, R28, R7.reuse ;  /* 0x000000071c2d7220 */ /* 0x080fe20000410000 */
[--C-:B------:R-:W-:Y:S01]  /*6890*/  HADD2.F32 R33, -RZ, R8.reuse.H0_H0 ;  /* 0x20000008ff217230 */ /* 0x100fe20000004100 */
[----:B------:R-:W-:Y:S01]  /*68a0*/  FMUL.FTZ R36, R30, R7 ;  /* 0x000000071e247220 */ /* 0x000fe20000410000 */
[----:B------:R-:W-:-:S05]  /*68b0*/  HADD2.F32 R35, -RZ, R8.H1_H1 ;  /* 0x30000008ff237230 */ /* 0x000fca0000004100 */
        /* <DEDUP_REMOVED lines=19> */
.L_x_845:
[----:B------:R-:W-:Y:S01]  /*69f0*/  LOP3.LUT P0, RZ, R6, 0x40, RZ, 0xc0, !PT ;  /* 0x0000004006ff7812 */ /* 0x000fe2000780c0ff */
[----:B------:R-:W-:-:S12]  /*6a00*/  BSSY B0, `(.L_x_846) ;  /* 0x0000012000007945 */ /* 0x000fd80003800000 */
[----:B------:R-:W-:Y:S05]  /*6a10*/  @!P0 BRA `(.L_x_847) ;  /* 0x0000010000008947 */ /* 0x000fea0003800000 */
[----:B------:R-:W-:Y:S01]  /*6a20*/  MOV R28, R18 ;  /* 0x00000012001c7202 */ /* 0x000fe20000000f00 */
[----:B------:R-:W-:Y:S01]  /*6a30*/  IMAD R8, R118, c[0x0][0x1d8], RZ ;  /* 0x0000760076087a24 */ /* 0x000fe200078e02ff */
[----:B------:R-:W-:-:S03]  /*6a40*/  MOV R29, R21 ;  /* 0x00000015001d7202 */ /* 0x000fc60000000f00 */
[C---:B------:R-:W-:Y:S02]  /*6a50*/  IMAD R31, R107.reuse, c[0x0][0x1dc], R8 ;  /* 0x000077006b1f7a24 */ /* 0x040fe400078e0208 */
[----:B------:R-:W-:-:S04]  /*6a60*/  IMAD.WIDE.U32 R28, R107, c[0x0][0x1d8], R28 ;  /* 0x000076006b1c7a25 */ /* 0x000fc800078e001c */
[----:B------:R-:W-:Y:S01]  /*6a70*/  FFMA.FTZ R8, R23, R45, R32 ;  /* 0x0000002d17087223 */ /* 0x000fe20000010020 */
[----:B------:R-:W-:Y:S02]  /*6a80*/  IADD3 R31, R29, R31, RZ ;  /* 0x0000001f1d1f7210 */ /* 0x000fe40007ffe0ff */
[----:B------:R-:W-:Y:S01]  /*6a90*/  LEA R30, P0, R28, c[0x0][0x160], 0x1 ;  /* 0x000058001c1e7a11 */ /* 0x000fe200078008ff */
[----:B------:R-:W-:-:S03]  /*6aa0*/  FFMA.FTZ R8, R37, R24, -R8 ;  /* 0x0000001825087223 */ /* 0x000fc60000010808 */
[----:B------:R-:W-:Y:S01]  /*6ab0*/  LEA.HI.X R31, R28, c[0x0][0x164], R31, 0x1, P0 ;  /* 0x000059001c1f7a11 */ /* 0x000fe200000f0c1f */
[----:B------:R-:W-:Y:S02]  /*6ac0*/  FFMA.FTZ R28, R23, R36, R32 ;  /* 0x00000024171c7223 */ /* 0x000fe40000010020 */
[----:B------:R-:W-:Y:S02]  /*6ad0*/  FMUL.FTZ R29, R8, R7 ;  /* 0x00000007081d7220 */ /* 0x000fe40000410000 */
[----:B------:R-:W-:-:S04]  /*6ae0*/  FFMA.FTZ R28, R78, R25, -R28 ;  /* 0x000000194e1c7223 */ /* 0x000fc8000001081c */
[----:B------:R-:W-:-:S05]  /*6af0*/  FMUL.FTZ R8, R28, R7 ;  /* 0x000000071c087220 */ /* 0x000fca0000410000 */
[----:B------:R-:W-:-:S05]  /*6b00*/  F2FP.PACK_AB R29, R8, R29 ;  /* 0x0000001d081d723e */ /* 0x000fca00000000ff */
[----:B------:R0:W-:Y:S02]  /*6b10*/  STG.E [R30.64], R29 ;  /* 0x0000001d1e007986 */ /* 0x0001e4000c101906 */
.L_x_847:
[----:B------:R-:W-:Y:S05]  /*6b20*/  BSYNC B0 ;  /* 0x0000000000007941 */ /* 0x000fea0003800000 */
.L_x_846:
[----:B------:R-:W-:Y:S01]  /*6b30*/  ISETP.NE.AND P0, PT, RZ, UR9, PT ;  /* 0x00000009ff007c0c */ /* 0x000fe2000bf05270 */
[C---:B------:R-:W-:Y:S01]  /*6b40*/  FADD.FTZ R8, -R22.reuse, R33 ;  /* 0x0000002116087221 */ /* 0x040fe20000010100 */
[--C-:B------:R-:W-:Y:S01]  /*6b50*/  HADD2.F32 R37, -RZ, R77.reuse.H0_H0 ;  /* 0x2000004dff257230 */ /* 0x100fe20000004100 */
[----:B------:R-:W-:Y:S01]  /*6b60*/  FADD.FTZ R28, -R22, R35 ;  /* 0x00000023161c7221 */ /* 0x000fe20000010100 */
[----:B0-----:R-:W-:Y:S01]  /*6b70*/  HADD2.F32 R30, -RZ, R77.H1_H1 ;  /* 0x3000004dff1e7230 */ /* 0x001fe20000004100 */
        /* <DEDUP_REMOVED lines=23> */
.L_x_848:
        /* <DEDUP_REMOVED lines=19> */
.L_x_850:
[----:B------:R-:W-:Y:S05]  /*6e20*/  BSYNC B0 ;  /* 0x0000000000007941 */ /* 0x000fea0003800000 */
.L_x_849:
        /* <DEDUP_REMOVED lines=28> */
.L_x_851:
        /* <DEDUP_REMOVED lines=19> */
.L_x_853:
[----:B------:R-:W-:Y:S05]  /*7120*/  BSYNC B0 ;  /* 0x0000000000007941 */ /* 0x000fea0003800000 */
.L_x_852:
[----:B------:R-:W-:Y:S01]  /*7130*/  ISETP.NE.AND P0, PT, RZ, UR9, PT ;  /* 0x00000009ff007c0c */ /* 0x000fe2000bf05270 */
[C---:B------:R-:W-:Y:S01]  /*7140*/  FADD.FTZ R8, -R22.reuse, R31 ;  /* 0x0000001f16087221 */ /* 0x040fe20000010100 */
[----:B------:R-:W-:Y:S01]  /*7150*/  HADD2.F32 R41, -RZ, R67.H0_H0 ;  /* 0x20000043ff297230 */ /* 0x000fe20000004100 */
[----:B0-----:R-:W-:Y:S01]  /*7160*/  FADD.FTZ R28, -R22, R33 ;  /* 0x00000021161c7221 */ /* 0x001fe20000010100 */
[--C-:B------:R-:W-:Y:S01]  /*7170*/  HADD2.F32 R35, -RZ, R75.reuse.H0_H0 ;  /* 0x2000004bff237230 */ /* 0x100fe20000004100 */
[-C--:B------:R-:W-:Y:S01]  /*7180*/  FMUL.FTZ R39, R8, R7.reuse ;  /* 0x0000000708277220 */ /* 0x080fe20000410000 */
[----:B------:R-:W-:Y:S01]  /*7190*/  HADD2.F32 R10, -RZ, R75.H1_H1 ;  /* 0x3000004bff0a7230 */ /* 0x000fe20000004100 */
        /* <DEDUP_REMOVED lines=21> */
.L_x_854:
        /* <DEDUP_REMOVED lines=19> */
.L_x_856:
[----:B------:R-:W-:Y:S05]  /*7420*/  BSYNC B0 ;  /* 0x0000000000007941 */ /* 0x000fea0003800000 */
.L_x_855:
[----:B------:R-:W-:Y:S01]  /*7430*/  ISETP.NE.AND P0, PT, RZ, UR9, PT ;  /* 0x00000009ff007c0c */ /* 0x000fe2000bf05270 */
[C---:B------:R-:W-:Y:S01]  /*7440*/  FADD.FTZ R8, -R22.reuse, R41 ;  /* 0x0000002916087221 */ /* 0x040fe20000010100 */
[--C-:B0-----:R-:W-:Y:S01]  /*7450*/  HADD2.F32 R29, -RZ, R74.reuse.H0_H0 ;  /* 0x2000004aff1d7230 */ /* 0x101fe20000004100 */
[----:B------:R-:W-:Y:S01]  /*7460*/  FADD.FTZ R10, -R22, R67 ;  /* 0x00000043160a7221 */ /* 0x000fe20000010100 */
        /* <DEDUP_REMOVED lines=24> */
.L_x_857:
        /* <DEDUP_REMOVED lines=19> */
.L_x_859:
[----:B------:R-:W-:Y:S05]  /*7720*/  BSYNC B0 ;  /* 0x0000000000007941 */ /* 0x000fea0003800000 */
.L_x_858:
        /* <DEDUP_REMOVED lines=28> */
.L_x_860:
        /* <DEDUP_REMOVED lines=19> */
.L_x_862:
[----:B------:R-:W-:Y:S05]  /*7a20*/  BSYNC B0 ;  /* 0x0000000000007941 */ /* 0x000fea0003800000 */
.L_x_861:
        /* <DEDUP_REMOVED lines=28> */
.L_x_863:
        /* <DEDUP_REMOVED lines=18> */
.L_x_865:
[----:B------:R-:W-:Y:S05]  /*7d10*/  BSYNC B0 ;  /* 0x0000000000007941 */ /* 0x000fea0003800000 */
.L_x_864:
[C---:B------:R-:W-:Y:S01]  /*7d20*/  FADD.FTZ R8, -R22.reuse, R37 ;  /* 0x0000002516087221 */ /* 0x040fe20000010100 */
[--C-:B------:R-:W-:Y:S01]  /*7d30*/  HADD2.F32 R13, -RZ, R71.reuse.H0_H0 ;  /* 0x20000047ff0d7230 */ /* 0x100fe20000004100 */
[----:B0-----:R-:W-:Y:S01]  /*7d40*/  FADD.FTZ R10, -R22, R39 ;  /* 0x00000027160a7221 */ /* 0x001fe20000010100 */
[----:B------:R-:W-:Y:S01]  /*7d50*/  HADD2.F32 R12, -RZ, R71.H1_H1 ;  /* 0x30000047ff0c7230 */ /* 0x000fe20000004100 */
[-C--:B------:R-:W-:Y:S01]  /*7d60*/  FMUL.FTZ R33, R8, R7.reuse ;  /* 0x0000000708217220 */ /* 0x080fe20000410000 */
        /* <DEDUP_REMOVED lines=22> */
.L_x_866:
        /* <DEDUP_REMOVED lines=18> */
.L_x_868:
[----:B------:R-:W-:Y:S05]  /*7ff0*/  BSYNC B0 ;  /* 0x0000000000007941 */ /* 0x000fea0003800000 */
.L_x_867:
        /* <DEDUP_REMOVED lines=27> */
.L_x_869:
        /* <DEDUP_REMOVED lines=18> */
.L_x_871:
[----:B------:R-:W-:Y:S05]  /*82d0*/  BSYNC B0 ;  /* 0x0000000000007941 */ /* 0x000fea0003800000 */
.L_x_870:
[C---:B------:R-:W-:Y:S01]  /*82e0*/  FADD.FTZ R8, -R22.reuse, R33 ;  /* 0x0000002116087221 */ /* 0x040fe20000010100 */
[--C-:B------:R-:W-:Y:S01]  /*82f0*/  HADD2.F32 R13, -RZ, R69.reuse.H0_H0 ;  /* 0x20000045ff0d7230 */ /* 0x100fe20000004100 */
[----:B0-----:R-:W-:Y:S01]  /*8300*/  FADD.FTZ R10, -R22, R35 ;  /* 0x00000023160a7221 */ /* 0x001fe20000010100 */
[----:B------:R-:W-:Y:S01]  /*8310*/  HADD2.F32 R12, -RZ, R69.H1_H1 ;  /* 0x30000045ff0c7230 */ /* 0x000fe20000004100 */
[-C--:B------:R-:W-:Y:S01]  /*8320*/  FMUL.FTZ R33, R8, R7.reuse ;  /* 0x0000000708217220 */ /* 0x080fe20000410000 */
[----:B------:R-:W-:Y:S01]  /*8330*/  HADD2.F32 R35, -RZ, R16.H0_H0 ;  /* 0x20000010ff237230 */ /* 0x000fe20000004100 */
        /* <DEDUP_REMOVED lines=20> */
.L_x_872:
        /* <DEDUP_REMOVED lines=18> */
.L_x_874:
[----:B------:R-:W-:Y:S05]  /*85a0*/  BSYNC B0 ;  /* 0x0000000000007941 */ /* 0x000fea0003800000 */
.L_x_873:
[----:B0-----:R-:W-:Y:S01]  /*85b0*/  HADD2.F32 R9, -RZ, R16.H1_H1 ;  /* 0x30000010ff097230 */ /* 0x001fe20000004100 */
[----:B------:R-:W-:Y:S01]  /*85c0*/  FADD.FTZ R8, -R22, R35 ;  /* 0x0000002316087221 */ /* 0x000fe20000010100 */
[--C-:B------:R-:W-:Y:S01]  /*85d0*/  HADD2.F32 R13, -RZ, R68.reuse.H0_H0 ;  /* 0x20000044ff0d7230 */ /* 0x100fe20000004100 */
[----:B------:R-:W-:Y:S01]  /*85e0*/  IMAD R17, R2, c[0x0][0x1fc], R17 ;  /* 0x00007f0002117a24 */ /* 0x000fe200078e0211 */
[--C-:B------:R-:W-:Y:S01]  /*85f0*/  HADD2.F32 R33, -RZ, R65.reuse.H0_H0 ;  /* 0x20000041ff217230 */ /* 0x100fe20000004100 */
[----:B------:R-:W-:Y:S01]  /*8600*/  FADD.FTZ R10, -R22, R9 ;  /* 0x00000009160a7221 */ /* 0x000fe20000010100 */
[----:B------:R-:W-:Y:S01]  /*8610*/  HADD2.F32 R68, -RZ, R68.H1_H1 ;  /* 0x30000044ff447230 */ /* 0x000fe20000004100 */
[-C--:B------:R-:W-:Y:S01]  /*8620*/  FMUL.FTZ R31, R8, R7.reuse ;  /* 0x00000007081f7220 */ /* 0x080fe20000410000 */
[----:B------:R-:W-:Y:S01]  /*8630*/  HADD2.F32 R65, -RZ, R65.H1_H1 ;  /* 0x30000041ff417230 */ /* 0x000fe20000004100 */
        /* <DEDUP_REMOVED lines=20> */
.L_x_875:
        /* <DEDUP_REMOVED lines=18> */
.L_x_877:
[----:B------:R-:W-:Y:S05]  /*88a0*/  BSYNC B0 ;  /* 0x0000000000007941 */ /* 0x000fea0003800000 */
.L_x_876:
[C---:B------:R-:W-:Y:S01]  /*88b0*/  FADD.FTZ R8, -R22.reuse, R33 ;  /* 0x0000002116087221 */ /* 0x040fe20000010100 */
[----:B------:R-:W-:Y:S01]  /*88c0*/  IADD3 R34, R17, 0x180, RZ ;  /* 0x0000018011227810 */ /* 0x000fe20007ffe0ff */
[----:B0-----:R-:W-:Y:S01]  /*88d0*/  FADD.FTZ R10, -R22, R65 ;  /* 0x00000041160a7221 */ /* 0x001fe20000010100 */
[--C-:B------:R-:W-:Y:S01]  /*88e0*/  HADD2.F32 R13, -RZ, R83.reuse.H0_H0 ;  /* 0x20000053ff0d7230 */ /* 0x100fe20000004100 */
[-C--:B------:R-:W-:Y:S01]  /*88f0*/  FMUL.FTZ R33, R8, R7.reuse ;  /* 0x0000000708217220 */ /* 0x080fe20000410000 */
[----:B------:R-:W-:Y:S01]  /*8900*/  HADD2.F32 R12, -RZ, R83.H1_H1 ;  /* 0x30000053ff0c7230 */ /* 0x000fe20000004100 */
        /* <DEDUP_REMOVED lines=21> */
.L_x_878:
[----:B------:R-:W-:Y:S01]  /*8a60*/  ISETP.GE.U32.AND P0, PT, R34, c[0x0][0x1e0], PT ;  /* 0x0000780022007a0c */ /* 0x000fe20003f06070 */
[----:B------:R-:W-:Y:S01]  /*8a70*/  BSSY B0, `(.L_x_879) ;  /* 0x0000016000007945 */ /* 0x000fe20003800000 */
[--C-:B------:R-:W-:Y:S02]  /*8a80*/  HADD2.F32 R15, -RZ, R66.reuse.H0_H0 ;  /* 0x20000042ff0f7230 */ /* 0x100fe40000004100 */
[----:B------:R-:W-:Y:S01]  /*8a90*/  ISETP.GE.AND.EX P0, PT, R35, c[0x0][0x1e4], PT, P0 ;  /* 0x0000790023007a0c */ /* 0x000fe20003f06300 */
[----:B------:R-:W-:-:S03]  /*8aa0*/  HADD2.F32 R29, -RZ, R66.H1_H1 ;  /* 0x30000042ff1d7230 */ /* 0x000fc60000004100 */
        /* <DEDUP_REMOVED lines=18> */
.L_x_880:
[----:B------:R-:W-:Y:S05]  /*8bd0*/  BSYNC B0 ;  /* 0x0000000000007941 */ /* 0x000fea0003800000 */
.L_x_879:
        /* <DEDUP_REMOVED lines=27> */
.L_x_881:
        /* <DEDUP_REMOVED lines=23> */
.L_x_883:
[----:B------:R-:W-:Y:S05]  /*8f00*/  BSYNC B0 ;  /* 0x0000000000007941 */ /* 0x000fea0003800000 */
.L_x_882:
        /* <DEDUP_REMOVED lines=27> */
.L_x_884:
[----:B------:R-:W-:Y:S01]  /*90c0*/  ISETP.GE.U32.AND P0, PT, R34, c[0x0][0x1e0], PT ;  /* 0x0000780022007a0c */ /* 0x000fe20003f06070 */
[--C-:B------:R-:W-:Y:S01]  /*90d0*/  HADD2.F32 R9, -RZ, R64.reuse.H0_H0 ;  /* 0x20000040ff097230 */ /* 0x100fe20000004100 */
[----:B------:R-:W-:Y:S01]  /*90e0*/  BSSY B0, `(.L_x_885) ;  /* 0x0000017000007945 */ /* 0x000fe20003800000 */
[----:B------:R-:W-:Y:S01]  /*90f0*/  HADD2.F32 R11, -RZ, R64.H1_H1 ;  /* 0x30000040ff0b7230 */ /* 0x000fe20000004100 */
[----:B------:R-:W-:Y:S02]  /*9100*/  ISETP.GE.AND.EX P0, PT, R35, c[0x0][0x1e4], PT, P0 ;  /* 0x0000790023007a0c */ /* 0x000fe40003f06300 */
[C---:B------:R-:W-:Y:S02]  /*9110*/  FADD.FTZ R14, -R22.reuse, R9 ;  /* 0x00000009160e7221 */ /* 0x040fe40000010100 */
[----:B------:R-:W-:Y:S01]  /*9120*/  ISETP.LT.U32.AND P0, PT, R3, 0x1c0, !P0 ;  /* 0x000001c00300780c */ /* 0x000fe20004701070 */
[----:B------:R-:W-:-:S12]  /*9130*/  FADD.FTZ R22, -R22, R11 ;  /* 0x0000000b16167221 */ /* 0x000fd80000010100 */
        /* <DEDUP_REMOVED lines=17> */
.L_x_886:
[----:B------:R-:W-:Y:S05]  /*9250*/  BSYNC B0 ;  /* 0x0000000000007941 */ /* 0x000fea0003800000 */
.L_x_885:
[----:B------:R-:W-:Y:S01]  /*9260*/  IADD3 R16, R17, 0x1e0, RZ ;  /* 0x000001e011107810 */ /* 0x000fe20007ffe0ff */
[--C-:B0-----:R-:W-:Y:S01]  /*9270*/  HADD2.F32 R11, -RZ, R80.reuse.H0_H0 ;  /* 0x20000050ff0b7230 */ /* 0x101fe20000004100 */
[-C--:B------:R-:W-:Y:S01]  /*9280*/  FMUL.FTZ R17, R14, R7.reuse ;  /* 0x000000070e117220 */ /* 0x080fe20000410000 */
[----:B------:R-:W-:Y:S01]  /*9290*/  HADD2.F32 R80, -RZ, R80.H1_H1 ;  /* 0x30000050ff507230 */ /* 0x000fe20000004100 */
[----:B------:R-:W-:Y:S01]  /*92a0*/  SHF.R.S32.HI R28, RZ, 0x1f, R16 ;  /* 0x0000001fff1c7819 */ /* 0x000fe20000011410 */
        /* <DEDUP_REMOVED lines=20> */
.L_x_887:
[----:B------:R-:W-:Y:S01]  /*93f0*/  ISETP.GE.U32.AND P0, PT, R16, c[0x0][0x1e0], PT ;  /* 0x0000780010007a0c */ /* 0x000fe20003f06070 */
[----:B------:R-:W-:Y:S03]  /*9400*/  BSSY B0, `(.L_x_888) ;  /* 0x0000013000007945 */ /* 0x000fe60003800000 */
[----:B------:R-:W-:-:S04]  /*9410*/  ISETP.GE.AND.EX P0, PT, R28, c[0x0][0x1e4], PT, P0 ;  /* 0x000079001c007a0c */ /* 0x000fc80003f06300 */
[----:B------:R-:W-:-:S13]  /*9420*/  ISETP.LT.U32.AND P0, PT, R3, 0x1c0, !P0 ;  /* 0x000001c00300780c */ /* 0x000fda0004701070 */
[----:B------:R-:W-:Y:S05]  /*9430*/  @!P0 BRA `(.L_x_889) ;  /* 0x000000f000008947 */ /* 0x000fea0003800000 */
[----:B------:R-:W-:Y:S01]  /*9440*/  MOV R19, R21 ;  /* 0x0000001500137202 */ /* 0x000fe20000000f00 */
[--C-:B------:R-:W-:Y:S02]  /*9450*/  FFMA.FTZ R10, R23, R17, R32.reuse ;  /* 0x00000011170a7223 */ /* 0x100fe40000010020 */
        /* <DEDUP_REMOVED lines=11> */
[----:B------:R-:W-:-:S05]  /*9510*/  F2FP.PACK_AB R7, R7, R10 ;  /* 0x0000000a0707723e */ /* 0x000fca00000000ff */
[----:B------:R0:W-:Y:S02]  /*9520*/  STG.E [R8.64], R7 ;  /* 0x0000000708007986 */ /* 0x0001e4000c101906 */
.L_x_889:
[----:B------:R-:W-:Y:S05]  /*9530*/  BSYNC B0 ;  /* 0x0000000000007941 */ /* 0x000fea0003800000 */
.L_x_888:
[----:B------:R-:W-:Y:S02]  /*9540*/  IADD3 R5, R5, c[0x0][0x10], RZ ;  /* 0x0000040005057a10 */ /* 0x000fe40007ffe0ff */
[----:B------:R-:W-:Y:S02]  /*9550*/  IADD3 R84, R84, 0x1, RZ ;  /* 0x0000000154547810 */ /* 0x000fe40007ffe0ff */
[----:B------:R-:W-:-:S13]  /*9560*/  ISETP.GE.AND P0, PT, R5, UR4, PT ;  /* 0x0000000405007c0c */ /* 0x000fda000bf06270 */
[----:B------:R-:W-:Y:S01]  /*9570*/  @P0 CALL.REL.NOINC `(.L_x_807) ;  /* 0x0000001000000944 */ /* 0x000fe20003c00000 */
[----:B------:R-:W-:Y:S05]  /*9580*/  BRA `(.L_x_890) ;  /* 0xffff715000007947 */ /* 0x000fea000383ffff */
.L_x_807:
        /* <DEDUP_REMOVED lines=22> */
.L_x_892:
[----:B------:R-:W-:Y:S05]  /*96f0*/  BSYNC B0 ;  /* 0x0000000000007941 */ /* 0x000fea0003800000 */
.L_x_891:
[----:B------:R-:W-:Y:S05]  /*9700*/  @P0 EXIT ;  /* 0x000000000000094d */ /* 0x000fea0003800000 */
[----:B------:R-:W-:Y:S05]  /*9710*/  @P2 BRA `(.L_x_893) ;  /* 0x0000008000002947 */ /* 0x000fea0003800000 */
[----:B------:R-:W-:-:S05]  /*9720*/  IMAD R0, R6, c[0x0][0x10], RZ ;  /* 0x0000040006007a24 */ /* 0x000fca00078e02ff */
[----:B------:R-:W-:-:S13]  /*9730*/  ISETP.NE.AND P0, PT, R0, -0x1, PT ;  /* 0xffffffff0000780c */ /* 0x000fda0003f05270 */
[----:B------:R-:W-:Y:S05]  /*9740*/  @!P0 BRA `(.L_x_893) ;  /* 0x0000005000008947 */ /* 0x000fea0003800000 */
.L_x_894:
[----:B0-----:R-:W2:Y:S01]  /*9750*/  LDG.E.STRONG.GPU R7, [R4.64] ;  /* 0x0000000604077981 */ /* 0x001ea2000c1ef900 */
[----:B------:R-:W-:Y:S01]  /*9760*/  YIELD ;  /* 0x0000000000007946 */ /* 0x000fe20003800000 */
[----:B--2---:R-:W-:Y:S01]  /*9770*/  ISETP.NE.AND P0, PT, R7, R0, PT ;  /* 0x000000000700720c */ /* 0x004fe20003f05270 */
[----:B------:R-:W-:-:S12]  /*9780*/  CCTL.IVALL ;  /* 0x00000000ff00798f */ /* 0x000fd80002000000 */
[----:B------:R-:W-:Y:S05]  /*9790*/  @P0 BRA `(.L_x_894) ;  /* 0xffffffb000000947 */ /* 0x000fea000383ffff */
.L_x_893:
        /* <DEDUP_REMOVED lines=25> */
.L_x_895:
        /* <DEDUP_REMOVED lines=23> */
.L_x_896:
        /* <DEDUP_REMOVED lines=14> */
.L_x_3302:


//--------------------- .text._Z35group_norm_nhwc_bwd_one_pass_kernelI11Fp16IOBf16WLi64ELi28ELi448EEv26Group_norm_nhwc_bwd_params --------------------------
	.section	.text._Z35group_norm_nhwc_bwd_one_pass_kernelI11Fp16IOBf16WLi64ELi28ELi448EEv26Group_norm_nhwc_bwd_params,"ax",@progbits
	.sectioninfo	@"SHI_REGISTERS=40"
	.align	128
        .global         _Z35group_norm_nhwc_bwd_one_pass_kernelI11Fp16IOBf16WLi64ELi28ELi448EEv26Group_norm_nhwc_bwd_params
        .type           _Z35group_norm_nhwc_bwd_one_pass_kernelI11Fp16IOBf16WLi64ELi28ELi448EEv26Group_norm_nhwc_bwd_params,@function
        .size           _Z35group_norm_nhwc_bwd_one_pass_kernelI11Fp16IOBf16WLi64ELi28ELi448EEv26Group_norm_nhwc_bwd_params,(.L_x_3303 - _Z35group_norm_nhwc_bwd_one_pass_kernelI11Fp16IOBf16WLi64ELi28ELi448EEv26Group_norm_nhwc_bwd_params)
        .other          _Z35group_norm_nhwc_bwd_one_pass_kernelI11Fp16IOBf16WLi64ELi28ELi448EEv26Group_norm_nhwc_bwd_params,@"STO_CUDA_ENTRY STV_DEFAULT"
_Z35group_norm_nhwc_bwd_one_pass_kernelI11Fp16IOBf16WLi64ELi28ELi448EEv26Group_norm_nhwc_bwd_params:
.text._Z35group_norm_nhwc_bwd_one_pass_kernelI11Fp16IOBf16WLi64ELi28ELi448EEv26Group_norm_nhwc_bwd_params:
        /* <DEDUP_REMOVED lines=42> */
.L_x_924:
        /* <DEDUP_REMOVED lines=69> */
[----:B------:R-:W3:Y:S01]  /*06f0*/  @P1 LDG.E R29, [R16.64] ;  /* 0x0000000e101d1981 */ /* 0x000ee2000c1e1900 */
[----:B------:R-:W-:Y:S01]  /*0700*/  @P1 IADD3 R8, P2, R11, c[0x0][0x178], RZ ;  /* 0x00005e000b081a10 */ /* 0x000fe20007f5e0ff */
[----:B------:R-:W-:Y:S01]  /*0710*/  CS2R R26, SRZ ;  /* 0x00000000001a7805 */ /* 0x000fe2000001ff00 */
        /* <DEDUP_REMOVED lines=10> */
[----:B------:R-:W-:Y:S02]  /*07c0*/  ISETP.NE.AND P2, PT, RZ, UR13, PT ;  /* 0x0000000dff007c0c */ /* 0x000fe4000bf45270 */
[----:B------:R-:W-:Y:S02]  /*07d0*/  MOV R24, RZ ;  /* 0x000000ff00187202 */ /* 0x000fe40000000f00 */
[----:B------:R-:W-:Y:S01]  /*07e0*/  MOV R23, RZ ;  /* 0x000000ff00177202 */ /* 0x000fe20000000f00 */
[----:B--2---:R-:W2:Y:S02]  /*07f0*/  R2UR UR16, R2 ;  /* 0x00000000021073c2 */ /* 0x004ea400000e0000 */
[----:B--2---:R-:W-:-:S05]  /*0800*/  MOV R14, UR16 ;  /* 0x00000010000e7c02 */ /* 0x004fca0008000f00 */
[----:B------:R-:W-:-:S05]  /*0810*/  FFMA.FTZ R3, -R14, UR16, R3 ;  /* 0x000000100e037c23 */ /* 0x000fca0008010103 */
[----:B------:R-:W-:-:S13]  /*0820*/  FSETP.GTU.FTZ.AND P0, PT, R3, RZ, PT ;  /* 0x000000ff0300720b */ /* 0x000fda0003f1c000 */
[----:B------:R-:W-:Y:S01]  /*0830*/  VOTEU.ANY UP0, P0 ;  /* 0x00000000003f7886 */ /* 0x000fe20000000100 */
[----:B------:R-:W-:-:S13]  /*0840*/  PLOP3.LUT P0, PT, PT, PT, UP0, 0x80, 0x0 ;  /* 0x000000000000781c */ /* 0x000fda0003f0f008 */
[----:B------:R-:W-:-:S06]  /*0850*/  @P0 FADD.FTZ R14, R3, c[0x0][0x1a0] ;  /* 0x00006800030e0621 */ /* 0x000fcc0000010000 */
[----:B------:R-:W2:Y:S02]  /*0860*/  @P0 MUFU.RSQ R14, R14 ;  /* 0x0000000e000e0308 */ /* 0x000ea40000001400 */
[----:B--2---:R-:W2:Y:S01]  /*0870*/  @P0 R2UR UR4, R14 ;  /* 0x000000000e0403c2 */ /* 0x004ea200000e0000 */
[----:B------:R-:W-:Y:S01]  /*0880*/  ISETP.GT.U32.AND P0, PT, R0, 0x1bf, PT ;  /* 0x000001bf0000780c */ /* 0x000fe20003f04070 */
[----:B------:R-:W-:Y:S01]  /*0890*/  CS2R R2, SRZ ;  /* 0x0000000000027805 */ /* 0x000fe2000001ff00 */
[--C-:B---3--:R-:W-:Y:S02]  /*08a0*/  HADD2.F32 R16, -RZ, R29.reuse.H0_H0 ;  /* 0x2000001dff107230 */ /* 0x108fe40000004100 */
[----:B-1----:R-:W-:Y:S01]  /*08b0*/  HADD2.F32 R10, -RZ, R29.H1_H1 ;  /* 0x3000001dff0a7230 */ /* 0x002fe20000004100 */
[----:B--2---:R-:W-:-:S08]  /*08c0*/  @UP0 UMOV UR12, UR4 ;  /* 0x00000004000c0c82 */ /* 0x004fd00008000000 */
        /* <DEDUP_REMOVED lines=16> */
.L_x_899:
[----:B0-----:R-:W-:Y:S05]  /*09d0*/  BSYNC B0 ;  /* 0x0000000000007941 */ /* 0x001fea0003800000 */
.L_x_898:
[----:B------:R-:W-:Y:S01]  /*09e0*/  FADD.FTZ R13, R16, -UR16 ;  /* 0x80000010100d7e21 */ /* 0x000fe20008010000 */
[--C-:B-----5:R-:W-:Y:S01]  /*09f0*/  HADD2.F32 R11, -RZ, R28.reuse.H0_H0 ;  /* 0x2000001cff0b7230 */ /* 0x120fe20000004100 */
[----:B------:R-:W-:Y:S01]  /*0a00*/  FADD.FTZ R10, R10, -UR16 ;  /* 0x800000100a0a7e21 */ /* 0x000fe20008010000 */
[----:B------:R-:W-:Y:S01]  /*0a10*/  HADD2.F32 R9, -RZ, R28.H1_H1 ;  /* 0x3000001cff097230 */ /* 0x000fe20000004100 */
        /* <DEDUP_REMOVED lines=21> */
.L_x_900:
        /* <DEDUP_REMOVED lines=8> */
[----:B------:R-:W-:Y:S01]  /*0bf0*/  FFMA.FTZ R8, R10, R16, R15 ;  /* 0x000000100a087223 */ /* 0x000fe2000001000f */
[--C-:B------:R-:W-:Y:S01]  /*0c00*/  HADD2.F32 R15, -RZ, R27.reuse.H0_H0 ;  /* 0x2000001bff0f7230 */ /* 0x100fe20000004100 */
[----:B------:R-:W-:Y:S02]  /*0c10*/  FADD.FTZ R16, R16, R17 ;  /* 0x0000001110107221 */ /* 0x000fe40000010000 */
        /* <DEDUP_REMOVED lines=22> */
.L_x_901:
        /* <DEDUP_REMOVED lines=83> */
.L_x_903:
[----:B------:R-:W-:Y:S05]  /*12b0*/  BSYNC B0 ;  /* 0x0000000000007941 */ /* 0x000fea0003800000 */
.L_x_902:
        /* <DEDUP_REMOVED lines=159> */
.L_x_905:
[----:B------:R-:W-:Y:S05]  /*1cb0*/  BSYNC B0 ;  /* 0x0000000000007941 */ /* 0x000fea0003800000 */
.L_x_904:
        /* <DEDUP_REMOVED lines=19> */
.L_x_907:
[----:B------:R-:W-:Y:S05]  /*1df0*/  BSYNC B0 ;  /* 0x0000000000007941 */ /* 0x000fea0003800000 */
.L_x_906:
        /* <DEDUP_REMOVED lines=28> */
.L_x_910:
[----:B0-----:R-:W2:Y:S01]  /*1fc0*/  LDG.E.STRONG.GPU R9, [R12.64] ;  /* 0x0000000e0c097981 */ /* 0x001ea2000c1ef900 */
[----:B------:R-:W-:Y:S01]  /*1fd0*/  YIELD ;  /* 0x0000000000007946 */ /* 0x000fe20003800000 */
[----:B--2---:R-:W-:Y:S01]  /*1fe0*/  ISETP.NE.AND P0, PT, R9, R14, PT ;  /* 0x0000000e0900720c */ /* 0x004fe20003f05270 */
[----:B------:R-:W-:-:S12]  /*1ff0*/  CCTL.IVALL ;  /* 0x00000000ff00798f */ /* 0x000fd80002000000 */
[----:B------:R-:W-:Y:S05]  /*2000*/  @P0 BRA `(.L_x_910) ;  /* 0xffffffb000000947 */ /* 0x000fea000383ffff */
.L_x_909:
        /* <DEDUP_REMOVED lines=20> */
.L_x_914:
        /* <DEDUP_REMOVED lines=116> */
.L_x_913:
        /* <DEDUP_REMOVED lines=62> */
.L_x_915:
[----:B------:R-:W-:-:S13]  /*2c70*/  ISETP.NE.OR P0, PT, RZ, UR4, P0 ;  /* 0x00000004ff007c0c */ /* 0x000fda0008705670 */
[----:B------:R-:W-:Y:S05]  /*2c80*/  @!P0 BRA `(.L_x_911) ;  /* 0x000001f000008947 */ /* 0x000fea0003800000 */
.L_x_912:
        /* <DEDUP_REMOVED lines=31> */
.L_x_911:
        /* <DEDUP_REMOVED lines=12> */
.L_x_917:
[----:B------:R-:W-:Y:S05]  /*2f40*/  BSYNC B0 ;  /* 0x0000000000007941 */ /* 0x000fea0003800000 */
.L_x_916:
        /* <DEDUP_REMOVED lines=16> */
.L_x_908:
[----:B------:R-:W-:Y:S04]  /*3050*/  @!P3 STS.64 [0x88], R20 ;  /* 0x00008814ff00b388 */ /* 0x000fe80000000a00 */
[----:B------:R-:W-:Y:S01]  /*3060*/  BAR.SYNC.DEFER_BLOCKING 0x0 ;  /* 0x0000000000007b1d */ /* 0x000fe20000010000 */
[----:B------:R-:W-:Y:S01]  /*3070*/  ISETP.GE.U32.AND P0, PT, R34, c[0x0][0x1e0], PT ;  /* 0x0000780022007a0c */ /* 0x000fe20003f06070 */
[--C-:B------:R-:W-:Y:S02]  /*3080*/  HADD2.F32 R14, -RZ, R26.reuse.H0_H0 ;  /* 0x2000001aff0e7230 */ /* 0x100fe40000004100 */
[----:B------:R-:W-:Y:S01]  /*3090*/  HADD2.F32 R26, -RZ, R26.H1_H1 ;  /* 0x3000001aff1a7230 */ /* 0x000fe20000004100 */
[----:B------:R-:W-:-:S04]  /*30a0*/  ISETP.GE.AND.EX P0, PT, R35, c[0x0][0x1e4], PT, P0 ;  /* 0x0000790023007a0c */ /* 0x000fc80003f06300 */
[----:B------:R-:W-:Y:S01]  /*30b0*/  ISETP.GT.U32.OR P0, PT, R0, 0x1bf, P0 ;  /* 0x000001bf0000780c */ /* 0x000fe20000704470 */
[----:B0-2---:R-:W0:Y:S02]  /*30c0*/  LDS.64 R8, [0x88] ;  /* 0x00008800ff087984 */ /* 0x005e240000000a00 */
[----:B0-----:R-:W-:Y:S01]  /*30d0*/  FMUL.FTZ R12, R8, c[0x0][0x20c] ;  /* 0x00008300080c7a20 */ /* 0x001fe20000410000 */
[--C-:B------:R-:W-:Y:S01]  /*30e0*/  HADD2.F32 R8, -RZ, R29.reuse.H0_H0 ;  /* 0x2000001dff087230 */ /* 0x100fe20000004100 */
[----:B------:R-:W-:Y:S01]  /*30f0*/  FMUL.FTZ R13, R9, c[0x0][0x20c] ;  /* 0x00008300090d7a20 */ /* 0x000fe20000410000 */
[----:B------:R-:W-:Y:S02]  /*3100*/  HADD2.F32 R29, -RZ, R29.H1_H1 ;  /* 0x3000001dff1d7230 */ /* 0x000fe40000004100 */
[--C-:B------:R-:W-:Y:S01]  /*3110*/  HADD2.F32 R9, -RZ, R28.reuse.H0_H0 ;  /* 0x2000001cff097230 */ /* 0x100fe20000004100 */
[----:B------:R-:W-:Y:S01]  /*3120*/  FADD.FTZ R8, R8, -UR16 ;  /* 0x8000001008087e21 */ /* 0x000fe20008010000 */
[----:B------:R-:W-:Y:S01]  /*3130*/  HADD2.F32 R28, -RZ, R28.H1_H1 ;  /* 0x3000001cff1c7230 */ /* 0x000fe20000004100 */
        /* <DEDUP_REMOVED lines=22> */
.L_x_918:
        /* <DEDUP_REMOVED lines=18> */
.L_x_920:
[----:B------:R-:W-:Y:S05]  /*33c0*/  BSYNC B0 ;  /* 0x0000000000007941 */ /* 0x000fea0003800000 */
.L_x_919:
        /* <DEDUP_REMOVED lines=25> */
.L_x_921:
        /* <DEDUP_REMOVED lines=17> */
.L_x_923:
[----:B------:R-:W-:Y:S05]  /*3670*/  BSYNC B0 ;  /* 0x0000000000007941 */ /* 0x000fea0003800000 */
.L_x_922:
[----:B------:R-:W-:Y:S01]  /*3680*/  ULDC UR4, c[0x0][0x10] ;  /* 0x0000040000047ab9 */ /* 0x000fe20000000800 */
[----:B------:R-:W-:Y:S01]  /*3690*/  IADD3 R31, R31, 0x1, RZ ;  /* 0x000000011f1f7810 */ /* 0x000fe20007ffe0ff */
[----:B------:R-:W-:-:S04]  /*36a0*/  UIADD3 UR7, UR7, UR4, URZ ;  /* 0x0000000407077290 */ /* 0x000fc8000fffe03f */
[----:B------:R-:W-:-:S06]  /*36b0*/  UISETP.GE.AND UP0, UPT, UR7, UR6, UPT ;  /* 0x000000060700728c */ /* 0x000fcc000bf06270 */
[----:B------:R-:W-:-:S13]  /*36c0*/  PLOP3.LUT P0, PT, PT, PT, UP0, 0x80, 0x0 ;  /* 0x000000000000781c */ /* 0x000fda0003f0f008 */
[----:B------:R-:W-:Y:S01]  /*36d0*/  @P0 CALL.REL.NOINC `(.L_x_897) ;  /* 0x0000001000000944 */ /* 0x000fe20003c00000 */
[----:B------:R-:W-:Y:S05]  /*36e0*/  BRA `(.L_x_924) ;  /* 0xffffcbb000007947 */ /* 0x000fea000383ffff */
.L_x_897:
        /* <DEDUP_REMOVED lines=18> */
.L_x_926:
[----:B------:R-:W-:Y:S05]  /*3810*/  BSYNC B0 ;  /* 0x0000000000007941 */ /* 0x000fea0003800000 */
.L_x_925:
        /* <DEDUP_REMOVED lines=11> */
.L_x_928:
[----:B------:R-:W2:Y:S01]  /*38d0*/  LDG.E.STRONG.GPU R5, [R2.64] ;  /* 0x0000000e02057981 */ /* 0x000ea2000c1ef900 */
[----:B------:R-:W-:Y:S01]  /*38e0*/  YIELD ;  /* 0x0000000000007946 */ /* 0x000fe20003800000 */
[----:B--2---:R-:W-:Y:S01]  /*38f0*/  ISETP.NE.AND P0, PT, R5, R4, PT ;  /* 0x000000040500720c */ /* 0x004fe20003f05270 */
[----:B------:R-:W-:-:S12]  /*3900*/  CCTL.IVALL ;  /* 0x00000000ff00798f */ /* 0x000fd80002000000 */
[----:B------:R-:W-:Y:S05]  /*3910*/  @P0 BRA `(.L_x_928) ;  /* 0xffffffb000000947 */ /* 0x000fea000383ffff */
.L_x_927:
        /* <DEDUP_REMOVED lines=25> */
.L_x_929:
        /* <DEDUP_REMOVED lines=26> */
.L_x_930:
        /* <DEDUP_REMOVED lines=11> */
.L_x_3303:


//--------------------- .text._Z35group_norm_nhwc_bwd_one_pass_kernelI11Fp16IOBf16WLi128ELi28ELi448EEv26Group_norm_nhwc_bwd_params --------------------------
	.section	.text._Z35group_norm_nhwc_bwd_one_pass_kernelI11Fp16IOBf16WLi128ELi28ELi448EEv26Group_norm_nhwc_bwd_params,"ax",@progbits
	.sectioninfo	@"SHI_REGISTERS=71"
	.align	128
        .global         _Z35group_norm_nhwc_bwd_one_pass_kernelI11Fp16IOBf16WLi128ELi28ELi448EEv26Group_norm_nhwc_bwd_params
        .type           _Z35group_norm_nhwc_bwd_one_pass_kernelI11Fp16IOBf16WLi128ELi28ELi448EEv26Group_norm_nhwc_bwd_params,@function
        .size           _Z35group_norm_nhwc_bwd_one_pass_kernelI11Fp16IOBf16WLi128ELi28ELi448EEv26Group_norm_nhwc_bwd_params,(.L_x_3304 - _Z35group_norm_nhwc_bwd_one_pass_kernelI11Fp16IOBf16WLi128ELi28ELi448EEv26Group_norm_nhwc_bwd_params)
        .other          _Z35group_norm_nhwc_bwd_one_pass_kernelI11Fp16IOBf16WLi128ELi28ELi448EEv26Group_norm_nhwc_bwd_params,@"STO_CUDA_ENTRY STV_DEFAULT"
_Z35group_norm_nhwc_bwd_one_pass_kernelI11Fp16IOBf16WLi128ELi28ELi448EEv26Group_norm_nhwc_bwd_params:
.text._Z35group_norm_nhwc_bwd_one_pass_kernelI11Fp16IOBf16WLi128ELi28ELi448EEv26Group_norm_nhwc_bwd_params:
        /* <DEDUP_REMOVED lines=52> */
.L_x_966:
        /* <DEDUP_REMOVED lines=143> */
.L_x_933:
[----:B---3--:R-:W-:Y:S05]  /*0c30*/  BSYNC B0 ;  /* 0x0000000000007941 */ /* 0x008fea0003800000 */
.L_x_932:
        /* <DEDUP_REMOVED lines=8> */
[-C--:B0-----:R-:W-:Y:S01]  /*0cc0*/  FMUL.FTZ R13, R12, R59.reuse ;  /* 0x0000003b0c0d7220 */ /* 0x081fe20000410000 */
        /* <DEDUP_REMOVED lines=24> */
.L_x_934:
        /* <DEDUP_REMOVED lines=26> */
.L_x_935:
[----:B------:R-:W-:Y:S01]  /*0ff0*/  FFMA.FTZ R20, R12, R21, R20 ;  /* 0x000000150c147223 */ /* 0x000fe20000010014 */
[--C-:B------:R-:W-:Y:S01]  /*1000*/  HADD2.F32 R27, -RZ, R41.reuse.H1_H1 ;  /* 0x30000029ff1b7230 */ /* 0x100fe20000004100 */
[----:B------:R-:W-:Y:S02]  /*1010*/  FMUL.FTZ R23, R15, R60 ;  /* 0x0000003c0f177220 */ /* 0x000fe40000410000 */
[----:B------:R-:W-:Y:S01]  /*1020*/  FADD.FTZ R22, R21, R22 ;  /* 0x0000001615167221 */ /* 0x000fe20000010000 */
[----:B------:R-:W-:Y:S01]  /*1030*/  HADD2.F32 R21, -RZ, R41.H0_H0 ;  /* 0x20000029ff157230 */ /* 0x000fe20000004100 */
[----:B------:R-:W-:Y:S02]  /*1040*/  FFMA.FTZ R20, R18, R23, R20 ;  /* 0x0000001712147223 */ /* 0x000fe40000010014 */
[----:B------:R-:W-:-:S02]  /*1050*/  FADD.FTZ R23, R22, R23 ;  /* 0x0000001716177221 */ /* 0x000fc40000010000 */
[----:B------:R-:W-:Y:S02]  /*1060*/  FMUL.FTZ R22, R14, R11 ;  /* 0x0000000b0e167220 */ /* 0x000fe40000410000 */
[C---:B------:R-:W-:Y:S01]  /*1070*/  FADD.FTZ R24, -R10.reuse, R21 ;  /* 0x000000150a187221 */ /* 0x040fe20000010100 */
[--C-:B------:R-:W-:Y:S01]  /*1080*/  HADD2.F32 R21, -RZ, R40.reuse.H0_H0 ;  /* 0x20000028ff157230 */ /* 0x100fe20000004100 */
[----:B------:R-:W-:Y:S02]  /*1090*/  FADD.FTZ R26, -R10, R27 ;  /* 0x0000001b0a1a7221 */ /* 0x000fe40000010100 */
[----:B------:R-:W-:Y:S01]  /*10a0*/  FFMA.FTZ R25, R19, R22, R20 ;  /* 0x0000001613197223 */ /* 0x000fe20000010014 */
[----:B------:R-:W-:Y:S01]  /*10b0*/  HADD2.F32 R20, -RZ, R40.H1_H1 ;  /* 0x30000028ff147230 */ /* 0x000fe20000004100 */
        /* <DEDUP_REMOVED lines=22> */
.L_x_936:
[--C-:B------:R-:W-:Y:S01]  /*1220*/  HADD2.F32 R27, -RZ, R42.reuse.H0_H0 ;  /* 0x2000002aff1b7230 */ /* 0x100fe20000004100 */
[----:B------:R-:W-:Y:S01]  /*1230*/  FMUL.FTZ R29, R21, R60 ;  /* 0x0000003c151d7220 */ /* 0x000fe20000410000 */
[----:B------:R-:W-:Y:S01]  /*1240*/  HADD2.F32 R31, -RZ, R42.H1_H1 ;  /* 0x3000002aff1f7230 */ /* 0x000fe20000004100 */
        /* <DEDUP_REMOVED lines=28> */
.L_x_937:
[----:B------:R-:W-:Y:S01]  /*1410*/  FFMA.FTZ R28, R23, R30, R28 ;  /* 0x0000001e171c7223 */ /* 0x000fe2000001001c */
[C---:B------:R-:W-:Y:S01]  /*1420*/  ISETP.GT.AND P0, PT, R36.reuse, 0x1e, PT ;  /* 0x0000001e2400780c */ /* 0x040fe20003f04270 */
[----:B------:R-:W-:Y:S01]  /*1430*/  FMUL.FTZ R31, R25, R60 ;  /* 0x0000003c191f7220 */ /* 0x000fe20000410000 */
[----:B------:R-:W-:Y:S01]  /*1440*/  ISETP.GT.AND P3, PT, R36, 0xf, PT ;  /* 0x0000000f2400780c */ /* 0x000fe20003f64270 */
[----:B------:R-:W-:Y:S01]  /*1450*/  FADD.FTZ R30, R30, R29 ;  /* 0x0000001d1e1e7221 */ /* 0x000fe20000010000 */
[----:B------:R-:W-:Y:S01]  /*1460*/  MOV R32, 0x2 ;  /* 0x0000000200207802 */ /* 0x000fe20000000f00 */
        /* <DEDUP_REMOVED lines=9> */
[----:B------:R-:W0:Y:S01]  /*1500*/  SHFL.DOWN PT, R31, R28, 0x1, 0x1f ;  /* 0x08201f001c1f7f89 */ /* 0x000e2200000e0000 */
[----:B------:R-:W-:Y:S02]  /*1510*/  FFMA.FTZ R12, R12, R16, RZ ;  /* 0x000000100c0c7223 */ /* 0x000fe400000100ff */
[----:B------:R-:W-:Y:S01]  /*1520*/  FADD.FTZ R13, RZ, R16 ;  /* 0x00000010ff0d7221 */ /* 0x000fe20000010000 */
[----:B------:R-:W1:Y:S01]  /*1530*/  SHFL.DOWN PT, R30, R29, 0x1, 0x1f ;  /* 0x08201f001d1e7f89 */ /* 0x000e6200000e0000 */
[----:B------:R-:W-:Y:S02]  /*1540*/  FFMA.FTZ R33, R18, R15, R33 ;  /* 0x0000000f12217223 */ /* 0x000fe40000010021 */
[----:B------:R-:W-:-:S02]  /*1550*/  FFMA.FTZ R12, R19, R14, R12 ;  /* 0x0000000e130c7223 */ /* 0x000fc4000001000c */
[----:B------:R-:W-:Y:S02]  /*1560*/  FADD.FTZ R13, R13, R14 ;  /* 0x0000000e0d0d7221 */ /* 0x000fe40000010000 */
[----:B------:R-:W-:Y:S02]  /*1570*/  FFMA.FTZ R33, R24, R21, R33 ;  /* 0x0000001518217223 */ /* 0x000fe40000010021 */
[----:B------:R-:W-:Y:S02]  /*1580*/  FFMA.FTZ R12, R23, R20, R12 ;  /* 0x00000014170c7223 */ /* 0x000fe4000001000c */
[----:B------:R-:W-:Y:S02]  /*1590*/  FADD.FTZ R13, R13, R20 ;  /* 0x000000140d0d7221 */ /* 0x000fe40000010000 */
[----:B------:R-:W-:Y:S02]  /*15a0*/  FFMA.FTZ R16, R26, R25, R33 ;  /* 0x000000191a107223 */ /* 0x000fe40000010021 */
[----:B------:R-:W-:-:S02]  /*15b0*/  FADD.FTZ R19, R13, R22 ;  /* 0x000000160d137221 */ /* 0x000fc40000010000 */
        /* <DEDUP_REMOVED lines=19> */
[----:B------:R-:W-:Y:S02]  /*16f0*/  FADD.FTZ R32, RZ, R17 ;  /* 0x00000011ff207221 */ /* 0x000fe40000010000 */
[----:B------:R-:W1:Y:S01]  /*1700*/  SHFL.DOWN PT, R30, R29, 0x10, 0x1f ;  /* 0x0a001f001d1e7f89 */ /* 0x000e6200000e0000 */
[----:B------:R-:W-:Y:S02]  /*1710*/  FFMA.FTZ R17, R27, R22, R12 ;  /* 0x000000161b117223 */ /* 0x000fe4000001000c */
[----:B------:R-:W-:-:S04]  /*1720*/  FADD.FTZ R32, R32, R15 ;  /* 0x0000000f20207221 */ /* 0x000fc80000010000 */
[----:B------:R-:W-:-:S04]  /*1730*/  FADD.FTZ R32, R32, R21 ;  /* 0x0000001520207221 */ /* 0x000fc80000010000 */
[----:B------:R-:W-:-:S05]  /*1740*/  FADD.FTZ R18, R32, R25 ;  /* 0x0000001920127221 */ /* 0x000fca0000010000 */
[----:B------:R2:W-:Y:S01]  /*1750*/  STS.128 [R55.X16+0x90], R16 ;  /* 0x0000901037007388 */ /* 0x0005e2000000cc00 */
[----:B0-----:R-:W-:Y:S02]  /*1760*/  @!P3 FADD.FTZ R28, R28, R31 ;  /* 0x0000001f1c1cb221 */ /* 0x001fe40000010000 */
[----:B-1----:R-:W-:Y:S01]  /*1770*/  @!P3 FADD.FTZ R29, R29, R30 ;  /* 0x0000001e1d1db221 */ /* 0x002fe20000010000 */
[----:B------:R-:W-:Y:S02]  /*1780*/  ISETP.NE.AND P3, PT, R55, RZ, PT ;  /* 0x000000ff3700720c */ /* 0x000fe40003f65270 */
[----:B------:R-:W-:Y:S02]  /*1790*/  MOV R12, R28 ;  /* 0x0000001c000c7202 */ /* 0x000fe40000000f00 */
[----:B------:R-:W-:-:S05]  /*17a0*/  MOV R13, R29 ;  /* 0x0000001d000d7202 */ /* 0x000fca0000000f00 */
[----:B------:R2:W-:Y:S04]  /*17b0*/  @!P5 STS.64 [R0.X8+0x10], R12 ;  /* 0x0000100c0000d388 */ /* 0x0005e80000008a00 */
[----:B------:R-:W-:Y:S06]  /*17c0*/  BAR.SYNC.DEFER_BLOCKING 0x0 ;  /* 0x0000000000007b1d */ /* 0x000fec0000010000 */
[----:B------:R-:W-:Y:S05]  /*17d0*/  @P3 BRA `(.L_x_939) ;  /* 0x0000021000003947 */ /* 0x000fea0003800000 */
[----:B------:R-:W0:Y:S04]  /*17e0*/  LDS.64 R14, [0x18] ;  /* 0x00001800ff0e7984 */ /* 0x000e280000000a00 */
[----:B------:R-:W1:Y:S04]  /*17f0*/  LDS.128 R28, [0x20] ;  /* 0x00002000ff1c7984 */ /* 0x000e680000000c00 */
[----:B------:R-:W3:Y:S04]  /*1800*/  LDS.128 R24, [0x30] ;  /* 0x00003000ff187984 */ /* 0x000ee80000000c00 */
[----:B------:R-:W4:Y:S01]  /*1810*/  LDS.128 R20, [0x40] ;  /* 0x00004000ff147984 */ /* 0x000f220000000c00 */
[----:B0-----:R-:W-:-:S02]  /*1820*/  FADD.FTZ R33, R12, R14 ;  /* 0x0000000e0c217221 */ /* 0x001fc40000010000 */
[----:B------:R-:W-:Y:S02]  /*1830*/  FADD.FTZ R32, R13, R15 ;  /* 0x0000000f0d207221 */ /* 0x000fe40000010000 */
[----:B--2---:R-:W0:Y:S01]  /*1840*/  LDS.128 R12, [0x50] ;  /* 0x00005000ff0c7984 */ /* 0x004e220000000c00 */
[----:B-1----:R-:W-:Y:S02]  /*1850*/  FADD.FTZ R33, R33, R28 ;  /* 0x0000001c21217221 */ /* 0x002fe40000010000 */
        /* <DEDUP_REMOVED lines=25> */
.L_x_939:
[----:B------:R-:W-:Y:S05]  /*19f0*/  BSYNC B0 ;  /* 0x0000000000007941 */ /* 0x000fea0003800000 */
.L_x_938:
[----:B------:R-:W-:Y:S01]  /*1a00*/  BAR.SYNC.DEFER_BLOCKING 0x0 ;  /* 0x0000000000007b1d */ /* 0x000fe20000010000 */
[----:B------:R-:W-:-:S05]  /*1a10*/  SHF.L.U32 R14, R55, 0x4, RZ ;  /* 0x00000004370e7819 */ /* 0x000fca00000006ff */
[----:B------:R-:W-:Y:S01]  /*1a20*/  BSSY B0, `(.L_x_940) ;  /* 0x000009d000007945 */ /* 0x000fe20003800000 */
[----:B------:R-:W-:Y:S05]  /*1a30*/  @P6 BRA `(.L_x_941) ;  /* 0x000009b000006947 */ /* 0x000fea0003800000 */
[----:B------:R-:W0:Y:S04]  /*1a40*/  LDS.128 R24, [R14+0x170] ;  /* 0x000170000e187984 */ /* 0x000e280000000c00 */
[----:B------:R-:W1:Y:S04]  /*1a50*/  LDS.128 R20, [R14+0x250] ;  /* 0x000250000e147984 */ /* 0x000e680000000c00 */
[----:B------:R-:W3:Y:S04]  /*1a60*/  LDS.128 R28, [R14+0x330] ;  /* 0x000330000e1c7984 */ /* 0x000ee80000000c00 */
[----:B------:R-:W4:Y:S01]  /*1a70*/  LDS.128 R32, [R14+0x410] ;  /* 0x000410000e207984 */ /* 0x000f220000000c00 */
[----:B0-----:R-:W-:-:S02]  /*1a80*/  FADD.FTZ R15, R16, R24 ;  /* 0x00000018100f7221 */ /* 0x001fc40000010000 */
[----:B--2---:R-:W-:Y:S02]  /*1a90*/  FADD.FTZ R16, R17, R25 ;  /* 0x0000001911107221 */ /* 0x004fe40000010000 */
[----:B------:R-:W-:Y:S02]  /*1aa0*/  FADD.FTZ R25, R18, R26 ;  /* 0x0000001a12197221 */ /* 0x000fe40000010000 */
[----:B------:R-:W-:Y:S02]  /*1ab0*/  FADD.FTZ R68, R19, R27 ;  /* 0x0000001b13447221 */ /* 0x000fe40000010000 */
[----:B-1----:R-:W-:Y:S02]  /*1ac0*/  FADD.FTZ R24, R16, R21 ;  /* 0x0000001510187221 */ /* 0x002fe40000010000 */
        /* <DEDUP_REMOVED lines=146> */
.L_x_941:
[----:B------:R-:W-:Y:S05]  /*23f0*/  BSYNC B0 ;  /* 0x0000000000007941 */ /* 0x000fea0003800000 */
.L_x_940:
        /* <DEDUP_REMOVED lines=17> */
.L_x_943:
[----:B------:R-:W-:Y:S05]  /*2510*/  BSYNC B0 ;  /* 0x0000000000007941 */ /* 0x000fea0003800000 */
.L_x_942:
[----:B------:R-:W-:Y:S05]  /*2520*/  @!P0 BRA `(.L_x_944) ;  /* 0x000011d000008947 */ /* 0x000fea0003800000 */
[----:B0-----:R-:W-:-:S05]  /*2530*/  LOP3.LUT R14, R48, 0x1, RZ, 0xc0, !PT ;  /* 0x00000001300e7812 */ /* 0x001fca00078ec0ff */
[----:B------:R-:W-:-:S04]  /*2540*/  IMAD R14, R14, c[0x0][0x10], RZ ;  /* 0x000004000e0e7a24 */ /* 0x000fc800078e02ff */
[C---:B------:R-:W-:Y:S01]  /*2550*/  IMAD R15, R14.reuse, c[0x0][0xc], RZ ;  /* 0x000003000e0f7a24 */ /* 0x040fe200078e02ff */
[----:B------:R-:W-:-:S04]  /*2560*/  IADD3 R14, R14, R37, RZ ;  /* 0x000000250e0e7210 */ /* 0x000fc80007ffe0ff */
[----:B------:R-:W-:Y:S01]  /*2570*/  SHF.L.U32 R22, R15, 0x1, RZ ;  /* 0x000000010f167819 */ /* 0x000fe200000006ff */
[----:B------:R-:W-:-:S04]  /*2580*/  IMAD.WIDE.U32 R14, R14, R27, c[0x0][0x1a8] ;  /* 0x00006a000e0e7625 */ /* 0x000fc800078e001b */
[----:B------:R-:W-:Y:S01]  /*2590*/  IMAD.WIDE R22, R22, R27, c[0x0][0x1b0] ;  /* 0x00006c0016167625 */ /* 0x000fe200078e021b */
[----:B------:R-:W-:Y:S05]  /*25a0*/  @P3 BRA `(.L_x_945) ;  /* 0x0000017000003947 */ /* 0x000fea0003800000 */
[C---:B--2---:R-:W-:Y:S01]  /*25b0*/  LEA R16, P0, R53.reuse, R22, 0x3 ;  /* 0x0000001635107211 */ /* 0x044fe200078018ff */
        /* <DEDUP_REMOVED lines=17> */
.L_x_946:
[----:B------:R-:W2:Y:S01]  /*26d0*/  LDG.E.STRONG.GPU R16, [R14.64] ;  /* 0x000000060e107981 */ /* 0x000ea2000c1ef900 */
[----:B------:R-:W-:Y:S01]  /*26e0*/  YIELD ;  /* 0x0000000000007946 */ /* 0x000fe20003800000 */
[----:B--2---:R-:W-:Y:S01]  /*26f0*/  ISETP.NE.AND P0, PT, R16, R19, PT ;  /* 0x000000131000720c */ /* 0x004fe20003f05270 */
[----:B------:R-:W-:-:S12]  /*2700*/  CCTL.IVALL ;  /* 0x00000000ff00798f */ /* 0x000fd80002000000 */
[----:B------:R-:W-:Y:S05]  /*2710*/  @P0 BRA `(.L_x_946) ;  /* 0xffffffb000000947 */ /* 0x000fea000383ffff */
.L_x_945:
        /* <DEDUP_REMOVED lines=17> */
.L_x_950:
[C---:B------:R-:W-:Y:S02]  /*2830*/  ISETP.EQ.OR P5, PT, R21.reuse, R38, P3 ;  /* 0x000000261500720c */ /* 0x040fe40001fa2670 */
[----:B--2---:R-:W-:-:S04]  /*2840*/  IADD3 R17, R21, 0x1, RZ ;  /* 0x0000000115117810 */ /* 0x004fc80007ffe0ff */
        /* <DEDUP_REMOVED lines=113> */
.L_x_949:
[----:B------:R-:W-:-:S13]  /*2f60*/  ISETP.GT.AND P5, PT, R20, 0x4, PT ;  /* 0x000000041400780c */ /* 0x000fda0003fa4270 */
[----:B------:R-:W-:Y:S05]  /*2f70*/  @!P5 BRA `(.L_x_951) ;  /* 0x000003b00000d947 */ /* 0x000fea0003800000 */
        /* <DEDUP_REMOVED lines=59> */
.L_x_951:
[----:B------:R-:W-:-:S13]  /*3330*/  ISETP.NE.OR P0, PT, R20, RZ, P0 ;  /* 0x000000ff1400720c */ /* 0x000fda0000705670 */
[----:B------:R-:W-:Y:S05]  /*3340*/  @!P0 BRA `(.L_x_947) ;  /* 0x000001f000008947 */ /* 0x000fea0003800000 */
.L_x_948:
[----:B------:R-:W-:-:S13]  /*3350*/  ISETP.EQ.OR P6, PT, R21, R38, P3 ;  /* 0x000000261500720c */ /* 0x000fda0001fc2670 */
[----:B------:R-:W-:-:S04]  /*3360*/  @!P6 IMAD R15, R21, c[0x0][0x10], R37 ;  /* 0x00000400150fea24 */ /* 0x000fc800078e0225 */
[----:B------:R-:W-:-:S06]  /*3370*/  @!P6 IMAD.WIDE.U32 R14, R15, 0x8, R22 ;  /* 0x000000080f0ee825 */ /* 0x000fcc00078e0016 */
[----:B------:R-:W3:Y:S01]  /*3380*/  @!P6 LDG.E.64 R14, [R14.64] ;  /* 0x000000060e0ee981 */ /* 0x000ee2000c1e1b00 */
[C---:B--2---:R-:W-:Y:S02]  /*3390*/  IADD3 R17, R21.reuse, 0x1, RZ ;  /* 0x0000000115117810 */ /* 0x044fe40007ffe0ff */
[----:B------:R-:W-:Y:S02]  /*33a0*/  IADD3 R19, R21, 0x2, RZ ;  /* 0x0000000215137810 */ /* 0x000fe40007ffe0ff */
[-C--:B------:R-:W-:Y:S02]  /*33b0*/  ISETP.EQ.OR P0, PT, R17, R38.reuse, P3 ;  /* 0x000000261100720c */ /* 0x080fe40001f02670 */
[----:B------:R-:W-:Y:S02]  /*33c0*/  IADD3 R25, R21, 0x3, RZ ;  /* 0x0000000315197810 */ /* 0x000fe40007ffe0ff */
[----:B------:R-:W-:-:S09]  /*33d0*/  ISETP.EQ.OR P5, PT, R19, R38, P3 ;  /* 0x000000261300720c */ /* 0x000fd20001fa2670 */
[----:B------:R-:W-:-:S04]  /*33e0*/  @!P0 IMAD R17, R17, c[0x0][0x10], R37 ;  /* 0x0000040011118a24 */ /* 0x000fc800078e0225 */
[----:B------:R-:W-:Y:S02]  /*33f0*/  @!P5 IMAD R19, R19, c[0x0][0x10], R37 ;  /* 0x000004001313da24 */ /* 0x000fe400078e0225 */
[----:B---3--:R-:W-:Y:S02]  /*3400*/  @!P6 FADD.FTZ R12, R12, R14 ;  /* 0x0000000e0c0ce221 */ /* 0x008fe40000010000 */
        /* <DEDUP_REMOVED lines=19> */
.L_x_947:
        /* <DEDUP_REMOVED lines=8> */
[----:B------:R-:W3:Y:S02]  /*35c0*/  LDG.E.64 R14, [R14.64] ;  /* 0x000000060e0e7981 */ /* 0x000ee4000c1e1b00 */
[----:B--23--:R-:W-:Y:S02]  /*35d0*/  FADD.FTZ R12, R12, R14 ;  /* 0x0000000e0c0c7221 */ /* 0x00cfe40000010000 */
[----:B------:R-:W-:Y:S02]  /*35e0*/  FADD.FTZ R13, R13, R15 ;  /* 0x0000000f0d0d7221 */ /* 0x000fe40000010000 */
.L_x_953:
[----:B------:R-:W-:Y:S05]  /*35f0*/  BSYNC B0 ;  /* 0x0000000000007941 */ /* 0x000fea0003800000 */
.L_x_952:
[----:B------:R-:W-:Y:S05]  /*3600*/  @!P5 BRA `(.L_x_944) ;  /* 0x000000f00000d947 */ /* 0x000fea0003800000 */
[C---:B--2---:R-:W-:Y:S02]  /*3610*/  IADD3 R17, R21.reuse, 0x2, RZ ;  /* 0x0000000215117810 */ /* 0x044fe40007ffe0ff */
        /* <DEDUP_REMOVED lines=14> */
.L_x_944:
[----:B------:R1:W-:Y:S01]  /*3700*/  @!P3 STS.64 [0x88], R12 ;  /* 0x0000880cff00b388 */ /* 0x0003e20000000a00 */
[----:B0-----:R-:W-:Y:S01]  /*3710*/  SHF.R.U32.HI R14, RZ, 0x1, R55 ;  /* 0x00000001ff0e7819 */ /* 0x001fe20000011637 */
[--C-:B------:R-:W-:Y:S02]  /*3720*/  HADD2.F32 R21, -RZ, R41.reuse.H0_H0 ;  /* 0x20000029ff157230 */ /* 0x100fe40000004100 */
[----:B--2---:R-:W-:Y:S02]  /*3730*/  HADD2.F32 R19, -RZ, R46.H1_H1 ;  /* 0x3000002eff137230 */ /* 0x004fe40000004100 */
[----:B------:R-:W-:Y:S01]  /*3740*/  IMAD.WIDE.U32 R14, R14, -0x6db6db6d, RZ ;  /* 0x924924930e0e7825 */ /* 0x000fe200078e00ff */
[----:B------:R-:W-:Y:S02]  /*3750*/  HADD2.F32 R41, -RZ, R41.H1_H1 ;  /* 0x30000029ff297230 */ /* 0x000fe40000004100 */
[--C-:B------:R-:W-:Y:S01]  /*3760*/  HADD2.F32 R23, -RZ, R42.reuse.H0_H0 ;  /* 0x2000002aff177230 */ /* 0x100fe20000004100 */
[C---:B------:R-:W-:Y:S01]  /*3770*/  FADD.FTZ R26, -R10.reuse, R19 ;  /* 0x000000130a1a7221 */ /* 0x040fe20000010100 */
[----:B------:R-:W-:Y:S01]  /*3780*/  SHF.R.U32.HI R17, RZ, 0x2, R15 ;  /* 0x00000002ff117819 */ /* 0x000fe2000001160f */
[----:B------:R-:W-:Y:S01]  /*3790*/  BAR.SYNC.DEFER_BLOCKING 0x0 ;  /* 0x0000000000007b1d */ /* 0x000fe20000010000 */
[--C-:B-1----:R-:W-:Y:S01]  /*37a0*/  HADD2.F32 R13, -RZ, R45.reuse.H0_H0 ;  /* 0x2000002dff0d7230 */ /* 0x102fe20000004100 */
        /* <DEDUP_REMOVED lines=47> */
.L_x_954:
        /* <DEDUP_REMOVED lines=18> */
.L_x_956:
[----:B------:R-:W-:Y:S05]  /*3bc0*/  BSYNC B0 ;  /* 0x0000000000007941 */ /* 0x000fea0003800000 */
.L_x_955:
        /* <DEDUP_REMOVED lines=23> */
.L_x_957:
        /* <DEDUP_REMOVED lines=18> */
.L_x_959:
[----:B------:R-:W-:Y:S05]  /*3e60*/  BSYNC B0 ;  /* 0x0000000000007941 */ /* 0x000fea0003800000 */
.L_x_958:
        /* <DEDUP_REMOVED lines=23> */
.L_x_960:
        /* <DEDUP_REMOVED lines=18> */
.L_x_962:
[----:B------:R-:W-:Y:S05]  /*4100*/  BSYNC B0 ;  /* 0x0000000000007941 */ /* 0x000fea0003800000 */
.L_x_961:
        /* <DEDUP_REMOVED lines=23> */
.L_x_963:
        /* <DEDUP_REMOVED lines=17> */
.L_x_965:
[----:B------:R-:W-:Y:S05]  /*4390*/  BSYNC B0 ;  /* 0x0000000000007941 */ /* 0x000fea0003800000 */
.L_x_964:
[----:B------:R-:W-:Y:S02]  /*43a0*/  IADD3 R47, R47, c[0x0][0x10], RZ ;  /* 0x000004002f2f7a10 */ /* 0x000fe40007ffe0ff */
[----:B------:R-:W-:Y:S02]  /*43b0*/  IADD3 R48, R48, 0x1, RZ ;  /* 0x0000000130307810 */ /* 0x000fe40007ffe0ff */
[----:B------:R-:W-:-:S13]  /*43c0*/  ISETP.GE.AND P0, PT, R47, UR4, PT ;  /* 0x000000042f007c0c */ /* 0x000fda000bf06270 */
[----:B------:R-:W-:Y:S01]  /*43d0*/  @P0 CALL.REL.NOINC `(.L_x_931) ;  /* 0x0000001000000944 */ /* 0x000fe20003c00000 */
[----:B------:R-:W-:Y:S05]  /*43e0*/  BRA `(.L_x_966) ;  /* 0xffffbf5000007947 */ /* 0x000fea000383ffff */
.L_x_931:
        /* <DEDUP_REMOVED lines=18> */
.L_x_968:
[----:B------:R-:W-:Y:S05]  /*4510*/  BSYNC B0 ;  /* 0x0000000000007941 */ /* 0x000fea0003800000 */
.L_x_967:
        /* <DEDUP_REMOVED lines=11> */
.L_x_970:
[----:B-1----:R-:W2:Y:S01]  /*45d0*/  LDG.E.STRONG.GPU R5, [R2.64] ;  /* 0x0000000602057981 */ /* 0x002ea2000c1ef900 */
[----:B------:R-:W-:Y:S01]  /*45e0*/  YIELD ;  /* 0x0000000000007946 */ /* 0x000fe20003800000 */
[----:B--2---:R-:W-:Y:S01]  /*45f0*/  ISETP.NE.AND P0, PT, R5, R0, PT ;  /* 0x000000000500720c */ /* 0x004fe20003f05270 */
[----:B------:R-:W-:-:S12]  /*4600*/  CCTL.IVALL ;  /* 0x00000000ff00798f */ /* 0x000fd80002000000 */
[----:B------:R-:W-:Y:S05]  /*4610*/  @P0 BRA `(.L_x_970) ;  /* 0xffffffb000000947 */ /* 0x000fea000383ffff */
.L_x_969:
        /* <DEDUP_REMOVED lines=25> */
.L_x_971:
        /* <DEDUP_REMOVED lines=26> */
.L_x_972:
        /* <DEDUP_REMOVED lines=11> */
.L_x_3304:


//--------------------- .text._Z35group_norm_nhwc_bwd_one_pass_kernelI11Fp16IOBf16WLi256ELi28ELi448EEv26Group_norm_nhwc_bwd_params --------------------------
	.section	.text._Z35group_norm_nhwc_bwd_one_pass_kernelI11Fp16IOBf16WLi256ELi28ELi448EEv26Group_norm_nhwc_bwd_params,"ax",@progbits
	.sectioninfo	@"SHI_REGISTERS=72"
	.align	128
        .global         _Z35group_norm_nhwc_bwd_one_pass_kernelI11Fp16IOBf16WLi256ELi28ELi448EEv26Group_norm_nhwc_bwd_params
        .type           _Z35group_norm_nhwc_bwd_one_pass_kernelI11Fp16IOBf16WLi256ELi28ELi448EEv26Group_norm_nhwc_bwd_params,@function
        .size           _Z35group_norm_nhwc_bwd_one_pass_kernelI11Fp16IOBf16WLi256ELi28ELi448EEv26Group_norm_nhwc_bwd_params,(.L_x_3305 - _Z35group_norm_nhwc_bwd_one_pass_kernelI11Fp16IOBf16WLi256ELi28ELi448EEv26Group_norm_nhwc_bwd_params)
        .other          _Z35group_norm_nhwc_bwd_one_pass_kernelI11Fp16IOBf16WLi256ELi28ELi448EEv26Group_norm_nhwc_bwd_params,@"STO_CUDA_ENTRY STV_DEFAULT"
_Z35group_norm_nhwc_bwd_one_pass_kernelI11Fp16IOBf16WLi256ELi28ELi448EEv26Group_norm_nhwc_bwd_params:
.text._Z35group_norm_nhwc_bwd_one_pass_kernelI11Fp16IOBf16WLi256ELi28ELi448EEv26Group_norm_nhwc_bwd_params:
        /* <DEDUP_REMOVED lines=67> */
.L_x_1024:
        /* <DEDUP_REMOVED lines=213> */
.L_x_975:
[----:B---34-:R-:W-:Y:S05]  /*1180*/  BSYNC B0 ;  /* 0x0000000000007941 */ /* 0x018fea0003800000 */
.L_x_974:
        /* <DEDUP_REMOVED lines=36> */
.L_x_976:
        /* <DEDUP_REMOVED lines=26> */
.L_x_977:
[----:B------:R-:W-:Y:S02]  /*1570*/  FFMA.FTZ R21, R18, R25, R21 ;  /* 0x0000001912157223 */ /* 0x000fe40000010015 */
[----:B------:R-:W-:Y:S02]  /*1580*/  FADD.FTZ R19, RZ, R16 ;  /* 0x00000010ff137221 */ /* 0x000fe40000010000 */
[----:B------:R-:W-:Y:S02]  /*1590*/  FMUL.FTZ R26, R12, R33 ;  /* 0x000000210c1a7220 */ /* 0x000fe40000410000 */
[----:B------:R-:W-:Y:S02]  /*15a0*/  FFMA.FTZ R22, R23, R12, R22 ;  /* 0x0000000c17167223 */ /* 0x000fe40000010016 */
[----:B------:R-:W-:Y:S02]  /*15b0*/  FFMA.FTZ R16, R18, R17, RZ ;  /* 0x0000001112107223 */ /* 0x000fe400000100ff */
[----:B------:R-:W-:Y:S01]  /*15c0*/  FADD.FTZ R12, R19, R12 ;  /* 0x0000000c130c7221 */ /* 0x000fe20000010000 */
[--C-:B------:R-:W-:Y:S01]  /*15d0*/  HADD2.F32 R19, -RZ, R44.reuse.H0_H0 ;  /* 0x2000002cff137230 */ /* 0x100fe20000004100 */
[----:B------:R-:W-:Y:S01]  /*15e0*/  FFMA.FTZ R23, R23, R26, R21 ;  /* 0x0000001a17177223 */ /* 0x000fe20000010015 */
[----:B------:R-:W-:Y:S01]  /*15f0*/  HADD2.F32 R21, -RZ, R44.H1_H1 ;  /* 0x3000002cff157230 */ /* 0x000fe20000004100 */
[----:B------:R-:W-:-:S02]  /*1600*/  FADD.FTZ R18, RZ, R17 ;  /* 0x00000011ff127221 */ /* 0x000fc40000010000 */
[----:B------:R-:W-:Y:S02]  /*1610*/  FMUL.FTZ R17, R13, R14 ;  /* 0x0000000e0d117220 */ /* 0x000fe40000410000 */
[C---:B------:R-:W-:Y:S02]  /*1620*/  FFMA.FTZ R16, R20.reuse, R13, R16 ;  /* 0x0000000d14107223 */ /* 0x040fe40000010010 */
[----:B------:R-:W-:Y:S02]  /*1630*/  FFMA.FTZ R20, R20, R17, R23 ;  /* 0x0000001114147223 */ /* 0x000fe40000010017 */
[----:B------:R-:W-:Y:S01]  /*1640*/  FADD.FTZ R25, R25, R24 ;  /* 0x0000001819197221 */ /* 0x000fe20000010000 */
[--C-:B------:R-:W-:Y:S01]  /*1650*/  HADD2.F32 R24, -RZ, R43.reuse.H0_H0 ;  /* 0x2000002bff187230 */ /* 0x100fe20000004100 */
[----:B------:R-:W-:Y:S01]  /*1660*/  FADD.FTZ R23, R19, -UR16 ;  /* 0x8000001013177e21 */ /* 0x000fe20008010000 */
[----:B------:R-:W-:Y:S01]  /*1670*/  HADD2.F32 R19, -RZ, R43.H1_H1 ;  /* 0x3000002bff137230 */ /* 0x000fe20000004100 */
[----:B------:R-:W-:-:S02]  /*1680*/  FADD.FTZ R21, R21, -UR16 ;  /* 0x8000001015157e21 */ /* 0x000fc40008010000 */
[----:B------:R-:W-:Y:S02]  /*1690*/  FADD.FTZ R13, R18, R13 ;  /* 0x0000000d120d7221 */ /* 0x000fe40000010000 */
[----:B------:R-:W-:Y:S02]  /*16a0*/  FADD.FTZ R18, R25, R26 ;  /* 0x0000001a19127221 */ /* 0x000fe40000010000 */
        /* <DEDUP_REMOVED lines=21> */
.L_x_978:
[----:B------:R-:W-:Y:S01]  /*1800*/  FADD.FTZ R26, R17, R18 ;  /* 0x00000012111a7221 */ /* 0x000fe20000010000 */
[--C-:B------:R-:W-:Y:S01]  /*1810*/  HADD2.F32 R17, -RZ, R45.reuse.H1_H1 ;  /* 0x3000002dff117230 */ /* 0x100fe20000004100 */
[----:B------:R-:W-:Y:S02]  /*1820*/  FADD.FTZ R18, R12, R24 ;  /* 0x000000180c127221 */ /* 0x000fe40000010000 */
[----:B------:R-:W-:Y:S02]  /*1830*/  FMUL.FTZ R25, R24, R33 ;  /* 0x0000002118197220 */ /* 0x000fe40000410000 */
[----:B------:R-:W-:Y:S01]  /*1840*/  FADD.FTZ R12, R13, R19 ;  /* 0x000000130d0c7221 */ /* 0x000fe20000010000 */
[----:B------:R-:W-:Y:S01]  /*1850*/  HADD2.F32 R13, -RZ, R45.H0_H0 ;  /* 0x2000002dff0d7230 */ /* 0x000fe20000004100 */
[----:B------:R-:W-:Y:S02]  /*1860*/  FFMA.FTZ R16, R21, R19, R16 ;  /* 0x0000001315107223 */ /* 0x000fe40000010010 */
[----:B------:R-:W-:-:S02]  /*1870*/  FFMA.FTZ R22, R23, R24, R22 ;  /* 0x0000001817167223 */ /* 0x000fc40000010016 */
[----:B------:R-:W-:Y:S01]  /*1880*/  FFMA.FTZ R20, R23, R25, R20 ;  /* 0x0000001917147223 */ /* 0x000fe20000010014 */
[----:B------:R-:W-:Y:S01]  /*1890*/  HADD2.F32 R23, -RZ, R42.H0_H0 ;  /* 0x2000002aff177230 */ /* 0x000fe20000004100 */
[----:B------:R-:W-:Y:S02]  /*18a0*/  FMUL.FTZ R19, R19, R14 ;  /* 0x0000000e13137220 */ /* 0x000fe40000410000 */
[----:B------:R-:W-:Y:S02]  /*18b0*/  FADD.FTZ R24, R26, R25 ;  /* 0x000000191a187221 */ /* 0x000fe40000010000 */
[----:B------:R-:W-:Y:S02]  /*18c0*/  FADD.FTZ R13, R13, -UR16 ;  /* 0x800000100d0d7e21 */ /* 0x000fe40008010000 */
[----:B------:R-:W-:Y:S02]  /*18d0*/  FADD.FTZ R17, R17, -UR16 ;  /* 0x8000001011117e21 */ /* 0x000fe40008010000 */
[----:B------:R-:W-:-:S02]  /*18e0*/  FFMA.FTZ R21, R21, R19, R20 ;  /* 0x0000001315157223 */ /* 0x000fc40000010014 */
[----:B------:R-:W-:Y:S01]  /*18f0*/  FADD.FTZ R20, R19, R24 ;  /* 0x0000001813147221 */ /* 0x000fe20000010000 */
[----:B------:R-:W-:Y:S01]  /*1900*/  HADD2.F32 R19, -RZ, R42.H1_H1 ;  /* 0x3000002aff137230 */ /* 0x000fe20000004100 */
[----:B------:R-:W-:Y:S01]  /*1910*/  FMUL.FTZ R26, R13, UR12 ;  /* 0x0000000c0d1a7c20 */ /* 0x000fe20008410000 */
[----:B------:R-:W-:Y:S01]  /*1920*/  HADD2.F32 R24, -RZ, R40.H0_H0 ;  /* 0x20000028ff187230 */ /* 0x000fe20000004100 */
        /* <DEDUP_REMOVED lines=20> */
.L_x_979:
[----:B------:R-:W-:Y:S01]  /*1a70*/  FADD.FTZ R13, R18, R23 ;  /* 0x00000017120d7221 */ /* 0x000fe20000010000 */
[----:B------:R-:W-:Y:S01]  /*1a80*/  HADD2.F32 R18, -RZ, R40.H1_H1 ;  /* 0x30000028ff127230 */ /* 0x000fe20000004100 */
[----:B------:R-:W-:Y:S02]  /*1a90*/  FMUL.FTZ R25, R23, R33 ;  /* 0x0000002117197220 */ /* 0x000fe40000410000 */
[----:B------:R-:W-:Y:S02]  /*1aa0*/  FADD.FTZ R24, R24, -UR16 ;  /* 0x8000001018187e21 */ /* 0x000fe40008010000 */
[----:B------:R-:W-:Y:S02]  /*1ab0*/  FADD.FTZ R18, R18, -UR16 ;  /* 0x8000001012127e21 */ /* 0x000fe40008010000 */
[----:B------:R-:W-:-:S02]  /*1ac0*/  FFMA.FTZ R23, R26, R23, R22 ;  /* 0x000000171a177223 */ /* 0x000fc40000010016 */
[----:B------:R-:W-:Y:S01]  /*1ad0*/  FFMA.FTZ R26, R26, R25, R21 ;  /* 0x000000191a1a7223 */ /* 0x000fe20000010015 */
[--C-:B------:R-:W-:Y:S01]  /*1ae0*/  HADD2.F32 R21, -RZ, R39.reuse.H1_H1 ;  /* 0x30000027ff157230 */ /* 0x100fe20000004100 */
[----:B------:R-:W-:Y:S01]  /*1af0*/  FADD.FTZ R22, R20, R25 ;  /* 0x0000001914167221 */ /* 0x000fe20000010000 */
[----:B------:R-:W-:Y:S01]  /*1b00*/  HADD2.F32 R20, -RZ, R39.H0_H0 ;  /* 0x20000027ff147230 */ /* 0x000fe20000004100 */
        /* <DEDUP_REMOVED lines=22> */
.L_x_980:
[----:B------:R-:W-:Y:S02]  /*1c70*/  FADD.FTZ R30, R25, R22 ;  /* 0x00000016191e7221 */ /* 0x000fe40000010000 */
[C---:B------:R-:W-:Y:S02]  /*1c80*/  FFMA.FTZ R28, R17.reuse, R25, R26 ;  /* 0x00000019111c7223 */ /* 0x040fe4000001001a */
[----:B------:R-:W-:Y:S01]  /*1c90*/  FFMA.FTZ R22, R17, R19, R16 ;  /* 0x0000001311167223 */ /* 0x000fe20000010010 */
[--C-:B------:R-:W-:Y:S01]  /*1ca0*/  HADD2.F32 R16, -RZ, R41.reuse.H0_H0 ;  /* 0x20000029ff107230 */ /* 0x100fe20000004100 */
[----:B------:R-:W-:Y:S02]  /*1cb0*/  FMUL.FTZ R27, R20, R33 ;  /* 0x00000021141b7220 */ /* 0x000fe40000410000 */
[----:B------:R-:W-:Y:S01]  /*1cc0*/  FADD.FTZ R26, R12, R19 ;  /* 0x000000130c1a7221 */ /* 0x000fe20000010000 */
[----:B------:R-:W-:Y:S01]  /*1cd0*/  HADD2.F32 R19, -RZ, R41.H1_H1 ;  /* 0x30000029ff137230 */ /* 0x000fe20000004100 */
[----:B------:R-:W-:-:S02]  /*1ce0*/  FFMA.FTZ R17, R24, R27, R28 ;  /* 0x0000001b18117223 */ /* 0x000fc4000001001c */
[----:B------:R-:W-:Y:S02]  /*1cf0*/  FMUL.FTZ R25, R21, R14 ;  /* 0x0000000e15197220 */ /* 0x000fe40000410000 */
[----:B------:R-:W-:Y:S02]  /*1d00*/  FADD.FTZ R12, R30, R27 ;  /* 0x0000001b1e0c7221 */ /* 0x000fe40000010000 */
[----:B------:R-:W-:Y:S02]  /*1d10*/  FADD.FTZ R16, R16, -UR16 ;  /* 0x8000001010107e21 */ /* 0x000fe40008010000 */
[----:B------:R-:W-:Y:S02]  /*1d20*/  FADD.FTZ R27, R19, -UR16 ;  /* 0x80000010131b7e21 */ /* 0x000fe40008010000 */
[----:B------:R-:W-:Y:S02]  /*1d30*/  FFMA.FTZ R23, R24, R20, R23 ;  /* 0x0000001418177223 */ /* 0x000fe40000010017 */
[----:B------:R-:W-:Y:S01]  /*1d40*/  FFMA.FTZ R24, R18, R25, R17 ;  /* 0x0000001912187223 */ /* 0x000fe20000010011 */
[--C-:B------:R-:W-:Y:S01]  /*1d50*/  HADD2.F32 R17, -RZ, R38.reuse.H1_H1 ;  /* 0x30000026ff117230 */ /* 0x100fe20000004100 */
[----:B------:R-:W-:Y:S01]  /*1d60*/  FADD.FTZ R25, R25, R12 ;  /* 0x0000000c19197221 */ /* 0x000fe20000010000 */
[----:B------:R-:W-:Y:S01]  /*1d70*/  HADD2.F32 R12, -RZ, R38.H0_H0 ;  /* 0x20000026ff0c7230 */ /* 0x000fe20000004100 */
        /* <DEDUP_REMOVED lines=21> */
.L_x_981:
[----:B------:R-:W-:Y:S02]  /*1ed0*/  FMUL.FTZ R28, R12, R33 ;  /* 0x000000210c1c7220 */ /* 0x000fe40000410000 */
[----:B------:R-:W-:Y:S02]  /*1ee0*/  FFMA.FTZ R18, R18, R21, R22 ;  /* 0x0000001512127223 */ /* 0x000fe40000010016 */
[----:B------:R-:W-:Y:S01]  /*1ef0*/  FFMA.FTZ R27, R19, R28, R24 ;  /* 0x0000001c131b7223 */ /* 0x000fe20000010018 */
[--C-:B------:R-:W-:Y:S01]  /*1f00*/  HADD2.F32 R24, -RZ, R36.reuse.H0_H0 ;  /* 0x20000024ff187230 */ /* 0x100fe20000004100 */
[----:B------:R-:W-:Y:S01]  /*1f10*/  FADD.FTZ R25, R25, R28 ;  /* 0x0000001c19197221 */ /* 0x000fe20000010000 */
[----:B------:R-:W-:Y:S01]  /*1f20*/  HADD2.F32 R28, -RZ, R36.H1_H1 ;  /* 0x30000024ff1c7230 */ /* 0x000fe20000004100 */
[----:B------:R-:W-:Y:S02]  /*1f30*/  FMUL.FTZ R22, R17, R14 ;  /* 0x0000000e11167220 */ /* 0x000fe40000410000 */
[----:B------:R-:W-:-:S02]  /*1f40*/  FADD.FTZ R13, R13, R20 ;  /* 0x000000140d0d7221 */ /* 0x000fc40000010000 */
[----:B------:R-:W-:Y:S02]  /*1f50*/  FADD.FTZ R20, R26, R21 ;  /* 0x000000151a147221 */ /* 0x000fe40000010000 */
[----:B------:R-:W-:Y:S02]  /*1f60*/  FFMA.FTZ R27, R16, R22, R27 ;  /* 0x00000016101b7223 */ /* 0x000fe4000001001b */
[----:B------:R-:W-:Y:S01]  /*1f70*/  FADD.FTZ R26, R22, R25 ;  /* 0x00000019161a7221 */ /* 0x000fe20000010000 */
[--C-:B------:R-:W-:Y:S01]  /*1f80*/  HADD2.F32 R25, -RZ, R35.reuse.H0_H0 ;  /* 0x20000023ff197230 */ /* 0x100fe20000004100 */
[----:B------:R-:W-:Y:S01]  /*1f90*/  FADD.FTZ R22, R24, -UR16 ;  /* 0x8000001018167e21 */ /* 0x000fe20008010000 */
[----:B------:R-:W-:Y:S01]  /*1fa0*/  HADD2.F32 R24, -RZ, R35.H1_H1 ;  /* 0x30000023ff187230 */ /* 0x000fe20000004100 */
[----:B------:R-:W-:Y:S02]  /*1fb0*/  FADD.FTZ R21, R28, -UR16 ;  /* 0x800000101c157e21 */ /* 0x000fe40008010000 */
        /* <DEDUP_REMOVED lines=21> */
.L_x_982:
[----:B------:R-:W-:Y:S02]  /*2110*/  FMUL.FTZ R29, R25, R33 ;  /* 0x00000021191d7220 */ /* 0x000fe40000410000 */
[----:B------:R-:W-:Y:S02]  /*2120*/  FFMA.FTZ R23, R19, R12, R23 ;  /* 0x0000000c13177223 */ /* 0x000fe40000010017 */
[----:B------:R-:W-:Y:S01]  /*2130*/  FFMA.FTZ R28, R22, R29, R27 ;  /* 0x0000001d161c7223 */ /* 0x000fe2000001001b */
[----:B------:R-:W-:Y:S01]  /*2140*/  HADD2.F32 R27, -RZ, R37.H1_H1 ;  /* 0x30000025ff1b7230 */ /* 0x000fe20000004100 */
[----:B------:R-:W-:Y:S02]  /*2150*/  FADD.FTZ R26, R26, R29 ;  /* 0x0000001d1a1a7221 */ /* 0x000fe40000010000 */
[----:B------:R-:W-:Y:S02]  /*2160*/  FMUL.FTZ R29, R24, R14 ;  /* 0x0000000e181d7220 */ /* 0x000fe40000410000 */
[----:B------:R-:W-:-:S02]  /*2170*/  FADD.FTZ R27, R27, -UR16 ;  /* 0x800000101b1b7e21 */ /* 0x000fc40008010000 */
[----:B------:R-:W-:Y:S02]  /*2180*/  FFMA.FTZ R19, R21, R29, R28 ;  /* 0x0000001d15137223 */ /* 0x000fe4000001001c */
[----:B------:R-:W-:Y:S01]  /*2190*/  FADD.FTZ R29, R29, R26 ;  /* 0x0000001a1d1d7221 */ /* 0x000fe20000010000 */
[----:B------:R-:W-:Y:S01]  /*21a0*/  HADD2.F32 R26, -RZ, R37.H0_H0 ;  /* 0x20000025ff1a7230 */ /* 0x000fe20000004100 */
[----:B------:R-:W-:Y:S01]  /*21b0*/  FMUL.FTZ R28, R27, UR12 ;  /* 0x0000000c1b1c7c20 */ /* 0x000fe20008410000 */
[----:B------:R-:W-:-:S03]  /*21c0*/  HADD2.F32 R27, -RZ, R34.H1_H1 ;  /* 0x30000022ff1b7230 */ /* 0x000fc60000004100 */
[----:B------:R-:W-:-:S04]  /*21d0*/  FADD.FTZ R26, R26, -UR16 ;  /* 0x800000101a1a7e21 */ /* 0x000fc80008010000 */
[----:B------:R-:W-:Y:S01]  /*21e0*/  FMUL.FTZ R30, R26, UR12 ;  /* 0x0000000c1a1e7c20 */ /* 0x000fe20008410000 */
[----:B------:R-:W-:Y:S01]  /*21f0*/  HADD2.F32 R26, -RZ, R34.H0_H0 ;  /* 0x20000022ff1a7230 */ /* 0x000fe20000004100 */
        /* <DEDUP_REMOVED lines=19> */
.L_x_983:
        /* <DEDUP_REMOVED lines=85> */
.L_x_985:
[----:B0-----:R-:W-:Y:S05]  /*2880*/  BSYNC B0 ;  /* 0x0000000000007941 */ /* 0x001fea0003800000 */
.L_x_984:
        /* <DEDUP_REMOVED lines=161> */
.L_x_987:
[----:B------:R-:W-:Y:S05]  /*32a0*/  BSYNC B0 ;  /* 0x0000000000007941 */ /* 0x000fea0003800000 */
.L_x_986:
        /* <DEDUP_REMOVED lines=20> */
.L_x_989:
[----:B------:R-:W-:Y:S05]  /*33f0*/  BSYNC B0 ;  /* 0x0000000000007941 */ /* 0x000fea0003800000 */
.L_x_988:
        /* <DEDUP_REMOVED lines=31> */
.L_x_992:
[----:B------:R-:W2:Y:S01]  /*35f0*/  LDG.E.STRONG.GPU R18, [R16.64] ;  /* 0x0000000e10127981 */ /* 0x000ea2000c1ef900 */
[----:B------:R-:W-:Y:S01]  /*3600*/  YIELD ;  /* 0x0000000000007946 */ /* 0x000fe20003800000 */
[----:B--2---:R-:W-:Y:S01]  /*3610*/  ISETP.NE.AND P6, PT, R18, R25, PT ;  /* 0x000000191200720c */ /* 0x004fe20003fc5270 */
[----:B------:R-:W-:-:S12]  /*3620*/  CCTL.IVALL ;  /* 0x00000000ff00798f */ /* 0x000fd80002000000 */
[----:B------:R-:W-:Y:S05]  /*3630*/  @P6 BRA `(.L_x_992) ;  /* 0xffffffb000006947 */ /* 0x000fea000383ffff */
.L_x_991:
        /* <DEDUP_REMOVED lines=26> */
.L_x_996:
        /* <DEDUP_REMOVED lines=116> */
.L_x_995:
        /* <DEDUP_REMOVED lines=64> */
.L_x_997:
[----:B------:R-:W-:-:S04]  /*4320*/  LOP3.LUT P6, RZ, R61, 0x1, RZ, 0xc0, !PT ;  /* 0x000000013dff7812 */ /* 0x000fc800078cc0ff */
[----:B------:R-:W-:-:S13]  /*4330*/  ISETP.NE.OR P6, PT, RZ, UR4, P6 ;  /* 0x00000004ff007c0c */ /* 0x000fda000b7c5670 */
[----:B------:R-:W-:Y:S05]  /*4340*/  @!P6 BRA `(.L_x_993) ;  /* 0x000002000000e947 */ /* 0x000fea0003800000 */
.L_x_994:
        /* <DEDUP_REMOVED lines=32> */
.L_x_993:
        /* <DEDUP_REMOVED lines=11> */
.L_x_999:
[----:B------:R-:W-:Y:S05]  /*4600*/  BSYNC B0 ;  /* 0x0000000000007941 */ /* 0x000fea0003800000 */
.L_x_998:
        /* <DEDUP_REMOVED lines=17> */
.L_x_990:
        /* <DEDUP_REMOVED lines=38> */
.L_x_1000:
        /* <DEDUP_REMOVED lines=18> */
.L_x_1002:
[----:B------:R-:W-:Y:S05]  /*4aa0*/  BSYNC B0 ;  /* 0x0000000000007941 */ /* 0x000fea0003800000 */
.L_x_1001:
[----:B------:R-:W-:Y:S01]  /*4ab0*/  FADD.FTZ R25, R20, -UR16 ;  /* 0x8000001014197e21 */ /* 0x000fe20008010000 */
[----:B------:R-:W-:Y:S01]  /*4ac0*/  HADD2.F32 R20, -RZ, R44.H0_H0 ;  /* 0x2000002cff147230 */ /* 0x000fe20000004100 */
[----:B------:R-:W-:Y:S01]  /*4ad0*/  FADD.FTZ R24, R49, -UR16 ;  /* 0x8000001031187e21 */ /* 0x000fe20008010000 */
[--C-:B------:R-:W-:Y:S01]  /*4ae0*/  HADD2.F32 R22, -RZ, R46.reuse.H0_H0 ;  /* 0x2000002eff167230 */ /* 0x100fe20000004100 */
[----:B------:R-:W-:Y:S01]  /*4af0*/  FMUL.FTZ R25, R25, UR12 ;  /* 0x0000000c19197c20 */ /* 0x000fe20008410000 */
[----:B------:R-:W-:Y:S01]  /*4b00*/  HADD2.F32 R23, -RZ, R46.H1_H1 ;  /* 0x3000002eff177230 */ /* 0x000fe20000004100 */
[----:B------:R-:W-:Y:S01]  /*4b10*/  FMUL.FTZ R24, R24, UR12 ;  /* 0x0000000c18187c20 */ /* 0x000fe20008410000 */
[----:B------:R-:W-:Y:S01]  /*4b20*/  HADD2.F32 R44, -RZ, R44.H1_H1 ;  /* 0x3000002cff2c7230 */ /* 0x000fe20000004100 */
        /* <DEDUP_REMOVED lines=19> */
.L_x_1003:
        /* <DEDUP_REMOVED lines=19> */
.L_x_1005:
[----:B------:R-:W-:Y:S05]  /*4d90*/  BSYNC B0 ;  /* 0x0000000000007941 */ /* 0x000fea0003800000 */
.L_x_1004:
[----:B------:R-:W-:Y:S01]  /*4da0*/  ISETP.NE.AND P6, PT, RZ, UR13, PT ;  /* 0x0000000dff007c0c */ /* 0x000fe2000bfc5270 */
[----:B------:R-:W-:Y:S01]  /*4db0*/  FADD.FTZ R24, R20, -UR16 ;  /* 0x8000001014187e21 */ /* 0x000fe20008010000 */
[----:B------:R-:W-:Y:S01]  /*4dc0*/  HADD2.F32 R22, -RZ, R43.H0_H0 ;  /* 0x2000002bff167230 */ /* 0x000fe20000004100 */
[----:B------:R-:W-:Y:S01]  /*4dd0*/  FADD.FTZ R23, R44, -UR16 ;  /* 0x800000102c177e21 */ /* 0x000fe20008010000 */
[----:B------:R-:W-:Y:S01]  /*4de0*/  HADD2.F32 R20, -RZ, R45.H0_H0 ;  /* 0x2000002dff147230 */ /* 0x000fe20000004100 */
        /* <DEDUP_REMOVED lines=23> */
.L_x_1006:
        /* <DEDUP_REMOVED lines=18> */
.L_x_1008:
[----:B------:R-:W-:Y:S05]  /*5080*/  BSYNC B0 ;  /* 0x0000000000007941 */ /* 0x000fea0003800000 */
.L_x_1007:
        /* <DEDUP_REMOVED lines=27> */
.L_x_1009:
        /* <DEDUP_REMOVED lines=18> */
.L_x_1011:
[----:B------:R-:W-:Y:S05]  /*5360*/  BSYNC B0 ;  /* 0x0000000000007941 */ /* 0x000fea0003800000 */
.L_x_1010:
        /* <DEDUP_REMOVED lines=26> */
.L_x_1012:
        /* <DEDUP_REMOVED lines=18> */
.L_x_1014:
[----:B------:R-:W-:Y:S05]  /*5630*/  BSYNC B0 ;  /* 0x0000000000007941 */ /* 0x000fea0003800000 */
.L_x_1013:
[----:B------:R-:W-:Y:S01]  /*5640*/  HADD2.F32 R41, -RZ, R41.H1_H1 ;  /* 0x30000029ff297230 */ /* 0x000fe20000004100 */
[----:B------:R-:W-:Y:S01]  /*5650*/  FADD.FTZ R24, R20, -UR16 ;  /* 0x8000001014187e21 */ /* 0x000fe20008010000 */
[----:B------:R-:W-:Y:S01]  /*5660*/  HADD2.F32 R20, -RZ, R36.H0_H0 ;  /* 0x20000024ff147230 */ /* 0x000fe20000004100 */
[----:B------:R-:W-:Y:S01]  /*5670*/  IMAD R19, R0, c[0x0][0x1fc], R19 ;  /* 0x00007f0000137a24 */ /* 0x000fe200078e0213 */
[--C-:B------:R-:W-:Y:S01]  /*5680*/  HADD2.F32 R22, -RZ, R38.reuse.H0_H0 ;  /* 0x20000026ff167230 */ /* 0x100fe20000004100 */
        /* <DEDUP_REMOVED lines=24> */
.L_x_1015:
        /* <DEDUP_REMOVED lines=18> */
.L_x_1017:
[----:B------:R-:W-:Y:S05]  /*5930*/  BSYNC B0 ;  /* 0x0000000000007941 */ /* 0x000fea0003800000 */
.L_x_1016:
        /* <DEDUP_REMOVED lines=27> */
.L_x_1018:
        /* <DEDUP_REMOVED lines=21> */
.L_x_1020:
[----:B------:R-:W-:Y:S05]  /*5c40*/  BSYNC B0 ;  /* 0x0000000000007941 */ /* 0x000fea0003800000 */
.L_x_1019:
[--C-:B------:R-:W-:Y:S01]  /*5c50*/  HADD2.F32 R12, -RZ, R37.reuse.H0_H0 ;  /* 0x20000025ff0c7230 */ /* 0x100fe20000004100 */
[----:B------:R-:W-:Y:S01]  /*5c60*/  ISETP.GE.U32.AND P0, PT, R51, c[0x0][0x1e0], PT ;  /* 0x0000780033007a0c */ /* 0x000fe20003f06070 */
[----:B------:R-:W-:Y:S02]  /*5c70*/  HADD2.F32 R37, -RZ, R37.H1_H1 ;  /* 0x30000025ff257230 */ /* 0x000fe40000004100 */
[--C-:B0-----:R-:W-:Y:S01]  /*5c80*/  HADD2.F32 R13, -RZ, R34.reuse.H1_H1 ;  /* 0x30000022ff0d7230 */ /* 0x101fe20000004100 */
[----:B------:R-:W-:Y:S01]  /*5c90*/  ISETP.GE.AND.EX P0, PT, R11, c[0x0][0x1e4], PT, P0 ;  /* 0x000079000b007a0c */ /* 0x000fe20003f06300 */
[----:B------:R-:W-:Y:S01]  /*5ca0*/  FADD.FTZ R16, R12, -UR16 ;  /* 0x800000100c107e21 */ /* 0x000fe20008010000 */
[----:B------:R-:W-:Y:S01]  /*5cb0*/  HADD2.F32 R12, -RZ, R34.H0_H0 ;  /* 0x20000022ff0c7230 */ /* 0x000fe20000004100 */
        /* <DEDUP_REMOVED lines=23> */
.L_x_1021:
        /* <DEDUP_REMOVED lines=17> */
.L_x_1023:
[----:B------:R-:W-:Y:S05]  /*5f40*/  BSYNC B0 ;  /* 0x0000000000007941 */ /* 0x000fea0003800000 */
.L_x_1022:
[----:B------:R-:W-:Y:S01]  /*5f50*/  ULDC UR4, c[0x0][0x10] ;  /* 0x0000040000047ab9 */ /* 0x000fe20000000800 */
[----:B------:R-:W-:Y:S01]  /*5f60*/  IADD3 R50, R50, 0x1, RZ ;  /* 0x0000000132327810 */ /* 0x000fe20007ffe0ff */
[----:B------:R-:W-:-:S04]  /*5f70*/  UIADD3 UR7, UR7, UR4, URZ ;  /* 0x0000000407077290 */ /* 0x000fc8000fffe03f */
[----:B------:R-:W-:-:S06]  /*5f80*/  UISETP.GE.AND UP0, UPT, UR7, UR6, UPT ;  /* 0x000000060700728c */ /* 0x000fcc000bf06270 */
[----:B------:R-:W-:-:S13]  /*5f90*/  PLOP3.LUT P0, PT, PT, PT, UP0, 0x80, 0x0 ;  /* 0x000000000000781c */ /* 0x000fda0003f0f008 */
[----:B------:R-:W-:Y:S01]  /*5fa0*/  @P0 CALL.REL.NOINC `(.L_x_973) ;  /* 0x0000001000000944 */ /* 0x000fe20003c00000 */
[----:B------:R-:W-:Y:S05]  /*5fb0*/  BRA `(.L_x_1024) ;  /* 0xffffa47000007947 */ /* 0x000fea000383ffff */
.L_x_973:
        /* <DEDUP_REMOVED lines=18> */
.L_x_1026:
[----:B------:R-:W-:Y:S05]  /*60e0*/  BSYNC B0 ;  /* 0x0000000000007941 */ /* 0x000fea0003800000 */
.L_x_1025:
        /* <DEDUP_REMOVED lines=11> */
.L_x_1028:
[----:B------:R-:W2:Y:S01]  /*61a0*/  LDG.E.STRONG.GPU R5, [R2.64] ;  /* 0x0000000e02057981 */ /* 0x000ea2000c1ef900 */
[----:B------:R-:W-:Y:S01]  /*61b0*/  YIELD ;  /* 0x0000000000007946 */ /* 0x000fe20003800000 */
[----:B--2---:R-:W-:Y:S01]  /*61c0*/  ISETP.NE.AND P0, PT, R5, R0, PT ;  /* 0x000000000500720c */ /* 0x004fe20003f05270 */
[----:B------:R-:W-:-:S12]  /*61d0*/  CCTL.IVALL ;  /* 0x00000000ff00798f */ /* 0x000fd80002000000 */
[----:B------:R-:W-:Y:S05]  /*61e0*/  @P0 BRA `(.L_x_1028) ;  /* 0xffffffb000000947 */ /* 0x000fea000383ffff */
.L_x_1027:
        /* <DEDUP_REMOVED lines=25> */
.L_x_1029:
        /* <DEDUP_REMOVED lines=26> */
.L_x_1030:
        /* <DEDUP_REMOVED lines=14> */
.L_x_3305:


//--------------------- .text._Z35group_norm_nhwc_bwd_one_pass_kernelI11Fp16IOBf16WLi512ELi28ELi448EEv26Group_norm_nhwc_bwd_params --------------------------
	.section	.text._Z35group_norm_nhwc_bwd_one_pass_kernelI11Fp16IOBf16WLi512ELi28ELi448EEv26Group_norm_nhwc_bwd_params,"ax",@progbits
	.sectioninfo	@"SHI_REGISTERS=128"
	.align	128
        .global         _Z35group_norm_nhwc_bwd_one_pass_kernelI11Fp16IOBf16WLi512ELi28ELi448EEv26Group_norm_nhwc_bwd_params
        .type           _Z35group_norm_nhwc_bwd_one_pass_kernelI11Fp16IOBf16WLi512ELi28ELi448EEv26Group_norm_nhwc_bwd_params,@function
        .size           _Z35group_norm_nhwc_bwd_one_pass_kernelI11Fp16IOBf16WLi512ELi28ELi448EEv26Group_norm_nhwc_bwd_params,(.L_x_3306 - _Z35group_norm_nhwc_bwd_one_pass_kernelI11Fp16IOBf16WLi512ELi28ELi448EEv26Group_norm_nhwc_bwd_params)
        .other          _Z35group_norm_nhwc_bwd_one_pass_kernelI11Fp16IOBf16WLi512ELi28ELi448EEv26Group_norm_nhwc_bwd_params,@"STO_CUDA_ENTRY STV_DEFAULT"
_Z35group_norm_nhwc_bwd_one_pass_kernelI11Fp16IOBf16WLi512ELi28ELi448EEv26Group_norm_nhwc_bwd_params:
.text._Z35group_norm_nhwc_bwd_one_pass_kernelI11Fp16IOBf16WLi512ELi28ELi448EEv26Group_norm_nhwc_bwd_params:
        /* <DEDUP_REMOVED lines=110> */
.L_x_1114:
        /* <DEDUP_REMOVED lines=255> */
[----:B------:R-:W-:-:S03]  /*16d0*/  MOV R61, RZ ;  /* 0x000000ff003d7202 */ /* 0x000fc60000000f00 */
[----:B------:R-:W-:Y:S01]  /*16e0*/  @P4 IMAD.WIDE.U32 R12, R99, c[0x0][0x1d8], R12 ;  /* 0x00007600630c4a25 */ /* 0x000fe200078e000c */
[----:B------:R-:W-:-:S03]  /*16f0*/  ISETP.NE.AND P3, PT, R16, RZ, PT ;  /* 0x000000ff1000720c */ /* 0x000fc60003f65270 */
        /* <DEDUP_REMOVED lines=17> */
[----:B------:R-:W-:Y:S01]  /*1810*/  CS2R R76, SRZ ;  /* 0x00000000004c7805 */ /* 0x000fe2000001ff00 */
[----:B------:R-:W-:-:S03]  /*1820*/  MOV R25, RZ ;  /* 0x000000ff00197202 */ /* 0x000fc60000000f00 */
        /* <DEDUP_REMOVED lines=48> */
[----:B-1----:R-:W-:Y:S01]  /*1b30*/  CS2R R68, SRZ ;  /* 0x0000000000447805 */ /* 0x002fe2000001ff00 */
        /* <DEDUP_REMOVED lines=37> */
.L_x_1033:
[----:B--2-4-:R-:W-:Y:S05]  /*1d90*/  BSYNC B0 ;  /* 0x0000000000007941 */ /* 0x014fea0003800000 */
.L_x_1032:
[----:B------:R-:W-:Y:S01]  /*1da0*/  ISETP.NE.AND P0, PT, RZ, UR9, PT ;  /* 0x00000009ff007c0c */ /* 0x000fe2000bf05270 */
[--C-:B-----5:R-:W-:Y:S01]  /*1db0*/  HADD2.F32 R29, -RZ, R61.reuse.H0_H0 ;  /* 0x2000003dff1d7230 */ /* 0x120fe20000004100 */
[----:B------:R-:W-:Y:S01]  /*1dc0*/  LOP3.LUT R6, R6, 0xfffffeff, RZ, 0xc0, !PT ;  /* 0xfffffeff06067812 */ /* 0x000fe200078ec0ff */
[----:B------:R-:W-:-:S02]  /*1dd0*/  HADD2.F32 R31, -RZ, R61.H1_H1 ;  /* 0x3000003dff1f7230 */ /* 0x000fc40000004100 */
        /* <DEDUP_REMOVED lines=32> */
.L_x_1034:
        /* <DEDUP_REMOVED lines=26> */
.L_x_1035:
[----:B------:R-:W-:Y:S02]  /*2180*/  FFMA.FTZ R35, R30, R34, R33 ;  /* 0x000000221e237223 */ /* 0x000fe40000010021 */
[----:B------:R-:W-:Y:S02]  /*2190*/  FADD.FTZ R33, RZ, R28 ;  /* 0x0000001cff217221 */ /* 0x000fe40000010000 */
[----:B------:R-:W-:Y:S02]  /*21a0*/  FMUL.FTZ R36, R26, R15 ;  /* 0x0000000f1a247220 */ /* 0x000fe40000410000 */
[----:B------:R-:W-:Y:S01]  /*21b0*/  FADD.FTZ R37, R34, R29 ;  /* 0x0000001d22257221 */ /* 0x000fe20000010000 */
[----:B------:R-:W-:Y:S01]  /*21c0*/  HADD2.F32 R34, -RZ, R77.H0_H0 ;  /* 0x2000004dff227230 */ /* 0x000fe20000004100 */
[----:B------:R-:W-:-:S02]  /*21d0*/  FFMA.FTZ R28, R31, R26, R45 ;  /* 0x0000001a1f1c7223 */ /* 0x000fc4000001002d */
[----:B------:R-:W-:Y:S01]  /*21e0*/  FADD.FTZ R29, R33, R26 ;  /* 0x0000001a211d7221 */ /* 0x000fe20000010000 */
[--C-:B------:R-:W-:Y:S01]  /*21f0*/  HADD2.F32 R33, -RZ, R25.reuse.H0_H0 ;  /* 0x20000019ff217230 */ /* 0x100fe20000004100 */
[----:B------:R-:W-:Y:S02]  /*2200*/  FFMA.FTZ R26, R30, R27, RZ ;  /* 0x0000001b1e1a7223 */ /* 0x000fe400000100ff */
[----:B------:R-:W-:Y:S01]  /*2210*/  FFMA.FTZ R31, R31, R36, R35 ;  /* 0x000000241f1f7223 */ /* 0x000fe20000010023 */
[----:B------:R-:W-:Y:S01]  /*2220*/  HADD2.F32 R35, -RZ, R25.H1_H1 ;  /* 0x30000019ff237230 */ /* 0x000fe20000004100 */
[----:B------:R-:W-:Y:S02]  /*2230*/  FADD.FTZ R30, RZ, R27 ;  /* 0x0000001bff1e7221 */ /* 0x000fe40000010000 */
[----:B------:R-:W-:Y:S02]  /*2240*/  FMUL.FTZ R27, R19, R18 ;  /* 0x00000012131b7220 */ /* 0x000fe40000410000 */
[----:B------:R-:W-:-:S02]  /*2250*/  FFMA.FTZ R26, R32, R19, R26 ;  /* 0x00000013201a7223 */ /* 0x000fc4000001001a */
[----:B------:R-:W-:Y:S02]  /*2260*/  FADD.FTZ R19, R30, R19 ;  /* 0x000000131e137221 */ /* 0x000fe40000010000 */
[----:B------:R-:W-:Y:S01]  /*2270*/  FFMA.FTZ R43, R32, R27, R31 ;  /* 0x0000001b202b7223 */ /* 0x000fe2000001001f */
[----:B------:R-:W-:Y:S01]  /*2280*/  HADD2.F32 R31, -RZ, R77.H1_H1 ;  /* 0x3000004dff1f7230 */ /* 0x000fe20000004100 */
[C---:B------:R-:W-:Y:S02]  /*2290*/  FADD.FTZ R30, -R24.reuse, R33 ;  /* 0x00000021181e7221 */ /* 0x040fe40000010100 */
[----:B------:R-:W-:Y:S02]  /*22a0*/  FADD.FTZ R32, -R24, R35 ;  /* 0x0000002318207221 */ /* 0x000fe40000010100 */
[----:B------:R-:W-:Y:S02]  /*22b0*/  FMUL.FTZ R45, R30, R7 ;  /* 0x000000071e2d7220 */ /* 0x000fe40000410000 */
[----:B------:R-:W-:-:S02]  /*22c0*/  FADD.FTZ R36, R37, R36 ;  /* 0x0000002425247221 */ /* 0x000fc40000010000 */
        /* <DEDUP_REMOVED lines=20> */
.L_x_1036:
[----:B------:R-:W-:Y:S01]  /*2410*/  FMUL.FTZ R32, R34, R15 ;  /* 0x0000000f22207220 */ /* 0x000fe20000410000 */
[--C-:B------:R-:W-:Y:S01]  /*2420*/  HADD2.F32 R35, -RZ, R60.reuse.H0_H0 ;  /* 0x2000003cff237230 */ /* 0x100fe20000004100 */
[----:B------:R-:W-:Y:S01]  /*2430*/  FADD.FTZ R39, R27, R36 ;  /* 0x000000241b277221 */ /* 0x000fe20000010000 */
[----:B------:R-:W-:Y:S01]  /*2440*/  HADD2.F32 R37, -RZ, R60.H1_H1 ;  /* 0x3000003cff257230 */ /* 0x000fe20000004100 */
[----:B------:R-:W-:Y:S01]  /*2450*/  FFMA.FTZ R33, R45, R32, R43 ;  /* 0x000000202d217223 */ /* 0x000fe2000001002b */
[----:B------:R-:W-:Y:S01]  /*2460*/  HADD2.F32 R36, -RZ, R76.H0_H0 ;  /* 0x2000004cff247230 */ /* 0x000fe20000004100 */
[----:B------:R-:W-:Y:S02]  /*2470*/  FMUL.FTZ R27, R31, R18 ;  /* 0x000000121f1b7220 */ /* 0x000fe40000410000 */
[----:B------:R-:W-:-:S02]  /*2480*/  FFMA.FTZ R28, R45, R34, R28 ;  /* 0x000000222d1c7223 */ /* 0x000fc4000001001c */
[----:B------:R-:W-:Y:S02]  /*2490*/  FADD.FTZ R29, R29, R34 ;  /* 0x000000221d1d7221 */ /* 0x000fe40000010000 */
[C---:B------:R-:W-:Y:S02]  /*24a0*/  FFMA.FTZ R26, R30.reuse, R31, R26 ;  /* 0x0000001f1e1a7223 */ /* 0x040fe4000001001a */
[----:B------:R-:W-:Y:S01]  /*24b0*/  FFMA.FTZ R45, R30, R27, R33 ;  /* 0x0000001b1e2d7223 */ /* 0x000fe20000010021 */
[----:B------:R-:W-:Y:S01]  /*24c0*/  HADD2.F32 R33, -RZ, R76.H1_H1 ;  /* 0x3000004cff217230 */ /* 0x000fe20000004100 */
[C---:B------:R-:W-:Y:S02]  /*24d0*/  FADD.FTZ R30, -R24.reuse, R35 ;  /* 0x00000023181e7221 */ /* 0x040fe40000010100 */
[----:B------:R-:W-:Y:S02]  /*24e0*/  FADD.FTZ R34, -R24, R37 ;  /* 0x0000002518227221 */ /* 0x000fe40000010100 */
[----:B------:R-:W-:-:S02]  /*24f0*/  FADD.FTZ R19, R19, R31 ;  /* 0x0000001f13137221 */ /* 0x000fc40000010000 */
[----:B------:R-:W-:Y:S02]  /*2500*/  FADD.FTZ R32, R39, R32 ;  /* 0x0000002027207221 */ /* 0x000fe40000010000 */
        /* <DEDUP_REMOVED lines=21> */
.L_x_1037:
[----:B------:R-:W-:Y:S01]  /*2660*/  FMUL.FTZ R30, R36, R15 ;  /* 0x0000000f241e7220 */ /* 0x000fe20000410000 */
[----:B------:R-:W-:Y:S01]  /*2670*/  HADD2.F32 R35, -RZ, R8.H1_H1 ;  /* 0x30000008ff237230 */ /* 0x000fe20000004100 */
[----:B------:R-:W-:Y:S01]  /*2680*/  FADD.FTZ R27, R27, R32 ;  /* 0x000000201b1b7221 */ /* 0x000fe20000010000 */
[----:B------:R-:W-:Y:S01]  /*2690*/  HADD2.F32 R43, -RZ, R67.H0_H0 ;  /* 0x20000043ff2b7230 */ /* 0x000fe20000004100 */
[----:B------:R-:W-:Y:S02]  /*26a0*/  FFMA.FTZ R32, R47, R30, R45 ;  /* 0x0000001e2f207223 */ /* 0x000fe4000001002d */
[----:B------:R-:W-:Y:S02]  /*26b0*/  FADD.FTZ R19, R19, R33 ;  /* 0x0000002113137221 */ /* 0x000fe40000010000 */
[----:B------:R-:W-:-:S02]  /*26c0*/  FFMA.FTZ R26, R31, R33, R26 ;  /* 0x000000211f1a7223 */ /* 0x000fc4000001001a */
[----:B------:R-:W-:Y:S02]  /*26d0*/  FMUL.FTZ R33, R33, R18 ;  /* 0x0000001221217220 */ /* 0x000fe40000410000 */
[----:B------:R-:W-:Y:S01]  /*26e0*/  FADD.FTZ R30, R27, R30 ;  /* 0x0000001e1b1e7221 */ /* 0x000fe20000010000 */
[----:B------:R-:W-:Y:S01]  /*26f0*/  HADD2.F32 R27, -RZ, R8.H0_H0 ;  /* 0x20000008ff1b7230 */ /* 0x000fe20000004100 */
[----:B------:R-:W-:Y:S02]  /*2700*/  FFMA.FTZ R31, R31, R33, R32 ;  /* 0x000000211f1f7223 */ /* 0x000fe40000010020 */
[----:B------:R-:W-:Y:S02]  /*2710*/  FADD.FTZ R32, R33, R30 ;  /* 0x0000001e21207221 */ /* 0x000fe40000010000 */
[C---:B------:R-:W-:Y:S01]  /*2720*/  FADD.FTZ R30, -R24.reuse, R27 ;  /* 0x0000001b181e7221 */ /* 0x040fe20000010100 */
[----:B------:R-:W-:Y:S01]  /*2730*/  HADD2.F32 R27, -RZ, R75.H1_H1 ;  /* 0x3000004bff1b7230 */ /* 0x000fe20000004100 */
[----:B------:R-:W-:-:S02]  /*2740*/  FADD.FTZ R34, -R24, R35 ;  /* 0x0000002318227221 */ /* 0x000fc40000010100 */
[----:B------:R-:W-:Y:S02]  /*2750*/  FADD.FTZ R29, R29, R36 ;  /* 0x000000241d1d7221 */ /* 0x000fe40000010000 */
[----:B------:R-:W-:Y:S01]  /*2760*/  FFMA.FTZ R28, R47, R36, R28 ;  /* 0x000000242f1c7223 */ /* 0x000fe2000001001c */
[----:B------:R-:W-:Y:S01]  /*2770*/  HADD2.F32 R36, -RZ, R75.H0_H0 ;  /* 0x2000004bff247230 */ /* 0x000fe20000004100 */
        /* <DEDUP_REMOVED lines=21> */
.L_x_1038:
[----:B------:R-:W-:Y:S01]  /*28d0*/  FMUL.FTZ R34, R36, R15 ;  /* 0x0000000f24227220 */ /* 0x000fe20000410000 */
[----:B------:R-:W-:Y:S01]  /*28e0*/  HADD2.F32 R39, -RZ, R67.H1_H1 ;  /* 0x30000043ff277230 */ /* 0x000fe20000004100 */
[C---:B------:R-:W-:Y:S02]  /*28f0*/  FFMA.FTZ R33, R45.reuse, R36, R28 ;  /* 0x000000242d217223 */ /* 0x040fe4000001001c */
[----:B------:R-:W-:Y:S01]  /*2900*/  FFMA.FTZ R35, R45, R34, R31 ;  /* 0x000000222d237223 */ /* 0x000fe2000001001f */
[--C-:B------:R-:W-:Y:S01]  /*2910*/  HADD2.F32 R31, -RZ, R74.reuse.H1_H1 ;  /* 0x3000004aff1f7230 */ /* 0x100fe20000004100 */
[----:B------:R-:W-:Y:S01]  /*2920*/  FADD.FTZ R37, R32, R34 ;  /* 0x0000002220257221 */ /* 0x000fe20000010000 */
[----:B------:R-:W-:Y:S01]  /*2930*/  HADD2.F32 R32, -RZ, R74.H0_H0 ;  /* 0x2000004aff207230 */ /* 0x000fe20000004100 */
[----:B------:R-:W-:-:S02]  /*2940*/  FADD.FTZ R28, -R24, R43 ;  /* 0x0000002b181c7221 */ /* 0x000fc40000010100 */
[----:B------:R-:W-:Y:S02]  /*2950*/  FADD.FTZ R34, -R24, R39 ;  /* 0x0000002718227221 */ /* 0x000fe40000010100 */
        /* <DEDUP_REMOVED lines=23> */
.L_x_1039:
[C---:B------:R-:W-:Y:S02]  /*2ad0*/  FFMA.FTZ R38, R30.reuse, R36, R35 ;  /* 0x000000241e267223 */ /* 0x040fe40000010023 */
[----:B------:R-:W-:Y:S02]  /*2ae0*/  FFMA.FTZ R26, R30, R27, R26 ;  /* 0x0000001b1e1a7223 */ /* 0x000fe4000001001a */
[----:B------:R-:W-:Y:S02]  /*2af0*/  FMUL.FTZ R35, R32, R15 ;  /* 0x0000000f20237220 */ /* 0x000fe40000410000 */
[----:B------:R-:W-:Y:S01]  /*2b00*/  FADD.FTZ R36, R36, R37 ;  /* 0x0000002524247221 */ /* 0x000fe20000010000 */
[--C-:B------:R-:W-:Y:S01]  /*2b10*/  HADD2.F32 R37, -RZ, R9.reuse.H1_H1 ;  /* 0x30000009ff257230 */ /* 0x100fe20000004100 */
[----:B------:R-:W-:Y:S01]  /*2b20*/  FADD.FTZ R30, R19, R27 ;  /* 0x0000001b131e7221 */ /* 0x000fe20000010000 */
[----:B------:R-:W-:Y:S01]  /*2b30*/  HADD2.F32 R27, -RZ, R9.H0_H0 ;  /* 0x20000009ff1b7230 */ /* 0x000fe20000004100 */
[----:B------:R-:W-:-:S02]  /*2b40*/  FFMA.FTZ R19, R28, R35, R38 ;  /* 0x000000231c137223 */ /* 0x000fc40000010026 */
[----:B------:R-:W-:Y:S02]  /*2b50*/  FADD.FTZ R36, R36, R35 ;  /* 0x0000002324247221 */ /* 0x000fe40000010000 */
[----:B------:R-:W-:Y:S02]  /*2b60*/  FMUL.FTZ R35, R31, R18 ;  /* 0x000000121f237220 */ /* 0x000fe40000410000 */
[----:B------:R-:W-:Y:S02]  /*2b70*/  FFMA.FTZ R33, R28, R32, R33 ;  /* 0x000000201c217223 */ /* 0x000fe40000010021 */
[C---:B------:R-:W-:Y:S01]  /*2b80*/  FADD.FTZ R28, -R24.reuse, R27 ;  /* 0x0000001b181c7221 */ /* 0x040fe20000010100 */
[----:B------:R-:W-:Y:S01]  /*2b90*/  HADD2.F32 R27, -RZ, R73.H1_H1 ;  /* 0x30000049ff1b7230 */ /* 0x000fe20000004100 */
[----:B------:R-:W-:Y:S02]  /*2ba0*/  FADD.FTZ R40, -R24, R37 ;  /* 0x0000002518287221 */ /* 0x000fe40000010100 */
[----:B------:R-:W-:-:S02]  /*2bb0*/  FFMA.FTZ R38, R34, R35, R19 ;  /* 0x0000002322267223 */ /* 0x000fc40000010013 */
        /* <DEDUP_REMOVED lines=23> */
.L_x_1040:
[----:B------:R-:W-:Y:S01]  /*2d30*/  FMUL.FTZ R40, R36, R15 ;  /* 0x0000000f24287220 */ /* 0x000fe20000410000 */
[--C-:B------:R-:W-:Y:S01]  /*2d40*/  HADD2.F32 R37, -RZ, R10.reuse.H0_H0 ;  /* 0x2000000aff257230 */ /* 0x100fe20000004100 */
[----:B------:R-:W-:Y:S01]  /*2d50*/  FADD.FTZ R41, R29, R32 ;  /* 0x000000201d297221 */ /* 0x000fe20000010000 */
[----:B------:R-:W-:Y:S01]  /*2d60*/  HADD2.F32 R29, -RZ, R10.H1_H1 ;  /* 0x3000000aff1d7230 */ /* 0x000fe20000004100 */
[----:B------:R-:W-:Y:S01]  /*2d70*/  FFMA.FTZ R39, R19, R40, R38 ;  /* 0x0000002813277223 */ /* 0x000fe20000010026 */
[--C-:B------:R-:W-:Y:S01]  /*2d80*/  HADD2.F32 R32, -RZ, R72.reuse.H0_H0 ;  /* 0x20000048ff207230 */ /* 0x100fe20000004100 */
[----:B------:R-:W-:Y:S02]  /*2d90*/  FADD.FTZ R38, R35, R40 ;  /* 0x0000002823267221 */ /* 0x000fe40000010000 */
[C---:B------:R-:W-:Y:S01]  /*2da0*/  FADD.FTZ R40, -R24.reuse, R37 ;  /* 0x0000002518287221 */ /* 0x040fe20000010100 */
[----:B------:R-:W-:Y:S01]  /*2db0*/  HADD2.F32 R37, -RZ, R72.H1_H1 ;  /* 0x30000048ff257230 */ /* 0x000fe20000004100 */
        /* <DEDUP_REMOVED lines=23> */
.L_x_1041:
[----:B------:R-:W-:Y:S01]  /*2f30*/  FFMA.FTZ R39, R28, R43, R39 ;  /* 0x0000002b1c277223 */ /* 0x000fe20000010027 */
[----:B------:R-:W-:Y:S01]  /*2f40*/  HADD2.F32 R44, -RZ, R71.H0_H0 ;  /* 0x20000047ff2c7230 */ /* 0x000fe20000004100 */
[----:B------:R-:W-:Y:S02]  /*2f50*/  FMUL.FTZ R40, R32, R15 ;  /* 0x0000000f20287220 */ /* 0x000fe40000410000 */
[----:B------:R-:W-:Y:S02]  /*2f60*/  FADD.FTZ R43, R43, R38 ;  /* 0x000000262b2b7221 */ /* 0x000fe40000010000 */
[----:B------:R-:W-:Y:S02]  /*2f70*/  FFMA.FTZ R38, R34, R31, R26 ;  /* 0x0000001f22267223 */ /* 0x000fe4000001001a */
[----:B------:R-:W-:Y:S01]  /*2f80*/  FFMA.FTZ R26, R29, R40, R39 ;  /* 0x000000281d1a7223 */ /* 0x000fe20000010027 */
[--C-:B------:R-:W-:Y:S01]  /*2f90*/  HADD2.F32 R39, -RZ, R11.reuse.H0_H0 ;  /* 0x2000000bff277230 */ /* 0x100fe20000004100 */
[----:B------:R-:W-:Y:S01]  /*2fa0*/  FADD.FTZ R40, R43, R40 ;  /* 0x000000282b287221 */ /* 0x000fe20000010000 */
[----:B------:R-:W-:Y:S01]  /*2fb0*/  HADD2.F32 R43, -RZ, R11.H1_H1 ;  /* 0x3000000bff2b7230 */ /* 0x000fe20000004100 */
[----:B------:R-:W-:-:S02]  /*2fc0*/  FADD.FTZ R30, R30, R31 ;  /* 0x0000001f1e1e7221 */ /* 0x000fc40000010000 */
[----:B------:R-:W-:Y:S02]  /*2fd0*/  FMUL.FTZ R31, R37, R18 ;  /* 0x00000012251f7220 */ /* 0x000fe40000410000 */
[C---:B------:R-:W-:Y:S02]  /*2fe0*/  FADD.FTZ R34, -R24.reuse, R39 ;  /* 0x0000002718227221 */ /* 0x040fe40000010100 */
[----:B------:R-:W-:Y:S01]  /*2ff0*/  FADD.FTZ R42, -R24, R43 ;  /* 0x0000002b182a7221 */ /* 0x000fe20000010100 */
[----:B------:R-:W-:Y:S01]  /*3000*/  HADD2.F32 R43, -RZ, R71.H1_H1 ;  /* 0x30000047ff2b7230 */ /* 0x000fe20000004100 */
[----:B------:R-:W-:Y:S02]  /*3010*/  FFMA.FTZ R33, R19, R36, R33 ;  /* 0x0000002413217223 */ /* 0x000fe40000010021 */
[----:B------:R-:W-:Y:S02]  /*3020*/  FFMA.FTZ R26, R35, R31, R26 ;  /* 0x0000001f231a7223 */ /* 0x000fe4000001001a */
[----:B------:R-:W-:-:S02]  /*3030*/  FADD.FTZ R19, R31, R40 ;  /* 0x000000281f137221 */ /* 0x000fc40000010000 */
        /* <DEDUP_REMOVED lines=21> */
.L_x_1042:
[--C-:B------:R-:W-:Y:S01]  /*3190*/  HADD2.F32 R47, -RZ, R12.reuse.H0_H0 ;  /* 0x2000000cff2f7230 */ /* 0x100fe20000004100 */
[----:B------:R-:W-:Y:S01]  /*31a0*/  FADD.FTZ R45, R41, R36 ;  /* 0x00000024292d7221 */ /* 0x000fe20000010000 */
        /* <DEDUP_REMOVED lines=30> */
.L_x_1043:
[----:B------:R-:W-:Y:S01]  /*3390*/  FFMA.FTZ R31, R42, R47, R31 ;  /* 0x0000002f2a1f7223 */ /* 0x000fe2000001001f */
[--C-:B------:R-:W-:Y:S01]  /*33a0*/  HADD2.F32 R51, -RZ, R13.reuse.H1_H1 ;  /* 0x3000000dff337230 */ /* 0x100fe20000004100 */
[----:B------:R-:W-:Y:S02]  /*33b0*/  FMUL.FTZ R46, R26, R15 ;  /* 0x0000000f1a2e7220 */ /* 0x000fe40000410000 */
[----:B------:R-:W-:Y:S02]  /*33c0*/  FADD.FTZ R47, R47, R34 ;  /* 0x000000222f2f7221 */ /* 0x000fe40000010000 */
[----:B------:R-:W-:Y:S02]  /*33d0*/  FFMA.FTZ R31, R41, R46, R31 ;  /* 0x0000002e291f7223 */ /* 0x000fe4000001001f */
[----:B------:R-:W-:Y:S01]  /*33e0*/  FADD.FTZ R46, R47, R46 ;  /* 0x0000002e2f2e7221 */ /* 0x000fe20000010000 */
[----:B------:R-:W-:Y:S01]  /*33f0*/  HADD2.F32 R47, -RZ, R13.H0_H0 ;  /* 0x2000000dff2f7230 */ /* 0x000fe20000004100 */
[----:B------:R-:W-:-:S02]  /*3400*/  FFMA.FTZ R38, R28, R27, R38 ;  /* 0x0000001b1c267223 */ /* 0x000fc40000010026 */
[----:B------:R-:W-:Y:S01]  /*3410*/  FADD.FTZ R40, R30, R27 ;  /* 0x0000001b1e287221 */ /* 0x000fe20000010000 */
[--C-:B------:R-:W-:Y:S01]  /*3420*/  HADD2.F32 R30, -RZ, R69.reuse.H0_H0 ;  /* 0x20000045ff1e7230 */ /* 0x100fe20000004100 */
[----:B------:R-:W-:Y:S02]  /*3430*/  FMUL.FTZ R27, R19, R18 ;  /* 0x00000012131b7220 */ /* 0x000fe40000410000 */
[C---:B------:R-:W-:Y:S02]  /*3440*/  FADD.FTZ R28, -R24.reuse, R47 ;  /* 0x0000002f181c7221 */ /* 0x040fe40000010100 */
[----:B------:R-:W-:Y:S02]  /*3450*/  FADD.FTZ R34, -R24, R51 ;  /* 0x0000003318227221 */ /* 0x000fe40000010100 */
[----:B------:R-:W-:Y:S01]  /*3460*/  FFMA.FTZ R49, R29, R32, R33 ;  /* 0x000000201d317223 */ /* 0x000fe20000010021 */
[----:B------:R-:W-:Y:S01]  /*3470*/  HADD2.F32 R29, -RZ, R69.H1_H1 ;  /* 0x30000045ff1d7230 */ /* 0x000fe20000004100 */
[----:B------:R-:W-:-:S02]  /*3480*/  FFMA.FTZ R31, R36, R27, R31 ;  /* 0x0000001b241f7223 */ /* 0x000fc4000001001f */
        /* <DEDUP_REMOVED lines=21> */
[----:B------:R-:W-:-:S03]  /*35e0*/  FMUL.FTZ R30, R30, R51 ;  /* 0x000000331e1e7220 */ /* 0x000fc60000410000 */
.L_x_1044:
[--C-:B------:R-:W-:Y:S01]  /*35f0*/  HADD2.F32 R51, -RZ, R14.reuse.H0_H0 ;  /* 0x2000000eff337230 */ /* 0x100fe20000004100 */
[----:B------:R-:W-:Y:S01]  /*3600*/  FMUL.FTZ R34, R30, R15 ;  /* 0x0000000f1e227220 */ /* 0x000fe20000410000 */
[----:B------:R-:W-:Y:S01]  /*3610*/  HADD2.F32 R53, -RZ, R14.H1_H1 ;  /* 0x3000000eff357230 */ /* 0x000fe20000004100 */
[----:B------:R-:W-:Y:S02]  /*3620*/  FADD.FTZ R45, R45, R32 ;  /* 0x000000202d2d7221 */ /* 0x000fe40000010000 */
[C---:B------:R-:W-:Y:S02]  /*3630*/  FADD.FTZ R32, -R24.reuse, R51 ;  /* 0x0000003318207221 */ /* 0x040fe40000010100 */
[----:B------:R-:W-:Y:S02]  /*3640*/  FADD.FTZ R50, -R24, R53 ;  /* 0x0000003518327221 */ /* 0x000fe40000010100 */
[----:B------:R-:W-:Y:S02]  /*3650*/  FFMA.FTZ R46, R28, R34, R31 ;  /* 0x000000221c2e7223 */ /* 0x000fe4000001001f */
[----:B------:R-:W-:Y:S01]  /*3660*/  FADD.FTZ R47, R33, R34 ;  /* 0x00000022212f7221 */ /* 0x000fe20000010000 */
[--C-:B------:R-:W-:Y:S01]  /*3670*/  HADD2.F32 R34, -RZ, R68.reuse.H0_H0 ;  /* 0x20000044ff227230 */ /* 0x100fe20000004100 */
[----:B------:R-:W-:Y:S01]  /*3680*/  FMUL.FTZ R32, R32, R7 ;  /* 0x0000000720207220 */ /* 0x000fe20000410000 */
        /* <DEDUP_REMOVED lines=22> */
.L_x_1045:
[----:B------:R-:W-:Y:S02]  /*37f0*/  FFMA.FTZ R50, R27, R48, R46 ;  /* 0x000000301b327223 */ /* 0x000fe4000001002e */
[----:B------:R-:W-:Y:S02]  /*3800*/  FADD.FTZ R52, R48, R47 ;  /* 0x0000002f30347221 */ /* 0x000fe40000010000 */
[----:B------:R-:W-:Y:S02]  /*3810*/  FMUL.FTZ R51, R34, R15 ;  /* 0x0000000f22337220 */ /* 0x000fe40000410000 */
[----:B------:R-:W-:Y:S01]  /*3820*/  FFMA.FTZ R46, R35, R37, R38 ;  /* 0x00000025232e7223 */ /* 0x000fe20000010026 */
[--C-:B------:R-:W-:Y:S01]  /*3830*/  HADD2.F32 R35, -RZ, R65.reuse.H0_H0 ;  /* 0x20000041ff237230 */ /* 0x100fe20000004100 */
[----:B------:R-:W-:Y:S01]  /*3840*/  FADD.FTZ R48, R40, R37 ;  /* 0x0000002528307221 */ /* 0x000fe20000010000 */
[----:B------:R-:W-:Y:S01]  /*3850*/  HADD2.F32 R37, -RZ, R65.H1_H1 ;  /* 0x30000041ff257230 */ /* 0x000fe20000004100 */
[----:B------:R-:W-:Y:S01]  /*3860*/  FFMA.FTZ R50, R32, R51, R50 ;  /* 0x0000003320327223 */ /* 0x000fe20000010032 */
[----:B------:R-:W-:Y:S01]  /*3870*/  HADD2.F32 R40, -RZ, R83.H0_H0 ;  /* 0x20000053ff287230 */ /* 0x000fe20000004100 */
[----:B------:R-:W-:-:S02]  /*3880*/  FMUL.FTZ R47, R33, R18 ;  /* 0x00000012212f7220 */ /* 0x000fc40000410000 */
[----:B------:R-:W-:Y:S02]  /*3890*/  FADD.FTZ R38, R52, R51 ;  /* 0x0000003334267221 */ /* 0x000fe40000010000 */
[C---:B------:R-:W-:Y:S02]  /*38a0*/  FADD.FTZ R52, -R24.reuse, R35 ;  /* 0x0000002318347221 */ /* 0x040fe40000010100 */
[----:B------:R-:W-:Y:S02]  /*38b0*/  FADD.FTZ R54, -R24, R37 ;  /* 0x0000002518367221 */ /* 0x000fe40000010100 */
[----:B------:R-:W-:Y:S02]  /*38c0*/  FFMA.FTZ R50, R31, R47, R50 ;  /* 0x0000002f1f327223 */ /* 0x000fe40000010032 */
[----:B------:R-:W-:Y:S01]  /*38d0*/  FADD.FTZ R47, R47, R38 ;  /* 0x000000262f2f7221 */ /* 0x000fe20000010000 */
[----:B------:R-:W-:Y:S01]  /*38e0*/  HADD2.F32 R38, -RZ, R83.H1_H1 ;  /* 0x30000053ff267230 */ /* 0x000fe20000004100 */
[----:B------:R-:W-:-:S02]  /*38f0*/  FFMA.FTZ R49, R39, R44, R49 ;  /* 0x0000002c27317223 */ /* 0x000fc40000010031 */
        /* <DEDUP_REMOVED lines=21> */
.L_x_1046:
[----:B------:R-:W-:Y:S01]  /*3a50*/  FMUL.FTZ R52, R40, R15 ;  /* 0x0000000f28347220 */ /* 0x000fe20000410000 */
[--C-:B------:R-:W-:Y:S01]  /*3a60*/  HADD2.F32 R53, -RZ, R66.reuse.H1_H1 ;  /* 0x30000042ff357230 */ /* 0x100fe20000004100 */
[----:B------:R-:W-:Y:S01]  /*3a70*/  FADD.FTZ R39, R45, R44 ;  /* 0x0000002c2d277221 */ /* 0x000fe20000010000 */
[----:B------:R-:W-:Y:S01]  /*3a80*/  HADD2.F32 R45, -RZ, R66.H0_H0 ;  /* 0x20000042ff2d7230 */ /* 0x000fe20000004100 */
[----:B------:R-:W-:Y:S01]  /*3a90*/  FFMA.FTZ R50, R37, R52, R50 ;  /* 0x0000003425327223 */ /* 0x000fe20000010032 */
[----:B------:R-:W-:Y:S01]  /*3aa0*/  HADD2.F32 R44, -RZ, R82.H0_H0 ;  /* 0x20000052ff2c7230 */ /* 0x000fe20000004100 */
[----:B------:R-:W-:Y:S02]  /*3ab0*/  FADD.FTZ R52, R47, R52 ;  /* 0x000000342f347221 */ /* 0x000fe40000010000 */
[----:B------:R-:W-:-:S02]  /*3ac0*/  FMUL.FTZ R47, R38, R18 ;  /* 0x00000012262f7220 */ /* 0x000fc40000410000 */
[----:B------:R-:W-:Y:S02]  /*3ad0*/  FFMA.FTZ R51, R42, R43, R46 ;  /* 0x0000002b2a337223 */ /* 0x000fe4000001002e */
[----:B------:R-:W-:Y:S02]  /*3ae0*/  FADD.FTZ R46, R48, R43 ;  /* 0x0000002b302e7221 */ /* 0x000fe40000010000 */
[----:B------:R-:W-:Y:S02]  /*3af0*/  FFMA.FTZ R48, R35, R47, R50 ;  /* 0x0000002f23307223 */ /* 0x000fe40000010032 */
[C---:B------:R-:W-:Y:S01]  /*3b00*/  FADD.FTZ R42, -R24.reuse, R45 ;  /* 0x0000002d182a7221 */ /* 0x040fe20000010100 */
[----:B------:R-:W-:Y:S01]  /*3b10*/  HADD2.F32 R45, -RZ, R82.H1_H1 ;  /* 0x30000052ff2d7230 */ /* 0x000fe20000004100 */
[----:B------:R-:W-:Y:S02]  /*3b20*/  FADD.FTZ R50, -R24, R53 ;  /* 0x0000003518327221 */ /* 0x000fe40000010100 */
        /* <DEDUP_REMOVED lines=22> */
.L_x_1047:
[----:B------:R-:W-:Y:S01]  /*3c90*/  FMUL.FTZ R52, R44, R15 ;  /* 0x0000000f2c347220 */ /* 0x000fe20000410000 */
[----:B------:R-:W-:Y:S01]  /*3ca0*/  HADD2.F32 R53, -RZ, R63.H1_H1 ;  /* 0x3000003fff357230 */ /* 0x000fe20000004100 */
[----:B------:R-:W-:-:S02]  /*3cb0*/  FFMA.FTZ R49, R41, R26, R49 ;  /* 0x0000001a29317223 */ /* 0x000fc40000010031 */
[----:B------:R-:W-:Y:S01]  /*3cc0*/  FFMA.FTZ R50, R36, R19, R51 ;  /* 0x0000001324327223 */ /* 0x000fe20000010033 */
[----:B------:R-:W-:Y:S01]  /*3cd0*/  HADD2.F32 R51, -RZ, R63.H0_H0 ;  /* 0x2000003fff337230 */ /* 0x000fe20000004100 */
[----:B------:R-:W-:Y:S02]  /*3ce0*/  FFMA.FTZ R41, R43, R52, R48 ;  /* 0x000000342b297223 */ /* 0x000fe40000010030 */
[----:B------:R-:W-:Y:S02]  /*3cf0*/  FADD.FTZ R52, R47, R52 ;  /* 0x000000342f347221 */ /* 0x000fe40000010000 */
[----:B------:R-:W-:Y:S02]  /*3d00*/  FMUL.FTZ R47, R45, R18 ;  /* 0x000000122d2f7220 */ /* 0x000fe40000410000 */
[C---:B------:R-:W-:Y:S01]  /*3d10*/  FADD.FTZ R54, -R24.reuse, R53 ;  /* 0x0000003518367221 */ /* 0x040fe20000010100 */
[----:B------:R-:W-:Y:S01]  /*3d20*/  HADD2.F32 R53, -RZ, R81.H1_H1 ;  /* 0x30000051ff357230 */ /* 0x000fe20000004100 */
[----:B------:R-:W-:-:S02]  /*3d30*/  FADD.FTZ R48, -R24, R51 ;  /* 0x0000003318307221 */ /* 0x000fc40000010100 */
[----:B------:R-:W-:Y:S02]  /*3d40*/  FFMA.FTZ R36, R42, R47, R41 ;  /* 0x0000002f2a247223 */ /* 0x000fe40000010029 */
[----:B------:R-:W-:Y:S02]  /*3d50*/  FADD.FTZ R41, R47, R52 ;  /* 0x000000342f297221 */ /* 0x000fe40000010000 */
        /* <DEDUP_REMOVED lines=22> */
.L_x_1048:
[----:B------:R-:W-:Y:S01]  /*3ec0*/  FMUL.FTZ R48, R54, R15 ;  /* 0x0000000f36307220 */ /* 0x000fe20000410000 */
[----:B------:R-:W-:-:S03]  /*3ed0*/  HADD2.F32 R55, -RZ, R64.H1_H1 ;  /* 0x30000040ff377230 */ /* 0x000fc60000004100 */
[----:B------:R-:W-:Y:S02]  /*3ee0*/  FFMA.FTZ R47, R51, R48, R36 ;  /* 0x00000030332f7223 */ /* 0x000fe40000010024 */
[----:B------:R-:W-:Y:S02]  /*3ef0*/  FADD.FTZ R48, R41, R48 ;  /* 0x0000003029307221 */ /* 0x000fe40000010000 */
[----:B------:R-:W-:Y:S02]  /*3f00*/  FMUL.FTZ R41, R53, R18 ;  /* 0x0000001235297220 */ /* 0x000fe40000410000 */
[----:B------:R-:W-:Y:S02]  /*3f10*/  FADD.FTZ R56, -R24, R55 ;  /* 0x0000003718387221 */ /* 0x000fe40000010100 */
[----:B------:R-:W-:Y:S01]  /*3f20*/  FFMA.FTZ R36, R52, R41, R47 ;  /* 0x0000002934247223 */ /* 0x000fe2000001002f */
[----:B------:R-:W-:Y:S01]  /*3f30*/  HADD2.F32 R47, -RZ, R64.H0_H0 ;  /* 0x20000040ff2f7230 */ /* 0x000fe20000004100 */
[----:B------:R-:W-:-:S02]  /*3f40*/  FADD.FTZ R41, R41, R48 ;  /* 0x0000003029297221 */ /* 0x000fc40000010000 */
[----:B------:R-:W-:Y:S02]  /*3f50*/  FMUL.FTZ R56, R56, R7 ;  /* 0x0000000738387220 */ /* 0x000fe40000410000 */
[----:B------:R-:W-:Y:S01]  /*3f60*/  FADD.FTZ R48, -R24, R47 ;  /* 0x0000002f18307221 */ /* 0x000fe20000010100 */
[----:B------:R-:W-:-:S03]  /*3f70*/  HADD2.F32 R47, -RZ, R80.H1_H1 ;  /* 0x30000050ff2f7230 */ /* 0x000fc60000004100 */
[----:B------:R-:W-:Y:S01]  /*3f80*/  FMUL.FTZ R55, R48, R7 ;  /* 0x0000000730377220 */ /* 0x000fe20000410000 */
[----:B------:R-:W-:Y:S01]  /*3f90*/  HADD2.F32 R48, -RZ, R80.H0_H0 ;  /* 0x20000050ff307230 */ /* 0x000fe20000004100 */
        /* <DEDUP_REMOVED lines=19> */
.L_x_1049:
[----:B------:R-:W-:Y:S01]  /*40d0*/  FMUL.FTZ R58, R48, R15 ;  /* 0x0000000f303a7220 */ /* 0x000fe20000410000 */
[----:B------:R-:W-:Y:S01]  /*40e0*/  ISETP.GT.AND P0, PT, R125, 0x1e, PT ;  /* 0x0000001e7d00780c */ /* 0x000fe20003f04270 */
[----:B------:R-:W-:Y:S01]  /*40f0*/  FADD.FTZ R39, R39, R26 ;  /* 0x0000001a27277221 */ /* 0x000fe20000010000 */
[----:B------:R-:W-:Y:S01]  /*4100*/  BSSY B0, `(.L_x_1050) ;  /* 0x0000062000007945 */ /* 0x000fe20003800000 */
[----:B------:R-:W-:Y:S01]  /*4110*/  FFMA.FTZ R57, R55, R58, R36 ;  /* 0x0000003a37397223 */ /* 0x000fe20000010024 */
[----:B------:R-:W-:Y:S01]  /*4120*/  HFMA2.MMA R106, -RZ, RZ, 0, 2.384185791015625e-07 ;  /* 0x00000004ff6a7435 */ /* 0x000fe200000001ff */
[----:B------:R-:W-:Y:S02]  /*4130*/  FMUL.FTZ R36, R47, R18 ;  /* 0x000000122f247220 */ /* 0x000fe40000410000 */
[----:B------:R-:W-:Y:S02]  /*4140*/  FADD.FTZ R59, R41, R58 ;  /* 0x0000003a293b7221 */ /* 0x000fe40000010000 */
[----:B------:R-:W-:-:S02]  /*4150*/  FFMA.FTZ R41, R56, R36, R57 ;  /* 0x0000002438297223 */ /* 0x000fc40000010039 */
[----:B------:R-:W-:Y:S02]  /*4160*/  FADD.FTZ R36, R36, R59 ;  /* 0x0000003b24247221 */ /* 0x000fe40000010000 */
[----:B------:R-:W-:Y:S01]  /*4170*/  FADD.FTZ R46, R46, R19 ;  /* 0x000000132e2e7221 */ /* 0x000fe20000010000 */
[----:B------:R-:W0:Y:S01]  /*4180*/  SHFL.DOWN PT, R58, R41, 0x1, 0x1f ;  /* 0x08201f00293a7f89 */ /* 0x000e2200000e0000 */
[----:B------:R-:W-:Y:S01]  /*4190*/  FFMA.FTZ R50, R27, R29, R50 ;  /* 0x0000001d1b327223 */ /* 0x000fe20000010032 */
[----:B------:R-:W-:Y:S01]  /*41a0*/  SHF.L.U32 R19, R3, 0x4, RZ ;  /* 0x0000000403137819 */ /* 0x000fe200000006ff */
[----:B------:R-:W-:Y:S01]  /*41b0*/  FFMA.FTZ R49, R28, R30, R49 ;  /* 0x0000001e1c317223 */ /* 0x000fe20000010031 */
[----:B------:R-:W1:Y:S01]  /*41c0*/  SHFL.DOWN PT, R57, R36, 0x1, 0x1f ;  /* 0x08201f0024397f89 */ /* 0x000e6200000e0000 */
        /* <DEDUP_REMOVED lines=10> */
[----:B0-----:R-:W-:Y:S02]  /*4270*/  @!P0 FADD.FTZ R41, R41, R58 ;  /* 0x0000003a29298221 */ /* 0x001fe40000010000 */
[----:B------:R-:W-:Y:S02]  /*4280*/  FFMA.FTZ R49, R43, R44, R49 ;  /* 0x0000002c2b317223 */ /* 0x000fe40000010031 */
[----:B-1----:R-:W-:Y:S01]  /*4290*/  @!P0 FADD.FTZ R36, R36, R57 ;  /* 0x0000003924248221 */ /* 0x002fe20000010000 */
[----:B------:R-:W0:Y:S01]  /*42a0*/  SHFL.DOWN PT, R58, R41, 0x2, 0x1f ;  /* 0x08401f00293a7f89 */ /* 0x000e2200000e0000 */
[----:B------:R-:W-:Y:S01]  /*42b0*/  ISETP.GT.AND P0, PT, R125, 0x1d, PT ;  /* 0x0000001d7d00780c */ /* 0x000fe20003f04270 */
[----:B------:R-:W-:-:S02]  /*42c0*/  FFMA.FTZ R50, R42, R45, R50 ;  /* 0x0000002d2a327223 */ /* 0x000fc40000010032 */
[----:B------:R-:W1:Y:S01]  /*42d0*/  SHFL.DOWN PT, R57, R36, 0x2, 0x1f ;  /* 0x08401f0024397f89 */ /* 0x000e6200000e0000 */
        /* <DEDUP_REMOVED lines=9> */
[----:B------:R-:W-:Y:S02]  /*4370*/  FADD.FTZ R31, R38, R47 ;  /* 0x0000002f261f7221 */ /* 0x000fe40000010000 */
[----:B0-----:R-:W-:Y:S02]  /*4380*/  @!P0 FADD.FTZ R41, R41, R58 ;  /* 0x0000003a29298221 */ /* 0x001fe40000010000 */
[----:B-1----:R-:W-:Y:S01]  /*4390*/  @!P0 FADD.FTZ R36, R36, R57 ;  /* 0x0000003924248221 */ /* 0x002fe20000010000 */
[----:B------:R-:W-:-:S02]  /*43a0*/  ISETP.GT.AND P0, PT, R125, 0x1b, PT ;  /* 0x0000001b7d00780c */ /* 0x000fc40003f04270 */
[----:B------:R-:W0:Y:S04]  /*43b0*/  SHFL.DOWN PT, R58, R41, 0x4, 0x1f ;  /* 0x08801f00293a7f89 */ /* 0x000e2800000e0000 */
[----:B------:R-:W1:Y:S04]  /*43c0*/  SHFL.DOWN PT, R57, R36, 0x4, 0x1f ;  /* 0x08801f0024397f89 */ /* 0x000e6800000e0000 */
[----:B------:R-:W-:Y:S03]  /*43d0*/  STS.128 [R3.X16+0x90], R28 ;  /* 0x0000901c03007388 */ /* 0x000fe6000000cc00 */
        /* <DEDUP_REMOVED lines=52> */
.L_x_1051:
[----:B0-----:R-:W-:Y:S05]  /*4720*/  BSYNC B0 ;  /* 0x0000000000007941 */ /* 0x001fea0003800000 */
.L_x_1050:
        /* <DEDUP_REMOVED lines=161> */
.L_x_1053:
[----:B------:R-:W-:Y:S05]  /*5140*/  BSYNC B0 ;  /* 0x0000000000007941 */ /* 0x000fea0003800000 */
.L_x_1052:
        /* <DEDUP_REMOVED lines=16> */
.L_x_1055:
[----:B------:R-:W-:Y:S05]  /*5250*/  BSYNC B0 ;  /* 0x0000000000007941 */ /* 0x000fea0003800000 */
.L_x_1054:
        /* <DEDUP_REMOVED lines=32> */
.L_x_1058:
[----:B------:R-:W2:Y:S01]  /*5460*/  LDG.E.STRONG.GPU R19, [R28.64] ;  /* 0x000000061c137981 */ /* 0x000ea2000c1ef900 */
[----:B------:R-:W-:Y:S01]  /*5470*/  YIELD ;  /* 0x0000000000007946 */ /* 0x000fe20003800000 */
[----:B--2---:R-:W-:Y:S01]  /*5480*/  ISETP.NE.AND P6, PT, R19, R32, PT ;  /* 0x000000201300720c */ /* 0x004fe20003fc5270 */
[----:B------:R-:W-:-:S12]  /*5490*/  CCTL.IVALL ;  /* 0x00000000ff00798f */ /* 0x000fd80002000000 */
[----:B------:R-:W-:Y:S05]  /*54a0*/  @P6 BRA `(.L_x_1058) ;  /* 0xffffffb000006947 */ /* 0x000fea000383ffff */
.L_x_1057:
        /* <DEDUP_REMOVED lines=23> */
.L_x_1062:
        /* <DEDUP_REMOVED lines=115> */
.L_x_1061:
        /* <DEDUP_REMOVED lines=63> */
.L_x_1063:
[----:B------:R-:W-:-:S04]  /*6140*/  LOP3.LUT P6, RZ, R6, 0x1, RZ, 0xc0, !PT ;  /* 0x0000000106ff7812 */ /* 0x000fc800078cc0ff */
[----:B------:R-:W-:-:S13]  /*6150*/  ISETP.NE.OR P6, PT, R28, RZ, P6 ;  /* 0x000000ff1c00720c */ /* 0x000fda00037c5670 */
[----:B------:R-:W-:Y:S05]  /*6160*/  @!P6 BRA `(.L_x_1059) ;  /* 0x000001f00000e947 */ /* 0x000fea0003800000 */
.L_x_1060:
        /* <DEDUP_REMOVED lines=31> */
.L_x_1059:
        /* <DEDUP_REMOVED lines=10> */
.L_x_1065:
[----:B------:R-:W-:Y:S05]  /*6400*/  BSYNC B0 ;  /* 0x0000000000007941 */ /* 0x000fea0003800000 */
.L_x_1064:
        /* <DEDUP_REMOVED lines=17> */
.L_x_1056:
[----:B------:R-:W-:Y:S04]  /*6520*/  @!P0 STS.64 [0x88], R26 ;  /* 0x0000881aff008388 */ /* 0x000fe80000000a00 */
[----:B------:R-:W-:Y:S01]  /*6530*/  BAR.SYNC.DEFER_BLOCKING 0x0 ;  /* 0x0000000000007b1d */ /* 0x000fe20000010000 */
[----:B------:R-:W-:Y:S01]  /*6540*/  ISETP.NE.AND P6, PT, RZ, UR9, PT ;  /* 0x00000009ff007c0c */ /* 0x000fe2000bfc5270 */
[--C-:B0-----:R-:W-:Y:S01]  /*6550*/  HADD2.F32 R33, -RZ, R61.reuse.H0_H0 ;  /* 0x2000003dff217230 */ /* 0x101fe20000004100 */
[----:B------:R-:W-:Y:S01]  /*6560*/  SHF.R.U32.HI R28, RZ, 0x1, R3 ;  /* 0x00000001ff1c7819 */ /* 0x000fe20000011603 */
[----:B------:R-:W-:-:S02]  /*6570*/  HADD2.F32 R61, -RZ, R61.H1_H1 ;  /* 0x3000003dff3d7230 */ /* 0x000fc40000004100 */
[--C-:B------:R-:W-:Y:S02]  /*6580*/  HADD2.F32 R32, -RZ, R79.reuse.H0_H0 ;  /* 0x2000004fff207230 */ /* 0x100fe40000004100 */
[----:B------:R-:W-:Y:S01]  /*6590*/  IMAD.WIDE.U32 R28, R28, -0x6db6db6d, RZ ;  /* 0x924924931c1c7825 */ /* 0x000fe200078e00ff */
[----:B------:R-:W-:Y:S02]  /*65a0*/  HADD2.F32 R79, -RZ, R79.H1_H1 ;  /* 0x3000004fff4f7230 */ /* 0x000fe40000004100 */
[----:B------:R-:W-:Y:S01]  /*65b0*/  HADD2.F32 R35, -RZ, R62.H1_H1 ;  /* 0x3000003eff237230 */ /* 0x000fe20000004100 */
[----:B------:R-:W-:Y:S01]  /*65c0*/  FADD.FTZ R28, -R24, R61 ;  /* 0x0000003d181c7221 */ /* 0x000fe20000010100 */
[----:B------:R-:W-:-:S03]  /*65d0*/  SHF.R.U32.HI R19, RZ, 0x2, R29 ;  /* 0x00000002ff137819 */ /* 0x000fc6000001161d */
        /* <DEDUP_REMOVED lines=26> */
.L_x_1066:
        /* <DEDUP_REMOVED lines=17> */
[----:B------:R-:W-:-:S05]  /*6890*/  F2FP.PACK_AB R27, R26, R27 ;  /* 0x0000001b1a1b723e */ /* 0x000fca00000000ff */
[----:B------:R0:W-:Y:S02]  /*68a0*/  STG.E [R28.64], R27 ;  /* 0x0000001b1c007986 */ /* 0x0001e4000c101906 */
.L_x_1068:
[----:B------:R-:W-:Y:S05]  /*68b0*/  BSYNC B0 ;  /* 0x0000000000007941 */ /* 0x000fea0003800000 */
.L_x_1067:
[----:B------:R-:W-:Y:S01]  /*68c0*/  ISETP.NE.AND P0, PT, RZ, UR9, PT ;  /* 0x00000009ff007c0c */ /* 0x000fe2000bf05270 */
[C---:B------:R-:W-:Y:S01]  /*68d0*/  FADD.FTZ R26, -R24.reuse, R33 ;  /* 0x00000021181a7221 */ /* 0x040fe20000010100 */
[--C-:B------:R-:W-:Y:S01]  /*68e0*/  HADD2.F32 R33, -RZ, R25.reuse.H0_H0 ;  /* 0x20000019ff217230 */ /* 0x100fe20000004100 */
        /* <DEDUP_REMOVED lines=25> */
.L_x_1069:
        /* <DEDUP_REMOVED lines=19> */
.L_x_1071:
[----:B------:R-:W-:Y:S05]  /*6bb0*/  BSYNC B0 ;  /* 0x0000000000007941 */ /* 0x000fea0003800000 */
.L_x_1070:
        /* <DEDUP_REMOVED lines=28> */
.L_x_1072:
        /* <DEDUP_REMOVED lines=19> */
.L_x_1074:
[----:B------:R-:W-:Y:S05]  /*6eb0*/  BSYNC B0 ;  /* 0x0000000000007941 */ /* 0x000fea0003800000 */
.L_x_1073:
        /* <DEDUP_REMOVED lines=28> */
.L_x_1075:
        /* <DEDUP_REMOVED lines=17> */
[----:B------:R-:W-:-:S05]  /*7190*/  F2FP.PACK_AB R27, R8, R27 ;  /* 0x0000001b081b723e */ /* 0x000fca00000000ff */
[----:B------:R0:W-:Y:S02]  /*71a0*/  STG.E [R28.64], R27 ;  /* 0x0000001b1c007986 */ /* 0x0001e4000c101906 */
.L_x_1077:
[----:B------:R-:W-:Y:S05]  /*71b0*/  BSYNC B0 ;  /* 0x0000000000007941 */ /* 0x000fea0003800000 */
.L_x_1076:
[----:B------:R-:W-:Y:S01]  /*71c0*/  ISETP.NE.AND P0, PT, RZ, UR9, PT ;  /* 0x00000009ff007c0c */ /* 0x000fe2000bf05270 */
[C---:B------:R-:W-:Y:S01]  /*71d0*/  FADD.FTZ R26, -R24.reuse, R25 ;  /* 0x00000019181a7221 */ /* 0x040fe20000010100 */
[----:B------:R-:W-:Y:S01]  /*71e0*/  HADD2.F32 R8, -RZ, R75.H0_H0 ;  /* 0x2000004bff087230 */ /* 0x000fe20000004100 */
[----:B0-----:R-:W-:Y:S01]  /*71f0*/  FADD.FTZ R28, -R24, R33 ;  /* 0x00000021181c7221 */ /* 0x001fe20000010100 */
[----:B------:R-:W-:Y:S01]  /*7200*/  HADD2.F32 R39, -RZ, R67.H0_H0 ;  /* 0x20000043ff277230 */ /* 0x000fe20000004100 */
        /* <DEDUP_REMOVED lines=23> */
.L_x_1078:
        /* <DEDUP_REMOVED lines=8> */
[----:B------:R-:W-:Y:S02]  /*7400*/  IADD3 R25, R27, R25, RZ ;  /* 0x000000191b197210 */ /* 0x000fe40007ffe0ff */
[----:B------:R-:W-:-:S04]  /*7410*/  LEA R28, P0, R26, c[0x0][0x160], 0x1 ;  /* 0x000058001a1c7a11 */ /* 0x000fc800078008ff */
[----:B------:R-:W-:Y:S01]  /*7420*/  LEA.HI.X R29, R26, c[0x0][0x164], R25, 0x1, P0 ;  /* 0x000059001a1d7a11 */ /* 0x000fe200000f0c19 */
[C-C-:B------:R-:W-:Y:S02]  /*7430*/  FFMA.FTZ R25, R30.reuse, R37, R31.reuse ;  /* 0x000000251e197223 */ /* 0x140fe4000001001f */
[----:B------:R-:W-:Y:S02]  /*7440*/  FFMA.FTZ R26, R30, R38, R31 ;  /* 0x000000261e1a7223 */ /* 0x000fe4000001001f */
[----:B------:R-:W-:Y:S02]  /*7450*/  FFMA.FTZ R8, R8, R15, -R25 ;  /* 0x0000000f08087223 */ /* 0x000fe40000010819 */
[----:B------:R-:W-:Y:S02]  /*7460*/  FFMA.FTZ R26, R75, R18, -R26 ;  /* 0x000000124b1a7223 */ /* 0x000fe4000001081a */
[-C--:B------:R-:W-:Y:S02]  /*7470*/  FMUL.FTZ R25, R8, R7.reuse ;  /* 0x0000000708197220 */ /* 0x080fe40000410000 */
[----:B------:R-:W-:-:S05]  /*7480*/  FMUL.FTZ R8, R26, R7 ;  /* 0x000000071a087220 */ /* 0x000fca0000410000 */
[----:B------:R-:W-:-:S05]  /*7490*/  F2FP.PACK_AB R25, R8, R25 ;  /* 0x000000190819723e */ /* 0x000fca00000000ff */
[----:B------:R0:W-:Y:S02]  /*74a0*/  STG.E [R28.64], R25 ;  /* 0x000000191c007986 */ /* 0x0001e4000c101906 */
.L_x_1080:
[----:B------:R-:W-:Y:S05]  /*74b0*/  BSYNC B0 ;  /* 0x0000000000007941 */ /* 0x000fea0003800000 */
.L_x_1079:
        /* <DEDUP_REMOVED lines=28> */
.L_x_1081:
        /* <DEDUP_REMOVED lines=19> */
.L_x_1083:
[----:B------:R-:W-:Y:S05]  /*77b0*/  BSYNC B0 ;  /* 0x0000000000007941 */ /* 0x000fea0003800000 */
.L_x_1082:
        /* <DEDUP_REMOVED lines=28> */
.L_x_1084:
        /* <DEDUP_REMOVED lines=19> */
.L_x_1086:
[----:B------:R-:W-:Y:S05]  /*7ab0*/  BSYNC B0 ;  /* 0x0000000000007941 */ /* 0x000fea0003800000 */
.L_x_1085:
        /* <DEDUP_REMOVED lines=28> */
.L_x_1087:
        /* <DEDUP_REMOVED lines=18> */
.L_x_1089:
[----:B------:R-:W-:Y:S05]  /*7da0*/  BSYNC B0 ;  /* 0x0000000000007941 */ /* 0x000fea0003800000 */
.L_x_1088:
        /* <DEDUP_REMOVED lines=27> */
.L_x_1090:
        /* <DEDUP_REMOVED lines=18> */
.L_x_1092:
[----:B------:R-:W-:Y:S05]  /*8080*/  BSYNC B0 ;  /* 0x0000000000007941 */ /* 0x000fea0003800000 */
.L_x_1091:
        /* <DEDUP_REMOVED lines=27> */
.L_x_1093:
        /* <DEDUP_REMOVED lines=18> */
.L_x_1095:
[----:B------:R-:W-:Y:S05]  /*8360*/  BSYNC B0 ;  /* 0x0000000000007941 */ /* 0x000fea0003800000 */
.L_x_1094:
        /* <DEDUP_REMOVED lines=26> */
.L_x_1096:
        /* <DEDUP_REMOVED lines=18> */
.L_x_1098:
[----:B------:R-:W-:Y:S05]  /*8630*/  BSYNC B0 ;  /* 0x0000000000007941 */ /* 0x000fea0003800000 */
.L_x_1097:
        /* <DEDUP_REMOVED lines=29> */
.L_x_1099:
        /* <DEDUP_REMOVED lines=18> */
.L_x_1101:
[----:B------:R-:W-:Y:S05]  /*8930*/  BSYNC B0 ;  /* 0x0000000000007941 */ /* 0x000fea0003800000 */
.L_x_1100:
        /* <DEDUP_REMOVED lines=27> */
.L_x_1102:
        /* <DEDUP_REMOVED lines=23> */
.L_x_1104:
[----:B------:R-:W-:Y:S05]  /*8c60*/  BSYNC B0 ;  /* 0x0000000000007941 */ /* 0x000fea0003800000 */
.L_x_1103:
        /* <DEDUP_REMOVED lines=27> */
.L_x_1105:
        /* <DEDUP_REMOVED lines=23> */
.L_x_1107:
[----:B------:R-:W-:Y:S05]  /*8f90*/  BSYNC B0 ;  /* 0x0000000000007941 */ /* 0x000fea0003800000 */
.L_x_1106:
        /* <DEDUP_REMOVED lines=27> */
.L_x_1108:
        /* <DEDUP_REMOVED lines=25> */
.L_x_1110:
[----:B------:R-:W-:Y:S05]  /*92e0*/  BSYNC B0 ;  /* 0x0000000000007941 */ /* 0x000fea0003800000 */
.L_x_1109:
[----:B------:R-:W-:Y:S01]  /*92f0*/  IADD3 R27, R19, 0x1e0, RZ ;  /* 0x000001e0131b7810 */ /* 0x000fe20007ffe0ff */
[--C-:B------:R-:W-:Y:S01]  /*9300*/  HADD2.F32 R10, -RZ, R80.reuse.H0_H0 ;  /* 0x20000050ff0a7230 */ /* 0x100fe20000004100 */
[-C--:B------:R-:W-:Y:S01]  /*9310*/  FMUL.FTZ R25, R14, R7.reuse ;  /* 0x000000070e197220 */ /* 0x080fe20000410000 */
[----:B0-----:R-:W-:Y:S01]  /*9320*/  HADD2.F32 R11, -RZ, R80.H1_H1 ;  /* 0x30000050ff0b7230 */ /* 0x001fe20000004100 */
        /* <DEDUP_REMOVED lines=21> */
.L_x_1111:
        /* <DEDUP_REMOVED lines=20> */
.L_x_1113:
[----:B------:R-:W-:Y:S05]  /*95c0*/  BSYNC B0 ;  /* 0x0000000000007941 */ /* 0x000fea0003800000 */
.L_x_1112:
[----:B------:R-:W-:Y:S02]  /*95d0*/  IADD3 R5, R5, c[0x0][0x10], RZ ;  /* 0x0000040005057a10 */ /* 0x000fe40007ffe0ff */
[----:B------:R-:W-:Y:S02]  /*95e0*/  IADD3 R84, R84, 0x1, RZ ;  /* 0x0000000154547810 */ /* 0x000fe40007ffe0ff */
[----:B------:R-:W-:-:S13]  /*95f0*/  ISETP.GE.AND P0, PT, R5, UR4, PT ;  /* 0x0000000405007c0c */ /* 0x000fda000bf06270 */
[----:B------:R-:W-:Y:S01]  /*9600*/  @P0 CALL.REL.NOINC `(.L_x_1031) ;  /* 0x0000001000000944 */ /* 0x000fe20003c00000 */
[----:B------:R-:W-:Y:S05]  /*9610*/  BRA `(.L_x_1114) ;  /* 0xffff70c000007947 */ /* 0x000fea000383ffff */
.L_x_1031:
        /* <DEDUP_REMOVED lines=18> */
.L_x_1116:
[----:B------:R-:W-:Y:S05]  /*9740*/  BSYNC B0 ;  /* 0x0000000000007941 */ /* 0x000fea0003800000 */
.L_x_1115:
        /* <DEDUP_REMOVED lines=11> */
.L_x_1118:
[----:B------:R-:W2:Y:S01]  /*9800*/  LDG.E.STRONG.GPU R7, [R4.64] ;  /* 0x0000000604077981 */ /* 0x000ea2000c1ef900 */
[----:B------:R-:W-:Y:S01]  /*9810*/  YIELD ;  /* 0x0000000000007946 */ /* 0x000fe20003800000 */
[----:B--2---:R-:W-:Y:S01]  /*9820*/  ISETP.NE.AND P0, PT, R7, R0, PT ;  /* 0x000000000700720c */ /* 0x004fe20003f05270 */
[----:B------:R-:W-:-:S12]  /*9830*/  CCTL.IVALL ;  /* 0x00000000ff00798f */ /* 0x000fd80002000000 */
[----:B------:R-:W-:Y:S05]  /*9840*/  @P0 BRA `(.L_x_1118) ;  /* 0xffffffb000000947 */ /* 0x000fea000383ffff */
.L_x_1117:
        /* <DEDUP_REMOVED lines=25> */
.L_x_1119:
        /* <DEDUP_REMOVED lines=26> */
.L_x_1120:
        /* <DEDUP_REMOVED lines=16> */
.L_x_3306:


//--------------------- .text._Z35group_norm_nhwc_bwd_one_pass_kernelI11Fp16IOFp16WLi64ELi28ELi448EEv26Group_norm_nhwc_bwd_params --------------------------
	.section	.text._Z35group_norm_nhwc_bwd_one_pass_kernelI11Fp16IOFp16WLi64ELi28ELi448EEv26Group_norm_nhwc_bwd_params,"ax",@progbits
	.sectioninfo	@"SHI_REGISTERS=40"
	.align	128
        .global         _Z35group_norm_nhwc_bwd_one_pass_kernelI11Fp16IOFp16WLi64ELi28ELi448EEv26Group_norm_nhwc_bwd_params
        .type           _Z35group_norm_nhwc_bwd_one_pass_kernelI11Fp16IOFp16WLi64ELi28ELi448EEv26Group_norm_nhwc_bwd_params,@function
        .size           _Z35group_norm_nhwc_bwd_one_pass_kernelI11Fp16IOFp16WLi64ELi28ELi448EEv26Group_norm_nhwc_bwd_params,(.L_x_3307 - _Z35group_norm_nhwc_bwd_one_pass_kernelI11Fp16IOFp16WLi64ELi28ELi448EEv26Group_norm_nhwc_bwd_params)
        .other          _Z35group_norm_nhwc_bwd_one_pass_kernelI11Fp16IOFp16WLi64ELi28ELi448EEv26Group_norm_nhwc_bwd_params,@"STO_CUDA_ENTRY STV_DEFAULT"
_Z35group_norm_nhwc_bwd_one_pass_kernelI11Fp16IOFp16WLi64ELi28ELi448EEv26Group_norm_nhwc_bwd_params:
.text._Z35group_norm_nhwc_bwd_one_pass_kernelI11Fp16IOFp16WLi64ELi28ELi448EEv26Group_norm_nhwc_bwd_params:
        /* <DEDUP_REMOVED lines=42> */
.L_x_1148:
        /* <DEDUP_REMOVED lines=115> */
.L_x_1123:
[----:B0-----:R-:W-:Y:S05]  /*09d0*/  BSYNC B0 ;  /* 0x0000000000007941 */ /* 0x001fea0003800000 */
.L_x_1122:
        /* <DEDUP_REMOVED lines=25> */
.L_x_1124:
        /* <DEDUP_REMOVED lines=33> */
.L_x_1125:
        /* <DEDUP_REMOVED lines=83> */
.L_x_1127:
[----:B------:R-:W-:Y:S05]  /*12b0*/  BSYNC B0 ;  /* 0x0000000000007941 */ /* 0x000fea0003800000 */
.L_x_1126:
        /* <DEDUP_REMOVED lines=159> */
.L_x_1129:
[----:B------:R-:W-:Y:S05]  /*1cb0*/  BSYNC B0 ;  /* 0x0000000000007941 */ /* 0x000fea0003800000 */
.L_x_1128:
        /* <DEDUP_REMOVED lines=19> */
.L_x_1131:
[----:B------:R-:W-:Y:S05]  /*1df0*/  BSYNC B0 ;  /* 0x0000000000007941 */ /* 0x000fea0003800000 */
.L_x_1130:
        /* <DEDUP_REMOVED lines=28> */
.L_x_1134:
[----:B0-----:R-:W2:Y:S01]  /*1fc0*/  LDG.E.STRONG.GPU R9, [R12.64] ;  /* 0x0000000e0c097981 */ /* 0x001ea2000c1ef900 */
[----:B------:R-:W-:Y:S01]  /*1fd0*/  YIELD ;  /* 0x0000000000007946 */ /* 0x000fe20003800000 */
[----:B--2---:R-:W-:Y:S01]  /*1fe0*/  ISETP.NE.AND P0, PT, R9, R14, PT ;  /* 0x0000000e0900720c */ /* 0x004fe20003f05270 */
[----:B------:R-:W-:-:S12]  /*1ff0*/  CCTL.IVALL ;  /* 0x00000000ff00798f */ /* 0x000fd80002000000 */
[----:B------:R-:W-:Y:S05]  /*2000*/  @P0 BRA `(.L_x_1134) ;  /* 0xffffffb000000947 */ /* 0x000fea000383ffff */
.L_x_1133:
        /* <DEDUP_REMOVED lines=20> */
.L_x_1138:
        /* <DEDUP_REMOVED lines=116> */
.L_x_1137:
        /* <DEDUP_REMOVED lines=62> */
.L_x_1139:
[----:B------:R-:W-:-:S13]  /*2c70*/  ISETP.NE.OR P0, PT, RZ, UR4, P0 ;  /* 0x00000004ff007c0c */ /* 0x000fda0008705670 */
[----:B------:R-:W-:Y:S05]  /*2c80*/  @!P0 BRA `(.L_x_1135) ;  /* 0x000001f000008947 */ /* 0x000fea0003800000 */
.L_x_1136:
        /* <DEDUP_REMOVED lines=31> */
.L_x_1135:
        /* <DEDUP_REMOVED lines=12> */
.L_x_1141:
[----:B------:R-:W-:Y:S05]  /*2f40*/  BSYNC B0 ;  /* 0x0000000000007941 */ /* 0x000fea0003800000 */
.L_x_1140:
        /* <DEDUP_REMOVED lines=16> */
.L_x_1132:
        /* <DEDUP_REMOVED lines=37> */
.L_x_1142:
        /* <DEDUP_REMOVED lines=18> */
.L_x_1144:
[----:B------:R-:W-:Y:S05]  /*33c0*/  BSYNC B0 ;  /* 0x0000000000007941 */ /* 0x000fea0003800000 */
.L_x_1143:
        /* <DEDUP_REMOVED lines=25> */
.L_x_1145:
        /* <DEDUP_REMOVED lines=17> */
.L_x_1147:
[----:B------:R-:W-:Y:S05]  /*3670*/  BSYNC B0 ;  /* 0x0000000000007941 */ /* 0x000fea0003800000 */
.L_x_1146:
[----:B------:R-:W-:Y:S01]  /*3680*/  ULDC UR4, c[0x0][0x10] ;  /* 0x0000040000047ab9 */ /* 0x000fe20000000800 */
[----:B------:R-:W-:Y:S01]  /*3690*/  IADD3 R31, R31, 0x1, RZ ;  /* 0x000000011f1f7810 */ /* 0x000fe20007ffe0ff */
[----:B------:R-:W-:-:S04]  /*36a0*/  UIADD3 UR7, UR7, UR4, URZ ;  /* 0x0000000407077290 */ /* 0x000fc8000fffe03f */
[----:B------:R-:W-:-:S06]  /*36b0*/  UISETP.GE.AND UP0, UPT, UR7, UR6, UPT ;  /* 0x000000060700728c */ /* 0x000fcc000bf06270 */
[----:B------:R-:W-:-:S13]  /*36c0*/  PLOP3.LUT P0, PT, PT, PT, UP0, 0x80, 0x0 ;  /* 0x000000000000781c */ /* 0x000fda0003f0f008 */
[----:B------:R-:W-:Y:S01]  /*36d0*/  @P0 CALL.REL.NOINC `(.L_x_1121) ;  /* 0x0000001000000944 */ /* 0x000fe20003c00000 */
[----:B------:R-:W-:Y:S05]  /*36e0*/  BRA `(.L_x_1148) ;  /* 0xffffcbb000007947 */ /* 0x000fea000383ffff */
.L_x_1121:
        /* <DEDUP_REMOVED lines=18> */
.L_x_1150:
[----:B------:R-:W-:Y:S05]  /*3810*/  BSYNC B0 ;  /* 0x0000000000007941 */ /* 0x000fea0003800000 */
.L_x_1149:
        /* <DEDUP_REMOVED lines=11> */
.L_x_1152:
[----:B------:R-:W2:Y:S01]  /*38d0*/  LDG.E.STRONG.GPU R5, [R2.64] ;  /* 0x0000000e02057981 */ /* 0x000ea2000c1ef900 */
[----:B------:R-:W-:Y:S01]  /*38e0*/  YIELD ;  /* 0x0000000000007946 */ /* 0x000fe20003800000 */
[----:B--2---:R-:W-:Y:S01]  /*38f0*/  ISETP.NE.AND P0, PT, R5, R4, PT ;  /* 0x000000040500720c */ /* 0x004fe20003f05270 */
[----:B------:R-:W-:-:S12]  /*3900*/  CCTL.IVALL ;  /* 0x00000000ff00798f */ /* 0x000fd80002000000 */
[----:B------:R-:W-:Y:S05]  /*3910*/  @P0 BRA `(.L_x_1152) ;  /* 0xffffffb000000947 */ /* 0x000fea000383ffff */
.L_x_1151:
        /* <DEDUP_REMOVED lines=25> */
.L_x_1153:
        /* <DEDUP_REMOVED lines=26> */
.L_x_1154:
        /* <DEDUP_REMOVED lines=11> */
.L_x_3307:


//--------------------- .text._Z35group_norm_nhwc_bwd_one_pass_kernelI11Fp16IOFp16WLi128ELi28ELi448EEv26Group_norm_nhwc_bwd_params --------------------------
	.section	.text._Z35group_norm_nhwc_bwd_one_pass_kernelI11Fp16IOFp16WLi128ELi28ELi448EEv26Group_norm_nhwc_bwd_params,"ax",@progbits
	.sectioninfo	@"SHI_REGISTERS=71"
	.align	128
        .global         _Z35group_norm_nhwc_bwd_one_pass_kernelI11Fp16IOFp16WLi128ELi28ELi448EEv26Group_norm_nhwc_bwd_params
        .type           _Z35group_norm_nhwc_bwd_one_pass_kernelI11Fp16IOFp16WLi128ELi28ELi448EEv26Group_norm_nhwc_bwd_params,@function
        .size           _Z35group_norm_nhwc_bwd_one_pass_kernelI11Fp16IOFp16WLi128ELi28ELi448EEv26Group_norm_nhwc_bwd_params,(.L_x_3308 - _Z35group_norm_nhwc_bwd_one_pass_kernelI11Fp16IOFp16WLi128ELi28ELi448EEv26Group_norm_nhwc_bwd_params)
        .other          _Z35group_norm_nhwc_bwd_one_pass_kernelI11Fp16IOFp16WLi128ELi28ELi448EEv26Group_norm_nhwc_bwd_params,@"STO_CUDA_ENTRY STV_DEFAULT"
_Z35group_norm_nhwc_bwd_one_pass_kernelI11Fp16IOFp16WLi128ELi28ELi448EEv26Group_norm_nhwc_bwd_params:
.text._Z35group_norm_nhwc_bwd_one_pass_kernelI11Fp16IOFp16WLi128ELi28ELi448EEv26Group_norm_nhwc_bwd_params:
        /* <DEDUP_REMOVED lines=52> */
.L_x_1190:
        /* <DEDUP_REMOVED lines=143> */
.L_x_1157:
[----:B---3--:R-:W-:Y:S05]  /*0c30*/  BSYNC B0 ;  /* 0x0000000000007941 */ /* 0x008fea0003800000 */
.L_x_1156:
        /* <DEDUP_REMOVED lines=33> */
.L_x_1158:
        /* <DEDUP_REMOVED lines=26> */
.L_x_1159:
        /* <DEDUP_REMOVED lines=35> */
.L_x_1160:
        /* <DEDUP_REMOVED lines=31> */
.L_x_1161:
        /* <DEDUP_REMOVED lines=94> */
.L_x_1163:
[----:B------:R-:W-:Y:S05]  /*19f0*/  BSYNC B0 ;  /* 0x0000000000007941 */ /* 0x000fea0003800000 */
.L_x_1162:
        /* <DEDUP_REMOVED lines=159> */
.L_x_1165:
[----:B------:R-:W-:Y:S05]  /*23f0*/  BSYNC B0 ;  /* 0x0000000000007941 */ /* 0x000fea0003800000 */
.L_x_1164:
        /* <DEDUP_REMOVED lines=17> */
.L_x_1167:
[----:B------:R-:W-:Y:S05]  /*2510*/  BSYNC B0 ;  /* 0x0000000000007941 */ /* 0x000fea0003800000 */
.L_x_1166:
        /* <DEDUP_REMOVED lines=27> */
.L_x_1170:
[----:B------:R-:W2:Y:S01]  /*26d0*/  LDG.E.STRONG.GPU R16, [R14.64] ;  /* 0x000000060e107981 */ /* 0x000ea2000c1ef900 */
[----:B------:R-:W-:Y:S01]  /*26e0*/  YIELD ;  /* 0x0000000000007946 */ /* 0x000fe20003800000 */
[----:B--2---:R-:W-:Y:S01]  /*26f0*/  ISETP.NE.AND P0, PT, R16, R19, PT ;  /* 0x000000131000720c */ /* 0x004fe20003f05270 */
[----:B------:R-:W-:-:S12]  /*2700*/  CCTL.IVALL ;  /* 0x00000000ff00798f */ /* 0x000fd80002000000 */
[----:B------:R-:W-:Y:S05]  /*2710*/  @P0 BRA `(.L_x_1170) ;  /* 0xffffffb000000947 */ /* 0x000fea000383ffff */
.L_x_1169:
        /* <DEDUP_REMOVED lines=17> */
.L_x_1174:
        /* <DEDUP_REMOVED lines=115> */
.L_x_1173:
        /* <DEDUP_REMOVED lines=61> */
.L_x_1175:
[----:B------:R-:W-:-:S13]  /*3330*/  ISETP.NE.OR P0, PT, R20, RZ, P0 ;  /* 0x000000ff1400720c */ /* 0x000fda0000705670 */
[----:B------:R-:W-:Y:S05]  /*3340*/  @!P0 BRA `(.L_x_1171) ;  /* 0x000001f000008947 */ /* 0x000fea0003800000 */
.L_x_1172:
        /* <DEDUP_REMOVED lines=31> */
.L_x_1171:
        /* <DEDUP_REMOVED lines=11> */
.L_x_1177:
[----:B------:R-:W-:Y:S05]  /*35f0*/  BSYNC B0 ;  /* 0x0000000000007941 */ /* 0x000fea0003800000 */
.L_x_1176:
        /* <DEDUP_REMOVED lines=16> */
.L_x_1168:
        /* <DEDUP_REMOVED lines=58> */
.L_x_1178:
        /* <DEDUP_REMOVED lines=18> */
.L_x_1180:
[----:B------:R-:W-:Y:S05]  /*3bc0*/  BSYNC B0 ;  /* 0x0000000000007941 */ /* 0x000fea0003800000 */
.L_x_1179:
        /* <DEDUP_REMOVED lines=23> */
.L_x_1181:
        /* <DEDUP_REMOVED lines=18> */
.L_x_1183:
[----:B------:R-:W-:Y:S05]  /*3e60*/  BSYNC B0 ;  /* 0x0000000000007941 */ /* 0x000fea0003800000 */
.L_x_1182:
        /* <DEDUP_REMOVED lines=23> */
.L_x_1184:
        /* <DEDUP_REMOVED lines=18> */
.L_x_1186:
[----:B------:R-:W-:Y:S05]  /*4100*/  BSYNC B0 ;  /* 0x0000000000007941 */ /* 0x000fea0003800000 */
.L_x_1185:
        /* <DEDUP_REMOVED lines=23> */
.L_x_1187:
        /* <DEDUP_REMOVED lines=17> */
.L_x_1189:
[----:B------:R-:W-:Y:S05]  /*4390*/  BSYNC B0 ;  /* 0x0000000000007941 */ /* 0x000fea0003800000 */
.L_x_1188:
[----:B------:R-:W-:Y:S02]  /*43a0*/  IADD3 R47, R47, c[0x0][0x10], RZ ;  /* 0x000004002f2f7a10 */ /* 0x000fe40007ffe0ff */
[----:B------:R-:W-:Y:S02]  /*43b0*/  IADD3 R48, R48, 0x1, RZ ;  /* 0x0000000130307810 */ /* 0x000fe40007ffe0ff */
[----:B------:R-:W-:-:S13]  /*43c0*/  ISETP.GE.AND P0, PT, R47, UR4, PT ;  /* 0x000000042f007c0c */ /* 0x000fda000bf06270 */
[----:B------:R-:W-:Y:S01]  /*43d0*/  @P0 CALL.REL.NOINC `(.L_x_1155) ;  /* 0x0000001000000944 */ /* 0x000fe20003c00000 */
[----:B------:R-:W-:Y:S05]  /*43e0*/  BRA `(.L_x_1190) ;  /* 0xffffbf5000007947 */ /* 0x000fea000383ffff */
.L_x_1155:
        /* <DEDUP_REMOVED lines=18> */
.L_x_1192:
[----:B------:R-:W-:Y:S05]  /*4510*/  BSYNC B0 ;  /* 0x0000000000007941 */ /* 0x000fea0003800000 */
.L_x_1191:
        /* <DEDUP_REMOVED lines=11> */
.L_x_1194:
[----:B-1----:R-:W2:Y:S01]  /*45d0*/  LDG.E.STRONG.GPU R5, [R2.64] ;  /* 0x0000000602057981 */ /* 0x002ea2000c1ef900 */
[----:B------:R-:W-:Y:S01]  /*45e0*/  YIELD ;  /* 0x0000000000007946 */ /* 0x000fe20003800000 */
[----:B--2---:R-:W-:Y:S01]  /*45f0*/  ISETP.NE.AND P0, PT, R5, R0, PT ;  /* 0x000000000500720c */ /* 0x004fe20003f05270 */
[----:B------:R-:W-:-:S12]  /*4600*/  CCTL.IVALL ;  /* 0x00000000ff00798f */ /* 0x000fd80002000000 */
[----:B------:R-:W-:Y:S05]  /*4610*/  @P0 BRA `(.L_x_1194) ;  /* 0xffffffb000000947 */ /* 0x000fea000383ffff */
.L_x_1193:
        /* <DEDUP_REMOVED lines=25> */
.L_x_1195:
        /* <DEDUP_REMOVED lines=26> */
.L_x_1196:
        /* <DEDUP_REMOVED lines=11> */
.L_x_3308:


//--------------------- .text._Z35group_norm_nhwc_bwd_one_pass_kernelI11Fp16IOFp16WLi256ELi28ELi448EEv26Group_norm_nhwc_bwd_params --------------------------
	.section	.text._Z35group_norm_nhwc_bwd_one_pass_kernelI11Fp16IOFp16WLi256ELi28ELi448EEv26Group_norm_nhwc_bwd_params,"ax",@progbits
	.sectioninfo	@"SHI_REGISTERS=72"
	.align	128
        .global         _Z35group_norm_nhwc_bwd_one_pass_kernelI11Fp16IOFp16WLi256ELi28ELi448EEv26Group_norm_nhwc_bwd_params
        .type           _Z35group_norm_nhwc_bwd_one_pass_kernelI11Fp16IOFp16WLi256ELi28ELi448EEv26Group_norm_nhwc_bwd_params,@function
        .size           _Z35group_norm_nhwc_bwd_one_pass_kernelI11Fp16IOFp16WLi256ELi28ELi448EEv26Group_norm_nhwc_bwd_params,(.L_x_3309 - _Z35group_norm_nhwc_bwd_one_pass_kernelI11Fp16IOFp16WLi256ELi28ELi448EEv26Group_norm_nhwc_bwd_params)
        .other          _Z35group_norm_nhwc_bwd_one_pass_kernelI11Fp16IOFp16WLi256ELi28ELi448EEv26Group_norm_nhwc_bwd_params,@"STO_CUDA_ENTRY STV_DEFAULT"
_Z35group_norm_nhwc_bwd_one_pass_kernelI11Fp16IOFp16WLi256ELi28ELi448EEv26Group_norm_nhwc_bwd_params:
.text._Z35group_norm_nhwc_bwd_one_pass_kernelI11Fp16IOFp16WLi256ELi28ELi448EEv26Group_norm_nhwc_bwd_params:
        /* <DEDUP_REMOVED lines=67> */
.L_x_1248:
        /* <DEDUP_REMOVED lines=213> */
.L_x_1199:
[----:B---34-:R-:W-:Y:S05]  /*1180*/  BSYNC B0 ;  /* 0x0000000000007941 */ /* 0x018fea0003800000 */
.L_x_1198:
        /* <DEDUP_REMOVED lines=36> */
.L_x_1200:
        /* <DEDUP_REMOVED lines=26> */
.L_x_1201:
        /* <DEDUP_REMOVED lines=41> */
.L_x_1202:
        /* <DEDUP_REMOVED lines=39> */
.L_x_1203:
        /* <DEDUP_REMOVED lines=32> */
.L_x_1204:
        /* <DEDUP_REMOVED lines=38> */
.L_x_1205:
        /* <DEDUP_REMOVED lines=36> */
.L_x_1206:
        /* <DEDUP_REMOVED lines=34> */
.L_x_1207:
        /* <DEDUP_REMOVED lines=85> */
.L_x_1209:
[----:B0-----:R-:W-:Y:S05]  /*2880*/  BSYNC B0 ;  /* 0x0000000000007941 */ /* 0x001fea0003800000 */
.L_x_1208:
        /* <DEDUP_REMOVED lines=161> */
.L_x_1211:
[----:B------:R-:W-:Y:S05]  /*32a0*/  BSYNC B0 ;  /* 0x0000000000007941 */ /* 0x000fea0003800000 */
.L_x_1210:
        /* <DEDUP_REMOVED lines=20> */
.L_x_1213:
[----:B------:R-:W-:Y:S05]  /*33f0*/  BSYNC B0 ;  /* 0x0000000000007941 */ /* 0x000fea0003800000 */
.L_x_1212:
        /* <DEDUP_REMOVED lines=31> */
.L_x_1216:
[----:B------:R-:W2:Y:S01]  /*35f0*/  LDG.E.STRONG.GPU R18, [R16.64] ;  /* 0x0000000e10127981 */ /* 0x000ea2000c1ef900 */
[----:B------:R-:W-:Y:S01]  /*3600*/  YIELD ;  /* 0x0000000000007946 */ /* 0x000fe20003800000 */
[----:B--2---:R-:W-:Y:S01]  /*3610*/  ISETP.NE.AND P6, PT, R18, R25, PT ;  /* 0x000000191200720c */ /* 0x004fe20003fc5270 */
[----:B------:R-:W-:-:S12]  /*3620*/  CCTL.IVALL ;  /* 0x00000000ff00798f */ /* 0x000fd80002000000 */
[----:B------:R-:W-:Y:S05]  /*3630*/  @P6 BRA `(.L_x_1216) ;  /* 0xffffffb000006947 */ /* 0x000fea000383ffff */
.L_x_1215:
        /* <DEDUP_REMOVED lines=26> */
.L_x_1220:
        /* <DEDUP_REMOVED lines=116> */
.L_x_1219:
        /* <DEDUP_REMOVED lines=64> */
.L_x_1221:
[----:B------:R-:W-:-:S04]  /*4320*/  LOP3.LUT P6, RZ, R61, 0x1, RZ, 0xc0, !PT ;  /* 0x000000013dff7812 */ /* 0x000fc800078cc0ff */
[----:B------:R-:W-:-:S13]  /*4330*/  ISETP.NE.OR P6, PT, RZ, UR4, P6 ;  /* 0x00000004ff007c0c */ /* 0x000fda000b7c5670 */
[----:B------:R-:W-:Y:S05]  /*4340*/  @!P6 BRA `(.L_x_1217) ;  /* 0x000002000000e947 */ /* 0x000fea0003800000 */
.L_x_1218:
        /* <DEDUP_REMOVED lines=32> */
.L_x_1217:
        /* <DEDUP_REMOVED lines=11> */
.L_x_1223:
[----:B------:R-:W-:Y:S05]  /*4600*/  BSYNC B0 ;  /* 0x0000000000007941 */ /* 0x000fea0003800000 */
.L_x_1222:
        /* <DEDUP_REMOVED lines=17> */
.L_x_1214:
        /* <DEDUP_REMOVED lines=38> */
.L_x_1224:
        /* <DEDUP_REMOVED lines=18> */
.L_x_1226:
[----:B------:R-:W-:Y:S05]  /*4aa0*/  BSYNC B0 ;  /* 0x0000000000007941 */ /* 0x000fea0003800000 */
.L_x_1225:
        /* <DEDUP_REMOVED lines=27> */
.L_x_1227:
        /* <DEDUP_REMOVED lines=19> */
.L_x_1229:
[----:B------:R-:W-:Y:S05]  /*4d90*/  BSYNC B0 ;  /* 0x0000000000007941 */ /* 0x000fea0003800000 */
.L_x_1228:
        /* <DEDUP_REMOVED lines=28> */
.L_x_1230:
        /* <DEDUP_REMOVED lines=18> */
.L_x_1232:
[----:B------:R-:W-:Y:S05]  /*5080*/  BSYNC B0 ;  /* 0x0000000000007941 */ /* 0x000fea0003800000 */
.L_x_1231:
        /* <DEDUP_REMOVED lines=27> */
.L_x_1233:
        /* <DEDUP_REMOVED lines=18> */
.L_x_1235:
[----:B------:R-:W-:Y:S05]  /*5360*/  BSYNC B0 ;  /* 0x0000000000007941 */ /* 0x000fea0003800000 */
.L_x_1234:
        /* <DEDUP_REMOVED lines=26> */
.L_x_1236:
        /* <DEDUP_REMOVED lines=18> */
.L_x_1238:
[----:B------:R-:W-:Y:S05]  /*5630*/  BSYNC B0 ;  /* 0x0000000000007941 */ /* 0x000fea0003800000 */
.L_x_1237:
        /* <DEDUP_REMOVED lines=29> */
.L_x_1239:
        /* <DEDUP_REMOVED lines=18> */
.L_x_1241:
[----:B------:R-:W-:Y:S05]  /*5930*/  BSYNC B0 ;  /* 0x0000000000007941 */ /* 0x000fea0003800000 */
.L_x_1240:
        /* <DEDUP_REMOVED lines=27> */
.L_x_1242:
        /* <DEDUP_REMOVED lines=21> */
.L_x_1244:
[----:B------:R-:W-:Y:S05]  /*5c40*/  BSYNC B0 ;  /* 0x0000000000007941 */ /* 0x000fea0003800000 */
.L_x_1243:
        /* <DEDUP_REMOVED lines=30> */
.L_x_1245:
        /* <DEDUP_REMOVED lines=17> */
.L_x_1247:
[----:B------:R-:W-:Y:S05]  /*5f40*/  BSYNC B0 ;  /* 0x0000000000007941 */ /* 0x000fea0003800000 */
.L_x_1246:
[----:B------:R-:W-:Y:S01]  /*5f50*/  ULDC UR4, c[0x0][0x10] ;  /* 0x0000040000047ab9 */ /* 0x000fe20000000800 */
[----:B------:R-:W-:Y:S01]  /*5f60*/  IADD3 R50, R50, 0x1, RZ ;  /* 0x0000000132327810 */ /* 0x000fe20007ffe0ff */
[----:B------:R-:W-:-:S04]  /*5f70*/  UIADD3 UR7, UR7, UR4, URZ ;  /* 0x0000000407077290 */ /* 0x000fc8000fffe03f */
[----:B------:R-:W-:-:S06]  /*5f80*/  UISETP.GE.AND UP0, UPT, UR7, UR6, UPT ;  /* 0x000000060700728c */ /* 0x000fcc000bf06270 */
[----:B------:R-:W-:-:S13]  /*5f90*/  PLOP3.LUT P0, PT, PT, PT, UP0, 0x80, 0x0 ;  /* 0x000000000000781c */ /* 0x000fda0003f0f008 */
[----:B------:R-:W-:Y:S01]  /*5fa0*/  @P0 CALL.REL.NOINC `(.L_x_1197) ;  /* 0x0000001000000944 */ /* 0x000fe20003c00000 */
[----:B------:R-:W-:Y:S05]  /*5fb0*/  BRA `(.L_x_1248) ;  /* 0xffffa47000007947 */ /* 0x000fea000383ffff */
.L_x_1197:
        /* <DEDUP_REMOVED lines=18> */
.L_x_1250:
[----:B------:R-:W-:Y:S05]  /*60e0*/  BSYNC B0 ;  /* 0x0000000000007941 */ /* 0x000fea0003800000 */
.L_x_1249:
        /* <DEDUP_REMOVED lines=11> */
.L_x_1252:
[----:B------:R-:W2:Y:S01]  /*61a0*/  LDG.E.STRONG.GPU R5, [R2.64] ;  /* 0x0000000e02057981 */ /* 0x000ea2000c1ef900 */
[----:B------:R-:W-:Y:S01]  /*61b0*/  YIELD ;  /* 0x0000000000007946 */ /* 0x000fe20003800000 */
[----:B--2---:R-:W-:Y:S01]  /*61c0*/  ISETP.NE.AND P0, PT, R5, R0, PT ;  /* 0x000000000500720c */ /* 0x004fe20003f05270 */
[----:B------:R-:W-:-:S12]  /*61d0*/  CCTL.IVALL ;  /* 0x00000000ff00798f */ /* 0x000fd80002000000 */
[----:B------:R-:W-:Y:S05]  /*61e0*/  @P0 BRA `(.L_x_1252) ;  /* 0xffffffb000000947 */ /* 0x000fea000383ffff */
.L_x_1251:
        /* <DEDUP_REMOVED lines=25> */
.L_x_1253:
        /* <DEDUP_REMOVED lines=26> */
.L_x_1254:
        /* <DEDUP_REMOVED lines=14> */
.L_x_3309:


//--------------------- .text._Z35group_norm_nhwc_bwd_one_pass_kernelI11Fp16IOFp16WLi512ELi28ELi448EEv26Group_norm_nhwc_bwd_params --------------------------
	.section	.text._Z35group_norm_nhwc_bwd_one_pass_kernelI11Fp16IOFp16WLi512ELi28ELi448EEv26Group_norm_nhwc_bwd_params,"ax",@progbits
	.sectioninfo	@"SHI_REGISTERS=128"
	.align	128
        .global         _Z35group_norm_nhwc_bwd_one_pass_kernelI11Fp16IOFp16WLi512ELi28ELi448EEv26Group_norm_nhwc_bwd_params
        .type           _Z35group_norm_nhwc_bwd_one_pass_kernelI11Fp16IOFp16WLi512ELi28ELi448EEv26Group_norm_nhwc_bwd_params,@function
        .size           _Z35group_norm_nhwc_bwd_one_pass_kernelI11Fp16IOFp16WLi512ELi28ELi448EEv26Group_norm_nhwc_bwd_params,(.L_x_3310 - _Z35group_norm_nhwc_bwd_one_pass_kernelI11Fp16IOFp16WLi512ELi28ELi448EEv26Group_norm_nhwc_bwd_params)
        .other          _Z35group_norm_nhwc_bwd_one_pass_kernelI11Fp16IOFp16WLi512ELi28ELi448EEv26Group_norm_nhwc_bwd_params,@"STO_CUDA_ENTRY STV_DEFAULT"
_Z35group_norm_nhwc_bwd_one_pass_kernelI11Fp16IOFp16WLi512ELi28ELi448EEv26Group_norm_nhwc_bwd_params:
.text._Z35group_norm_nhwc_bwd_one_pass_kernelI11Fp16IOFp16WLi512ELi28ELi448EEv26Group_norm_nhwc_bwd_params:
        /* <DEDUP_REMOVED lines=110> */
.L_x_1338:
        /* <DEDUP_REMOVED lines=363> */
.L_x_1257:
[----:B--2-4-:R-:W-:Y:S05]  /*1d90*/  BSYNC B0 ;  /* 0x0000000000007941 */ /* 0x014fea0003800000 */
.L_x_1256:
        /* <DEDUP_REMOVED lines=36> */
.L_x_1258:
        /* <DEDUP_REMOVED lines=26> */
.L_x_1259:
        /* <DEDUP_REMOVED lines=41> */
.L_x_1260:
        /* <DEDUP_REMOVED lines=37> */
.L_x_1261:
        /* <DEDUP_REMOVED lines=39> */
.L_x_1262:
        /* <DEDUP_REMOVED lines=32> */
.L_x_1263:
        /* <DEDUP_REMOVED lines=38> */
.L_x_1264:
        /* <DEDUP_REMOVED lines=32> */
.L_x_1265:
        /* <DEDUP_REMOVED lines=38> */
.L_x_1266:
        /* <DEDUP_REMOVED lines=32> */
.L_x_1267:
        /* <DEDUP_REMOVED lines=38> */
.L_x_1268:
        /* <DEDUP_REMOVED lines=32> */
.L_x_1269:
        /* <DEDUP_REMOVED lines=38> */
.L_x_1270:
        /* <DEDUP_REMOVED lines=36> */
.L_x_1271:
        /* <DEDUP_REMOVED lines=35> */
.L_x_1272:
        /* <DEDUP_REMOVED lines=33> */
.L_x_1273:
        /* <DEDUP_REMOVED lines=101> */
.L_x_1275:
[----:B0-----:R-:W-:Y:S05]  /*4720*/  BSYNC B0 ;  /* 0x0000000000007941 */ /* 0x001fea0003800000 */
.L_x_1274:
        /* <DEDUP_REMOVED lines=161> */
.L_x_1277:
[----:B------:R-:W-:Y:S05]  /*5140*/  BSYNC B0 ;  /* 0x0000000000007941 */ /* 0x000fea0003800000 */
.L_x_1276:
        /* <DEDUP_REMOVED lines=16> */
.L_x_1279:
[----:B------:R-:W-:Y:S05]  /*5250*/  BSYNC B0 ;  /* 0x0000000000007941 */ /* 0x000fea0003800000 */
.L_x_1278:
        /* <DEDUP_REMOVED lines=32> */
.L_x_1282:
[----:B------:R-:W2:Y:S01]  /*5460*/  LDG.E.STRONG.GPU R19, [R28.64] ;  /* 0x000000061c137981 */ /* 0x000ea2000c1ef900 */
[----:B------:R-:W-:Y:S01]  /*5470*/  YIELD ;  /* 0x0000000000007946 */ /* 0x000fe20003800000 */
[----:B--2---:R-:W-:Y:S01]  /*5480*/  ISETP.NE.AND P6, PT, R19, R32, PT ;  /* 0x000000201300720c */ /* 0x004fe20003fc5270 */
[----:B------:R-:W-:-:S12]  /*5490*/  CCTL.IVALL ;  /* 0x00000000ff00798f */ /* 0x000fd80002000000 */
[----:B------:R-:W-:Y:S05]  /*54a0*/  @P6 BRA `(.L_x_1282) ;  /* 0xffffffb000006947 */ /* 0x000fea000383ffff */
.L_x_1281:
        /* <DEDUP_REMOVED lines=23> */
.L_x_1286:
        /* <DEDUP_REMOVED lines=115> */
.L_x_1285:
        /* <DEDUP_REMOVED lines=63> */
.L_x_1287:
[----:B------:R-:W-:-:S04]  /*6140*/  LOP3.LUT P6, RZ, R6, 0x1, RZ, 0xc0, !PT ;  /* 0x0000000106ff7812 */ /* 0x000fc800078cc0ff */
[----:B------:R-:W-:-:S13]  /*6150*/  ISETP.NE.OR P6, PT, R28, RZ, P6 ;  /* 0x000000ff1c00720c */ /* 0x000fda00037c5670 */
[----:B------:R-:W-:Y:S05]  /*6160*/  @!P6 BRA `(.L_x_1283) ;  /* 0x000001f00000e947 */ /* 0x000fea0003800000 */
.L_x_1284:
        /* <DEDUP_REMOVED lines=31> */
.L_x_1283:
        /* <DEDUP_REMOVED lines=10> */
.L_x_1289:
[----:B------:R-:W-:Y:S05]  /*6400*/  BSYNC B0 ;  /* 0x0000000000007941 */ /* 0x000fea0003800000 */
.L_x_1288:
        /* <DEDUP_REMOVED lines=17> */
.L_x_1280:
        /* <DEDUP_REMOVED lines=38> */
.L_x_1290:
        /* <DEDUP_REMOVED lines=19> */
.L_x_1292:
[----:B------:R-:W-:Y:S05]  /*68b0*/  BSYNC B0 ;  /* 0x0000000000007941 */ /* 0x000fea0003800000 */
.L_x_1291:
        /* <DEDUP_REMOVED lines=28> */
.L_x_1293:
        /* <DEDUP_REMOVED lines=19> */
.L_x_1295:
[----:B------:R-:W-:Y:S05]  /*6bb0*/  BSYNC B0 ;  /* 0x0000000000007941 */ /* 0x000fea0003800000 */
.L_x_1294:
        /* <DEDUP_REMOVED lines=28> */
.L_x_1296:
        /* <DEDUP_REMOVED lines=19> */
.L_x_1298:
[----:B------:R-:W-:Y:S05]  /*6eb0*/  BSYNC B0 ;  /* 0x0000000000007941 */ /* 0x000fea0003800000 */
.L_x_1297:
        /* <DEDUP_REMOVED lines=28> */
.L_x_1299:
        /* <DEDUP_REMOVED lines=19> */
.L_x_1301:
[----:B------:R-:W-:Y:S05]  /*71b0*/  BSYNC B0 ;  /* 0x0000000000007941 */ /* 0x000fea0003800000 */
.L_x_1300:
        /* <DEDUP_REMOVED lines=28> */
.L_x_1302:
        /* <DEDUP_REMOVED lines=19> */
.L_x_1304:
[----:B------:R-:W-:Y:S05]  /*74b0*/  BSYNC B0 ;  /* 0x0000000000007941 */ /* 0x000fea0003800000 */
.L_x_1303:
        /* <DEDUP_REMOVED lines=28> */
.L_x_1305:
        /* <DEDUP_REMOVED lines=19> */
.L_x_1307:
[----:B------:R-:W-:Y:S05]  /*77b0*/  BSYNC B0 ;  /* 0x0000000000007941 */ /* 0x000fea0003800000 */
.L_x_1306:
        /* <DEDUP_REMOVED lines=28> */
.L_x_1308:
        /* <DEDUP_REMOVED lines=19> */
.L_x_1310:
[----:B------:R-:W-:Y:S05]  /*7ab0*/  BSYNC B0 ;  /* 0x0000000000007941 */ /* 0x000fea0003800000 */
.L_x_1309:
        /* <DEDUP_REMOVED lines=28> */
.L_x_1311:
        /* <DEDUP_REMOVED lines=18> */
.L_x_1313:
[----:B------:R-:W-:Y:S05]  /*7da0*/  BSYNC B0 ;  /* 0x0000000000007941 */ /* 0x000fea0003800000 */
.L_x_1312:
        /* <DEDUP_REMOVED lines=27> */
.L_x_1314:
        /* <DEDUP_REMOVED lines=18> */
.L_x_1316:
[----:B------:R-:W-:Y:S05]  /*8080*/  BSYNC B0 ;  /* 0x0000000000007941 */ /* 0x000fea0003800000 */
.L_x_1315:
        /* <DEDUP_REMOVED lines=27> */
.L_x_1317:
        /* <DEDUP_REMOVED lines=18> */
.L_x_1319:
[----:B------:R-:W-:Y:S05]  /*8360*/  BSYNC B0 ;  /* 0x0000000000007941 */ /* 0x000fea0003800000 */
.L_x_1318:
        /* <DEDUP_REMOVED lines=26> */
.L_x_1320:
        /* <DEDUP_REMOVED lines=18> */
.L_x_1322:
[----:B------:R-:W-:Y:S05]  /*8630*/  BSYNC B0 ;  /* 0x0000000000007941 */ /* 0x000fea0003800000 */
.L_x_1321:
        /* <DEDUP_REMOVED lines=29> */
.L_x_1323:
        /* <DEDUP_REMOVED lines=18> */
.L_x_1325:
[----:B------:R-:W-:Y:S05]  /*8930*/  BSYNC B0 ;  /* 0x0000000000007941 */ /* 0x000fea0003800000 */
.L_x_1324:
        /* <DEDUP_REMOVED lines=27> */
.L_x_1326:
        /* <DEDUP_REMOVED lines=23> */
.L_x_1328:
[----:B------:R-:W-:Y:S05]  /*8c60*/  BSYNC B0 ;  /* 0x0000000000007941 */ /* 0x000fea0003800000 */
.L_x_1327:
        /* <DEDUP_REMOVED lines=27> */
.L_x_1329:
        /* <DEDUP_REMOVED lines=23> */
.L_x_1331:
[----:B------:R-:W-:Y:S05]  /*8f90*/  BSYNC B0 ;  /* 0x0000000000007941 */ /* 0x000fea0003800000 */
.L_x_1330:
        /* <DEDUP_REMOVED lines=27> */
.L_x_1332:
        /* <DEDUP_REMOVED lines=25> */
.L_x_1334:
[----:B------:R-:W-:Y:S05]  /*92e0*/  BSYNC B0 ;  /* 0x0000000000007941 */ /* 0x000fea0003800000 */
.L_x_1333:
        /* <DEDUP_REMOVED lines=25> */
.L_x_1335:
        /* <DEDUP_REMOVED lines=20> */
.L_x_1337:
[----:B------:R-:W-:Y:S05]  /*95c0*/  BSYNC B0 ;  /* 0x0000000000007941 */ /* 0x000fea0003800000 */
.L_x_1336:
[----:B------:R-:W-:Y:S02]  /*95d0*/  IADD3 R5, R5, c[0x0][0x10], RZ ;  /* 0x0000040005057a10 */ /* 0x000fe40007ffe0ff */
[----:B------:R-:W-:Y:S02]  /*95e0*/  IADD3 R84, R84, 0x1, RZ ;  /* 0x0000000154547810 */ /* 0x000fe40007ffe0ff */
[----:B------:R-:W-:-:S13]  /*95f0*/  ISETP.GE.AND P0, PT, R5, UR4, PT ;  /* 0x0000000405007c0c */ /* 0x000fda000bf06270 */
[----:B------:R-:W-:Y:S01]  /*9600*/  @P0 CALL.REL.NOINC `(.L_x_1255) ;  /* 0x0000001000000944 */ /* 0x000fe20003c00000 */
[----:B------:R-:W-:Y:S05]  /*9610*/  BRA `(.L_x_1338) ;  /* 0xffff70c000007947 */ /* 0x000fea000383ffff */
.L_x_1255:
        /* <DEDUP_REMOVED lines=18> */
.L_x_1340:
[----:B------:R-:W-:Y:S05]  /*9740*/  BSYNC B0 ;  /* 0x0000000000007941 */ /* 0x000fea0003800000 */
.L_x_1339:
        /* <DEDUP_REMOVED lines=11> */
.L_x_1342:
[----:B------:R-:W2:Y:S01]  /*9800*/  LDG.E.STRONG.GPU R7, [R4.64] ;  /* 0x0000000604077981 */ /* 0x000ea2000c1ef900 */
[----:B------:R-:W-:Y:S01]  /*9810*/  YIELD ;  /* 0x0000000000007946 */ /* 0x000fe20003800000 */
[----:B--2---:R-:W-:Y:S01]  /*9820*/  ISETP.NE.AND P0, PT, R7, R0, PT ;  /* 0x000000000700720c */ /* 0x004fe20003f05270 */
[----:B------:R-:W-:-:S12]  /*9830*/  CCTL.IVALL ;  /* 0x00000000ff00798f */ /* 0x000fd80002000000 */
[----:B------:R-:W-:Y:S05]  /*9840*/  @P0 BRA `(.L_x_1342) ;  /* 0xffffffb000000947 */ /* 0x000fea000383ffff */
.L_x_1341:
        /* <DEDUP_REMOVED lines=25> */
.L_x_1343:
        /* <DEDUP_REMOVED lines=26> */
.L_x_1344:
        /* <DEDUP_REMOVED lines=16> */
.L_x_3310:


//--------------------- .text._Z35group_norm_nhwc_bwd_one_pass_kernelI11Fp32IOFp32WLi64ELi28ELi448EEv26Group_norm_nhwc_bwd_params --------------------------
	.section	.text._Z35group_norm_nhwc_bwd_one_pass_kernelI11Fp32IOFp32WLi64ELi28ELi448EEv26Group_norm_nhwc_bwd_params,"ax",@progbits
	.sectioninfo	@"SHI_REGISTERS=72"
	.align	128
        .global         _Z35group_norm_nhwc_bwd_one_pass_kernelI11Fp32IOFp32WLi64ELi28ELi448EEv26Group_norm_nhwc_bwd_params
        .type           _Z35group_norm_nhwc_bwd_one_pass_kernelI11Fp32IOFp32WLi64ELi28ELi448EEv26Group_norm_nhwc_bwd_params,@function
        .size           _Z35group_norm_nhwc_bwd_one_pass_kernelI11Fp32IOFp32WLi64ELi28ELi448EEv26Group_norm_nhwc_bwd_params,(.L_x_3311 - _Z35group_norm_nhwc_bwd_one_pass_kernelI11Fp32IOFp32WLi64ELi28ELi448EEv26Group_norm_nhwc_bwd_params)
        .other          _Z35group_norm_nhwc_bwd_one_pass_kernelI11Fp32IOFp32WLi64ELi28ELi448EEv26Group_norm_nhwc_bwd_params,@"STO_CUDA_ENTRY STV_DEFAULT"
_Z35group_norm_nhwc_bwd_one_pass_kernelI11Fp32IOFp32WLi64ELi28ELi448EEv26Group_norm_nhwc_bwd_params:
.text._Z35group_norm_nhwc_bwd_one_pass_kernelI11Fp32IOFp32WLi64ELi28ELi448EEv26Group_norm_nhwc_bwd_params:
        /* <DEDUP_REMOVED lines=15> */
[----:B------:R-:W1:Y:S01]  /*00f0*/  S2R R56, SR_LANEID ;  /* 0x0000000000387919 */ /* 0x000e620000000000 */
[----:B------:R-:W-:Y:S01]  /*0100*/  IMAD.WIDE.U32 R2, R2, -0x6db6db6d, RZ ;  /* 0x9249249302027825 */ /* 0x000fe200078e00ff */
[----:B------:R-:W-:Y:S01]  /*0110*/  UIMAD.WIDE.U32 UR4, UR8, UR12, URZ ;  /* 0x0000000c080472a5 */ /* 0x000fe2000f8e003f */
[----:B------:R-:W-:Y:S01]  /*0120*/  LEA.HI R0, R0, R61, RZ, 0x5 ;  /* 0x0000003d00007211 */ /* 0x000fe200078f28ff */
[----:B------:R-:W-:Y:S01]  /*0130*/  UIMAD UR8, UR8, UR13, URZ ;  /* 0x0000000d080872a4 */ /* 0x000fe2000f8e023f */
[----:B------:R-:W-:Y:S01]  /*0140*/  HFMA2.MMA R58, -RZ, RZ, 0, 0 ;  /* 0x00000000ff3a7435 */ /* 0x000fe200000001ff */
        /* <DEDUP_REMOVED lines=21> */
[----:B-1----:R-:W-:Y:S02]  /*02a0*/  ISETP.LT.U32.AND P1, PT, R61, 0x1c0, !P1 ;  /* 0x000001c03d00780c */ /* 0x002fe40004f21070 */
.L_x_1372:
[----:B0-----:R-:W-:Y:S01]  /*02b0*/  IABS R5, c[0x0][0x1f0] ;  /* 0x00007c0000057a13 */ /* 0x001fe20000000000 */
[----:B------:R-:W-:Y:S01]  /*02c0*/  UMOV UR12, 0x8 ;  /* 0x00000008000c7882 */ /* 0x000fe20000000000 */
[----:B------:R-:W-:Y:S01]  /*02d0*/  IABS R6, UR7 ;  /* 0x0000000700067c13 */ /* 0x000fe20008000000 */
[----:B------:R-:W-:Y:S01]  /*02e0*/  ULDC.64 UR4, c[0x0][0x198] ;  /* 0x0000660000047ab9 */ /* 0x000fe20000000a00 */
[----:B------:R-:W0:Y:S01]  /*02f0*/  I2F.RP R0, R5 ;  /* 0x0000000500007306 */ /* 0x000e220000209400 */
[----:B------:R-:W-:Y:S01]  /*0300*/  UIMAD.WIDE UR4, UR7, UR12, UR4 ;  /* 0x0000000c070472a5 */ /* 0x000fe2000f8e0204 */
[----:B------:R-:W-:Y:S02]  /*0310*/  ISETP.LE.AND P4, PT, RZ, UR7, PT ;  /* 0x00000007ff007c0c */ /* 0x000fe4000bf83270 */
[----:B------:R-:W-:-:S04]  /*0320*/  ULDC UR12, c[0x0][0x1f0] ;  /* 0x00007c00000c7ab9 */ /* 0x000fc80000000800 */
[----:B0-----:R-:W0:Y:S02]  /*0330*/  MUFU.RCP R0, R0 ;  /* 0x0000000000007308 */ /* 0x001e240000001000 */
[----:B0-----:R-:W-:-:S06]  /*0340*/  IADD3 R2, R0, 0xffffffe, RZ ;  /* 0x0ffffffe00027810 */ /* 0x001fcc0007ffe0ff */
[----:B------:R0:W1:Y:S02]  /*0350*/  F2I.FTZ.U32.TRUNC.NTZ R3, R2 ;  /* 0x0000000200037305 */ /* 0x000064000021f000 */
[----:B0-----:R-:W-:Y:S02]  /*0360*/  MOV R2, RZ ;  /* 0x000000ff00027202 */ /* 0x001fe40000000f00 */
[----:B-1----:R-:W-:-:S05]  /*0370*/  IADD3 R4, RZ, -R3, RZ ;  /* 0x80000003ff047210 */ /* 0x002fca0007ffe0ff */
[----:B------:R-:W-:-:S04]  /*0380*/  IMAD R7, R4, R5, RZ ;  /* 0x0000000504077224 */ /* 0x000fc800078e02ff */
[----:B------:R-:W-:Y:S01]  /*0390*/  IMAD.HI.U32 R3, R3, R7, R2 ;  /* 0x0000000703037227 */ /* 0x000fe200078e0002 */
[----:B------:R-:W-:Y:S01]  /*03a0*/  MOV R2, UR4 ;  /* 0x0000000400027c02 */ /* 0x000fe20008000f00 */
[----:B------:R-:W-:-:S04]  /*03b0*/  ULOP3.LUT UR4, UR7, UR12, URZ, 0x3c, !UPT ;  /* 0x0000000c07047292 */ /* 0x000fc8000f8e3c3f */
[----:B------:R-:W-:Y:S01]  /*03c0*/  IMAD.HI.U32 R4, R3, R6, RZ ;  /* 0x0000000603047227 */ /* 0x000fe200078e00ff */
[----:B------:R-:W-:-:S04]  /*03d0*/  MOV R3, UR5 ;  /* 0x0000000500037c02 */ /* 0x000fc80008000f00 */
[----:B------:R-:W-:Y:S02]  /*03e0*/  IADD3 R0, -R4, RZ, RZ ;  /* 0x000000ff04007210 */ /* 0x000fe40007ffe1ff */
[----:B------:R-:W2:Y:S03]  /*03f0*/  LDG.E.64 R2, [R2.64] ;  /* 0x0000000e02027981 */ /* 0x000ea6000c1e1b00 */
[----:B------:R-:W-:-:S05]  /*0400*/  IMAD R0, R5, R0, R6 ;  /* 0x0000000005007224 */ /* 0x000fca00078e0206 */
[----:B------:R-:W-:Y:S02]  /*0410*/  ISETP.GT.U32.AND P0, PT, R5, R0, PT ;  /* 0x000000000500720c */ /* 0x000fe40003f04070 */
[----:B------:R-:W-:-:S11]  /*0420*/  ISETP.LE.AND P5, PT, RZ, UR4, PT ;  /* 0x00000004ff007c0c */ /* 0x000fd6000bfa3270 */
[----:B------:R-:W-:-:S04]  /*0430*/  @!P0 IADD3 R0, R0, -R5, RZ ;  /* 0x8000000500008210 */ /* 0x000fc80007ffe0ff */
[CC--:B------:R-:W-:Y:S02]  /*0440*/  ISETP.GE.U32.AND P2, PT, R0.reuse, R5.reuse, PT ;  /* 0x000000050000720c */ /* 0x0c0fe40003f46070 */
[-C--:B------:R-:W-:Y:S02]  /*0450*/  ISETP.GT.U32.AND P3, PT, R5, R0.reuse, PT ;  /* 0x000000000500720c */ /* 0x080fe40003f64070 */
[----:B------:R-:W-:Y:S02]  /*0460*/  IADD3 R5, R0, -R5, RZ ;  /* 0x8000000500057210 */ /* 0x000fe40007ffe0ff */
[----:B------:R-:W-:Y:S02]  /*0470*/  @!P0 IADD3 R4, R4, 0x1, RZ ;  /* 0x0000000104048810 */ /* 0x000fe40007ffe0ff */
[----:B------:R-:W-:Y:S02]  /*0480*/  SEL R0, R5, R0, !P3 ;  /* 0x0000000005007207 */ /* 0x000fe40005800000 */
[----:B------:R-:W-:-:S02]  /*0490*/  ISETP.NE.AND P0, PT, RZ, c[0x0][0x1f0], PT ;  /* 0x00007c00ff007a0c */ /* 0x000fc40003f05270 */
        /* <DEDUP_REMOVED lines=8> */
[----:B------:R-:W-:Y:S02]  /*0520*/  SHF.R.S32.HI R54, RZ, 0x1f, R59 ;  /* 0x0000001fff367819 */ /* 0x000fe4000001143b */
        /* <DEDUP_REMOVED lines=8> */
[----:B------:R-:W-:-:S05]  /*05b0*/  IMAD.WIDE.U32 R64, R5, c[0x0][0x1e8], R64 ;  /* 0x00007a0005407a25 */ /* 0x000fca00078e0040 */
[----:B------:R-:W-:Y:S01]  /*05c0*/  IADD3 R67, R65, R67, RZ ;  /* 0x0000004341437210 */ /* 0x000fe20007ffe0ff */
[----:B------:R-:W-:Y:S01]  /*05d0*/  @P1 IMAD R5, R55, c[0x0][0x1d8], RZ ;  /* 0x0000760037051a24 */ /* 0x000fe200078e02ff */
[-C--:B------:R-:W-:Y:S02]  /*05e0*/  @P1 MOV R66, R64.reuse ;  /* 0x0000004000421202 */ /* 0x080fe40000000f00 */
[----:B------:R-:W-:Y:S02]  /*05f0*/  @!P0 MOV R6, R64 ;  /* 0x0000004000068202 */ /* 0x000fe40000000f00 */
[----:B------:R-:W-:Y:S01]  /*0600*/  @!P0 MOV R7, R67 ;  /* 0x0000004300078202 */ /* 0x000fe20000000f00 */
[----:B------:R-:W-:Y:S02]  /*0610*/  @!P0 IMAD R0, R54, c[0x0][0x1d8], RZ ;  /* 0x0000760036008a24 */ /* 0x000fe400078e02ff */
[C---:B------:R-:W-:Y:S02]  /*0620*/  @P1 IMAD R11, R60.reuse, c[0x0][0x1dc], R5 ;  /* 0x000077003c0b1a24 */ /* 0x040fe400078e0205 */
[----:B------:R-:W-:-:S04]  /*0630*/  @P1 IMAD.WIDE.U32 R4, R60, c[0x0][0x1d8], R66 ;  /* 0x000076003c041a25 */ /* 0x000fc800078e0042 */
[----:B------:R-:W-:-:S04]  /*0640*/  @!P0 IMAD.WIDE.U32 R6, R59, c[0x0][0x1d8], R6 ;  /* 0x000076003b068a25 */ /* 0x000fc800078e0006 */
[----:B------:R-:W-:Y:S01]  /*0650*/  @!P0 IMAD R9, R59, c[0x0][0x1dc], R0 ;  /* 0x000077003b098a24 */ /* 0x000fe200078e0200 */
[----:B------:R-:W-:Y:S02]  /*0660*/  @P1 IADD3 R11, R5, R11, RZ ;  /* 0x0000000b050b1210 */ /* 0x000fe40007ffe0ff */
[----:B------:R-:W-:Y:S02]  /*0670*/  @!P0 SHF.L.U32 R18, R6, 0x2, RZ ;  /* 0x0000000206128819 */ /* 0x000fe400000006ff */
[----:B------:R-:W-:Y:S02]  /*0680*/  @!P0 IADD3 R5, R7, R9, RZ ;  /* 0x0000000907058210 */ /* 0x000fe40007ffe0ff */
[----:B------:R-:W-:Y:S02]  /*0690*/  @!P0 IADD3 R16, P3, R18, c[0x0][0x180], RZ ;  /* 0x0000600012108a10 */ /* 0x000fe40007f7e0ff */
[----:B------:R-:W-:Y:S02]  /*06a0*/  @!P0 SHF.L.U64.HI R0, R6, 0x2, R5 ;  /* 0x0000000206008819 */ /* 0x000fe40000010205 */
[----:B------:R-:W-:Y:S01]  /*06b0*/  @!P0 IADD3 R18, P4, R18, c[0x0][0x178], RZ ;  /* 0x00005e0012128a10 */ /* 0x000fe20007f9e0ff */
[----:B------:R-:W-:Y:S01]  /*06c0*/  CS2R R14, SRZ ;  /* 0x00000000000e7805 */ /* 0x000fe2000001ff00 */
[----:B------:R-:W-:Y:S01]  /*06d0*/  CS2R R6, SRZ ;  /* 0x0000000000067805 */ /* 0x000fe2000001ff00 */
[----:B------:R-:W-:-:S02]  /*06e0*/  @!P0 IADD3.X R17, R0, c[0x0][0x184], RZ, P3, !PT ;  /* 0x0000610000118a10 */ /* 0x000fc40001ffe4ff */
[----:B------:R-:W-:-:S03]  /*06f0*/  @!P0 IADD3.X R19, R0, c[0x0][0x17c], RZ, P4, !PT ;  /* 0x00005f0000138a10 */ /* 0x000fc600027fe4ff */
[----:B------:R0:W5:Y:S04]  /*0700*/  @!P0 LDG.E.64 R14, [R16.64] ;  /* 0x0000000e100e8981 */ /* 0x000168000c1e1b00 */
[----:B------:R0:W5:Y:S01]  /*0710*/  @!P0 LDG.E.64 R6, [R18.64] ;  /* 0x0000000e12068981 */ /* 0x000162000c1e1b00 */
[C---:B------:R-:W-:Y:S02]  /*0720*/  @P1 SHF.L.U32 R10, R4.reuse, 0x2, RZ ;  /* 0x00000002040a1819 */ /* 0x040fe400000006ff */
[----:B------:R-:W-:Y:S02]  /*0730*/  @P1 SHF.L.U64.HI R11, R4, 0x2, R11 ;  /* 0x00000002040b1819 */ /* 0x000fe4000001020b */
[----:B------:R-:W-:-:S04]  /*0740*/  @P1 IADD3 R8, P2, R10, c[0x0][0x180], RZ ;  /* 0x000060000a081a10 */ /* 0x000fc80007f5e0ff */
[C---:B------:R-:W-:Y:S02]  /*0750*/  @P1 IADD3.X R9, R11.reuse, c[0x0][0x184], RZ, P2, !PT ;  /* 0x000061000b091a10 */ /* 0x040fe400017fe4ff */
[----:B------:R-:W-:Y:S01]  /*0760*/  @P1 IADD3 R10, P2, R10, c[0x0][0x178], RZ ;  /* 0x00005e000a0a1a10 */ /* 0x000fe20007f5e0ff */
[----:B------:R-:W-:Y:S01]  /*0770*/  CS2R R12, SRZ ;  /* 0x00000000000c7805 */ /* 0x000fe2000001ff00 */
[----:B------:R-:W-:Y:S02]  /*0780*/  CS2R R4, SRZ ;  /* 0x0000000000047805 */ /* 0x000fe4000001ff00 */
[----:B------:R-:W-:Y:S01]  /*0790*/  @P1 IADD3.X R11, R11, c[0x0][0x17c], RZ, P2, !PT ;  /* 0x00005f000b0b1a10 */ /* 0x000fe200017fe4ff */
[----:B------:R-:W-:Y:S01]  /*07a0*/  UMOV UR12, 0x3f800000 ;  /* 0x3f800000000c7882 */ /* 0x000fe20000000000 */
[----:B------:R-:W-:Y:S01]  /*07b0*/  BSSY B0, `(.L_x_1346) ;  /* 0x0000018000007945 */ /* 0x000fe20003800000 */
[----:B------:R1:W5:Y:S04]  /*07c0*/  @P1 LDG.E.64 R12, [R8.64] ;  /* 0x0000000e080c1981 */ /* 0x000368000c1e1b00 */
[----:B------:R3:W5:Y:S01]  /*07d0*/  @P1 LDG.E.64 R4, [R10.64] ;  /* 0x0000000e0a041981 */ /* 0x000762000c1e1b00 */
[----:B-1----:R-:W-:Y:S01]  /*07e0*/  CS2R R8, SRZ ;  /* 0x0000000000087805 */ /* 0x002fe2000001ff00 */
[----:B---3--:R-:W-:Y:S01]  /*07f0*/  CS2R R10, SRZ ;  /* 0x00000000000a7805 */ /* 0x008fe2000001ff00 */
[----:B--2---:R-:W-:-:S05]  /*0800*/  FFMA.FTZ R3, -R2, R2, R3 ;  /* 0x0000000202037223 */ /* 0x004fca0000010103 */
[----:B------:R-:W-:-:S13]  /*0810*/  FSETP.GTU.FTZ.AND P0, PT, R3, RZ, PT ;  /* 0x000000ff0300720b */ /* 0x000fda0003f1c000 */
[----:B------:R-:W-:Y:S01]  /*0820*/  VOTEU.ANY UP0, P0 ;  /* 0x00000000003f7886 */ /* 0x000fe20000000100 */
[----:B------:R-:W-:-:S13]  /*0830*/  PLOP3.LUT P0, PT, PT, PT, UP0, 0x80, 0x0 ;  /* 0x000000000000781c */ /* 0x000fda0003f0f008 */
[----:B------:R-:W-:-:S06]  /*0840*/  @P0 FADD.FTZ R0, R3, c[0x0][0x1a0] ;  /* 0x0000680003000621 */ /* 0x000fcc0000010000 */
[----:B------:R-:W1:Y:S02]  /*0850*/  @P0 MUFU.RSQ R0, R0 ;  /* 0x0000000000000308 */ /* 0x000e640000001400 */
[----:B-1----:R-:W1:Y:S01]  /*0860*/  @P0 R2UR UR4, R0 ;  /* 0x00000000000403c2 */ /* 0x002e6200000e0000 */
[----:B------:R-:W-:Y:S01]  /*0870*/  ISETP.GT.U32.AND P0, PT, R61, 0x1bf, PT ;  /* 0x000001bf3d00780c */ /* 0x000fe20003f04070 */
[----:B-1----:R-:W-:-:S12]  /*0880*/  @UP0 UMOV UR12, UR4 ;  /* 0x00000004000c0c82 */ /* 0x002fd80008000000 */
        /* <DEDUP_REMOVED lines=10> */
.L_x_1347:
[----:B0-----:R-:W-:Y:S05]  /*0930*/  BSYNC B0 ;  /* 0x0000000000007941 */ /* 0x001fea0003800000 */
.L_x_1346:
[----:B------:R-:W-:Y:S01]  /*0940*/  ISETP.NE.AND P2, PT, RZ, UR16, PT ;  /* 0x00000010ff007c0c */ /* 0x000fe2000bf45270 */
[C---:B-----5:R-:W-:Y:S01]  /*0950*/  FADD.FTZ R51, -R2.reuse, R12 ;  /* 0x0000000c02337221 */ /* 0x060fe20000010100 */
[----:B------:R-:W-:Y:S01]  /*0960*/  MOV R12, R4 ;  /* 0x00000004000c7202 */ /* 0x000fe20000000f00 */
[C---:B------:R-:W-:Y:S01]  /*0970*/  FADD.FTZ R50, -R2.reuse, R13 ;  /* 0x0000000d02327221 */ /* 0x040fe20000010100 */
[----:B------:R-:W-:Y:S01]  /*0980*/  MOV R13, R5 ;  /* 0x00000005000d7202 */ /* 0x000fe20000000f00 */
[C---:B------:R-:W-:Y:S01]  /*0990*/  FADD.FTZ R18, -R2.reuse, R14 ;  /* 0x0000000e02127221 */ /* 0x040fe20000010100 */
[----:B------:R-:W-:Y:S01]  /*09a0*/  MOV R3, R6 ;  /* 0x0000000600037202 */ /* 0x000fe20000000f00 */
[----:B------:R-:W-:-:S02]  /*09b0*/  FADD.FTZ R20, -R2, R15 ;  /* 0x0000000f02147221 */ /* 0x000fc40000010100 */
[----:B------:R-:W-:Y:S02]  /*09c0*/  FMUL.FTZ R51, R51, UR12 ;  /* 0x0000000c33337c20 */ /* 0x000fe40008410000 */
[----:B------:R-:W-:Y:S02]  /*09d0*/  FMUL.FTZ R50, R50, UR12 ;  /* 0x0000000c32327c20 */ /* 0x000fe40008410000 */
        /* <DEDUP_REMOVED lines=11> */
[----:B0-----:R-:W-:-:S04]  /*0a90*/  FADD.FTZ R19, -R16, 1 ;  /* 0x3f80000010137421 */ /* 0x001fc80000010100 */
[----:B------:R-:W-:Y:S02]  /*0aa0*/  FFMA.FTZ R19, R2, R19, 1 ;  /* 0x3f80000002137423 */ /* 0x000fe40000010013 */
[----:B------:R-:W-:Y:S02]  /*0ab0*/  FMUL.FTZ R2, R5, R16 ;  /* 0x0000001005027220 */ /* 0x000fe40000410000 */
[----:B-1----:R-:W-:Y:S02]  /*0ac0*/  FADD.FTZ R17, -R13, 1 ;  /* 0x3f8000000d117421 */ /* 0x002fe40000010100 */
[----:B------:R-:W-:Y:S02]  /*0ad0*/  FMUL.FTZ R13, R4, R13 ;  /* 0x0000000d040d7220 */ /* 0x000fe40000410000 */
[----:B------:R-:W-:-:S04]  /*0ae0*/  FFMA.FTZ R0, R0, R17, 1 ;  /* 0x3f80000000007423 */ /* 0x000fc80000010011 */
[----:B------:R-:W-:Y:S02]  /*0af0*/  FMUL.FTZ R12, R13, R0 ;  /* 0x000000000d0c7220 */ /* 0x000fe40000410000 */
[----:B------:R-:W-:Y:S02]  /*0b00*/  FMUL.FTZ R13, R2, R19 ;  /* 0x00000013020d7220 */ /* 0x000fe40000410000 */
.L_x_1348:
[----:B------:R-:W-:Y:S01]  /*0b10*/  FMUL.FTZ R2, R12, R8 ;  /* 0x000000080c027220 */ /* 0x000fe20000410000 */
[----:B------:R-:W-:Y:S01]  /*0b20*/  MOV R16, R7 ;  /* 0x0000000700107202 */ /* 0x000fe20000000f00 */
[----:B------:R-:W-:Y:S02]  /*0b30*/  FMUL.FTZ R0, R18, UR12 ;  /* 0x0000000c12007c20 */ /* 0x000fe40008410000 */
[----:B------:R-:W-:Y:S02]  /*0b40*/  FFMA.FTZ R15, R51, R2, RZ ;  /* 0x00000002330f7223 */ /* 0x000fe400000100ff */
[----:B------:R-:W-:Y:S02]  /*0b50*/  FADD.FTZ R17, RZ, R2 ;  /* 0x00000002ff117221 */ /* 0x000fe40000010000 */
[----:B------:R-:W-:-:S02]  /*0b60*/  FMUL.FTZ R14, R13, R9 ;  /* 0x000000090d0e7220 */ /* 0x000fc40000410000 */
        /* <DEDUP_REMOVED lines=18> */
[----:B------:R-:W-:-:S04]  /*0c90*/  FMUL.FTZ R16, R7, R22 ;  /* 0x0000001607107220 */ /* 0x000fc80000410000 */
[----:B------:R-:W-:Y:S02]  /*0ca0*/  FMUL.FTZ R16, R16, R25 ;  /* 0x0000001910107220 */ /* 0x000fe40000410000 */
.L_x_1349:
[----:B------:R-:W-:Y:S01]  /*0cb0*/  FFMA.FTZ R18, R50, R14, R15 ;  /* 0x0000000e32127223 */ /* 0x000fe2000001000f */
[C---:B------:R-:W-:Y:S01]  /*0cc0*/  ISETP.GT.AND P0, PT, R56.reuse, 0x1e, PT ;  /* 0x0000001e3800780c */ /* 0x040fe20003f04270 */
[----:B------:R-:W-:Y:S01]  /*0cd0*/  FMUL.FTZ R15, R3, R8 ;  /* 0x00000008030f7220 */ /* 0x000fe20000410000 */
[----:B------:R-:W-:Y:S01]  /*0ce0*/  ISETP.NE.AND P4, PT, R56, RZ, PT ;  /* 0x000000ff3800720c */ /* 0x000fe20003f85270 */
[----:B------:R-:W-:Y:S01]  /*0cf0*/  FADD.FTZ R20, R14, R17 ;  /* 0x000000110e147221 */ /* 0x000fe20000010000 */
[C---:B------:R-:W-:Y:S01]  /*0d00*/  ISETP.NE.AND P3, PT, R61.reuse, RZ, PT ;  /* 0x000000ff3d00720c */ /* 0x040fe20003f65270 */
[----:B------:R-:W-:Y:S01]  /*0d10*/  FFMA.FTZ R17, R0, R15, R18 ;  /* 0x0000000f00117223 */ /* 0x000fe20000010012 */
[----:B------:R-:W-:Y:S01]  /*0d20*/  ULDC UR5, c[0x0][0xc] ;  /* 0x0000030000057ab9 */ /* 0x000fe20000000800 */
[----:B------:R-:W-:Y:S01]  /*0d30*/  FMUL.FTZ R14, R16, R9 ;  /* 0x00000009100e7220 */ /* 0x000fe20000410000 */
[----:B------:R-:W-:Y:S01]  /*0d40*/  BSSY B0, `(.L_x_1350) ;  /* 0x000004c000007945 */ /* 0x000fe20003800000 */
[----:B------:R-:W-:Y:S01]  /*0d50*/  FADD.FTZ R15, R20, R15 ;  /* 0x0000000f140f7221 */ /* 0x000fe20000010000 */
[----:B------:R-:W-:Y:S01]  /*0d60*/  SHF.L.U32 R63, R61, 0x4, RZ ;  /* 0x000000043d3f7819 */ /* 0x000fe200000006ff */
[----:B------:R-:W-:-:S02]  /*0d70*/  FFMA.FTZ R48, R2, R14, R17 ;  /* 0x0000000e02307223 */ /* 0x000fc40000010011 */
[----:B------:R-:W-:Y:S02]  /*0d80*/  FADD.FTZ R49, R14, R15 ;  /* 0x0000000f0e317221 */ /* 0x000fe40000010000 */
[----:B------:R-:W-:Y:S01]  /*0d90*/  FFMA.FTZ R17, R51, R12, RZ ;  /* 0x0000000c33117223 */ /* 0x000fe200000100ff */
[----:B------:R-:W0:Y:S01]  /*0da0*/  SHFL.DOWN PT, R15, R48, 0x1, 0x1f ;  /* 0x08201f00300f7f89 */ /* 0x000e2200000e0000 */
[----:B------:R-:W-:-:S03]  /*0db0*/  FFMA.FTZ R19, R50, R13, RZ ;  /* 0x0000000d32137223 */ /* 0x000fc600000100ff */
[----:B------:R-:W1:Y:S01]  /*0dc0*/  SHFL.DOWN PT, R14, R49, 0x1, 0x1f ;  /* 0x08201f00310e7f89 */ /* 0x000e6200000e0000 */
        /* <DEDUP_REMOVED lines=21> */
[----:B------:R-:W-:Y:S02]  /*0f20*/  FADD.FTZ R15, RZ, R13 ;  /* 0x0000000dff0f7221 */ /* 0x000fe40000010000 */
[----:B-1----:R-:W-:Y:S01]  /*0f30*/  @!P0 FADD.FTZ R49, R49, R14 ;  /* 0x0000000e31318221 */ /* 0x002fe20000010000 */
[----:B------:R-:W-:Y:S01]  /*0f40*/  ISETP.GT.U32.AND P0, PT, R61, 0xd, PT ;  /* 0x0000000d3d00780c */ /* 0x000fe20003f04070 */
[----:B------:R-:W-:Y:S02]  /*0f50*/  FADD.FTZ R14, RZ, R12 ;  /* 0x0000000cff0e7221 */ /* 0x000fe40000010000 */
[----:B------:R-:W-:Y:S02]  /*0f60*/  FFMA.FTZ R12, R0, R3, R17 ;  /* 0x00000003000c7223 */ /* 0x000fe40000010011 */
[----:B------:R-:W-:Y:S01]  /*0f70*/  FADD.FTZ R14, R14, R3 ;  /* 0x000000030e0e7221 */ /* 0x000fe20000010000 */
[----:B------:R-:W-:Y:S01]  /*0f80*/  HFMA2.MMA R3, -RZ, RZ, 0, 2.384185791015625e-07 ;  /* 0x00000004ff037435 */ /* 0x000fe200000001ff */
[----:B------:R-:W-:-:S02]  /*0f90*/  FFMA.FTZ R13, R2, R16, R19 ;  /* 0x00000010020d7223 */ /* 0x000fc40000010013 */
[----:B------:R-:W-:-:S05]  /*0fa0*/  FADD.FTZ R15, R15, R16 ;  /* 0x000000100f0f7221 */ /* 0x000fca0000010000 */
[----:B------:R0:W-:Y:S04]  /*0fb0*/  STS.128 [R61.X16+0x90], R12 ;  /* 0x0000900c3d007388 */ /* 0x0001e8000000cc00 */
[----:B------:R0:W-:Y:S04]  /*0fc0*/  @!P4 STS.64 [R53.X8+0x10], R48 ;  /* 0x000010303500c388 */ /* 0x0001e80000008a00 */
[----:B------:R-:W-:Y:S06]  /*0fd0*/  BAR.SYNC.DEFER_BLOCKING 0x0 ;  /* 0x0000000000007b1d */ /* 0x000fec0000010000 */
[----:B------:R-:W-:Y:S05]  /*0fe0*/  @P3 BRA `(.L_x_1351) ;  /* 0x0000021000003947 */ /* 0x000fea0003800000 */
[----:B------:R-:W1:Y:S04]  /*0ff0*/  LDS.64 R36, [0x18] ;  /* 0x00001800ff247984 */ /* 0x000e680000000a00 */
[----:B------:R-:W2:Y:S04]  /*1000*/  LDS.128 R16, [0x20] ;  /* 0x00002000ff107984 */ /* 0x000ea80000000c00 */
[----:B------:R-:W3:Y:S04]  /*1010*/  LDS.128 R32, [0x30] ;  /* 0x00003000ff207984 */ /* 0x000ee80000000c00 */
[----:B------:R-:W4:Y:S04]  /*1020*/  LDS.128 R28, [0x40] ;  /* 0x00004000ff1c7984 */ /* 0x000f280000000c00 */
[----:B------:R-:W5:Y:S04]  /*1030*/  LDS.128 R24, [0x50] ;  /* 0x00005000ff187984 */ /* 0x000f680000000c00 */
[----:B------:R-:W0:Y:S01]  /*1040*/  LDS.128 R20, [0x60] ;  /* 0x00006000ff147984 */ /* 0x000e220000000c00 */
[----:B-1----:R-:W-:-:S02]  /*1050*/  FADD.FTZ R39, R48, R36 ;  /* 0x0000002430277221 */ /* 0x002fc40000010000 */
[----:B------:R-:W-:Y:S02]  /*1060*/  FADD.FTZ R40, R49, R37 ;  /* 0x0000002531287221 */ /* 0x000fe40000010000 */
[----:B--2---:R-:W-:Y:S02]  /*1070*/  FADD.FTZ R41, R39, R16 ;  /* 0x0000001027297221 */ /* 0x004fe40000010000 */
[----:B------:R-:W1:Y:S01]  /*1080*/  LDS.128 R36, [0x70] ;  /* 0x00007000ff247984 */ /* 0x000e620000000c00 */
        /* <DEDUP_REMOVED lines=11> */
[----:B-----5:R-:W-:Y:S02]  /*1140*/  FADD.FTZ R41, R41, R24 ;  /* 0x0000001829297221 */ /* 0x020fe40000010000 */
        /* <DEDUP_REMOVED lines=11> */
.L_x_1351:
[----:B------:R-:W-:Y:S05]  /*1200*/  BSYNC B0 ;  /* 0x0000000000007941 */ /* 0x000fea0003800000 */
.L_x_1350:
[----:B------:R-:W-:Y:S06]  /*1210*/  BAR.SYNC.DEFER_BLOCKING 0x0 ;  /* 0x0000000000007b1d */ /* 0x000fec0000010000 */
[----:B------:R-:W-:Y:S01]  /*1220*/  BSSY B0, `(.L_x_1352) ;  /* 0x000009d000007945 */ /* 0x000fe20003800000 */
[----:B------:R-:W-:Y:S05]  /*1230*/  @P0 BRA `(.L_x_1353) ;  /* 0x000009b000000947 */ /* 0x000fea0003800000 */
[----:B------:R-:W1:Y:S04]  /*1240*/  LDS.128 R16, [R63+0x170] ;  /* 0x000170003f107984 */ /* 0x000e680000000c00 */
[----:B------:R-:W2:Y:S04]  /*1250*/  LDS.128 R20, [R63+0x250] ;  /* 0x000250003f147984 */ /* 0x000ea80000000c00 */
[----:B------:R-:W3:Y:S04]  /*1260*/  LDS.128 R24, [R63+0x330] ;  /* 0x000330003f187984 */ /* 0x000ee80000000c00 */
[----:B------:R-:W4:Y:S04]  /*1270*/  LDS.128 R28, [R63+0x410] ;  /* 0x000410003f1c7984 */ /* 0x000f280000000c00 */
[----:B------:R-:W5:Y:S04]  /*1280*/  LDS.128 R32, [R63+0x4f0] ;  /* 0x0004f0003f207984 */ /* 0x000f680000000c00 */
[----:B------:R-:W0:Y:S04]  /*1290*/  LDS.128 R36, [R63+0x5d0] ;  /* 0x0005d0003f247984 */ /* 0x000e280000000c00 */
[----:B------:R-:W0:Y:S04]  /*12a0*/  LDS.128 R40, [R63+0x6b0] ;  /* 0x0006b0003f287984 */ /* 0x000e280000000c00 */
[----:B------:R-:W0:Y:S01]  /*12b0*/  LDS.128 R44, [R63+0x790] ;  /* 0x000790003f2c7984 */ /* 0x000e220000000c00 */
[----:B-1----:R-:W-:-:S02]  /*12c0*/  FADD.FTZ R69, R12, R16 ;  /* 0x000000100c457221 */ /* 0x002fc40000010000 */
[----:B0-----:R-:W-:Y:S02]  /*12d0*/  FADD.FTZ R12, R13, R17 ;  /* 0x000000110d0c7221 */ /* 0x001fe40000010000 */
[----:B------:R-:W-:Y:S02]  /*12e0*/  FADD.FTZ R13, R14, R18 ;  /* 0x000000120e0d7221 */ /* 0x000fe40000010000 */
[----:B------:R-:W-:Y:S02]  /*12f0*/  FADD.FTZ R14, R15, R19 ;  /* 0x000000130f0e7221 */ /* 0x000fe40000010000 */
[----:B--2---:R-:W-:Y:S02]  /*1300*/  FADD.FTZ R16, R12, R21 ;  /* 0x000000150c107221 */ /* 0x004fe40000010000 */
[----:B------:R-:W-:Y:S02]  /*1310*/  FADD.FTZ R17, R13, R22 ;  /* 0x000000160d117221 */ /* 0x000fe40000010000 */
[----:B------:R-:W-:-:S02]  /*1320*/  FADD.FTZ R18, R14, R23 ;  /* 0x000000170e127221 */ /* 0x000fc40000010000 */
[----:B------:R-:W0:Y:S01]  /*1330*/  LDS.128 R12, [R63+0x870] ;  /* 0x000870003f0c7984 */ /* 0x000e220000000c00 */
[----:B---3--:R-:W-:Y:S02]  /*1340*/  FADD.FTZ R16, R16, R25 ;  /* 0x0000001910107221 */ /* 0x008fe40000010000 */
[----:B------:R-:W-:Y:S02]  /*1350*/  FADD.FTZ R17, R17, R26 ;  /* 0x0000001a11117221 */ /* 0x000fe40000010000 */
[----:B------:R-:W-:Y:S02]  /*1360*/  FADD.FTZ R69, R69, R20 ;  /* 0x0000001445457221 */ /* 0x000fe40000010000 */
[----:B------:R-:W-:Y:S02]  /*1370*/  FADD.FTZ R20, R18, R27 ;  /* 0x0000001b12147221 */ /* 0x000fe40000010000 */
[----:B----4-:R-:W-:Y:S02]  /*1380*/  FADD.FTZ R22, R16, R29 ;  /* 0x0000001d10167221 */ /* 0x010fe40000010000 */
[----:B------:R-:W-:-:S02]  /*1390*/  FADD.FTZ R69, R69, R24 ;  /* 0x0000001845457221 */ /* 0x000fc40000010000 */
[----:B------:R-:W-:Y:S02]  /*13a0*/  FADD.FTZ R25, R17, R30 ;  /* 0x0000001e11197221 */ /* 0x000fe40000010000 */
[----:B------:R-:W1:Y:S01]  /*13b0*/  LDS.128 R16, [R63+0x950] ;  /* 0x000950003f107984 */ /* 0x000e620000000c00 */
[----:B------:R-:W-:Y:S02]  /*13c0*/  FADD.FTZ R24, R20, R31 ;  /* 0x0000001f14187221 */ /* 0x000fe40000010000 */
[----:B-----5:R-:W-:Y:S02]  /*13d0*/  FADD.FTZ R26, R22, R33 ;  /* 0x00000021161a7221 */ /* 0x020fe40000010000 */
[----:B------:R-:W-:Y:S01]  /*13e0*/  FADD.FTZ R69, R69, R28 ;  /* 0x0000001c45457221 */ /* 0x000fe20000010000 */
[----:B------:R-:W2:Y:S01]  /*13f0*/  LDS.128 R20, [R63+0xa30] ;  /* 0x000a30003f147984 */ /* 0x000ea20000000c00 */
[----:B------:R-:W-:Y:S02]  /*1400*/  FADD.FTZ R29, R25, R34 ;  /* 0x00000022191d7221 */ /* 0x000fe40000010000 */
[----:B------:R-:W-:-:S02]  /*1410*/  FADD.FTZ R69, R69, R32 ;  /* 0x0000002045457221 */ /* 0x000fc40000010000 */
[----:B------:R-:W-:Y:S02]  /*1420*/  FADD.FTZ R28, R24, R35 ;  /* 0x00000023181c7221 */ /* 0x000fe40000010000 */
[----:B------:R-:W-:Y:S02]  /*1430*/  FADD.FTZ R30, R26, R37 ;  /* 0x000000251a1e7221 */ /* 0x000fe40000010000 */
[----:B------:R-:W3:Y:S01]  /*1440*/  LDS.128 R24, [R63+0xb10] ;  /* 0x000b10003f187984 */ /* 0x000ee20000000c00 */
[----:B------:R-:W-:Y:S02]  /*1450*/  FADD.FTZ R69, R69, R36 ;  /* 0x0000002445457221 */ /* 0x000fe40000010000 */
[----:B------:R-:W-:Y:S02]  /*1460*/  FADD.FTZ R33, R29, R38 ;  /* 0x000000261d217221 */ /* 0x000fe40000010000 */
[----:B------:R-:W-:Y:S02]  /*1470*/  FADD.FTZ R32, R28, R39 ;  /* 0x000000271c207221 */ /* 0x000fe40000010000 */
[----:B------:R-:W-:-:S02]  /*1480*/  FADD.FTZ R36, R30, R41 ;  /* 0x000000291e247221 */ /* 0x000fc40000010000 */
[----:B------:R-:W4:Y:S01]  /*1490*/  LDS.128 R28, [R63+0xbf0] ;  /* 0x000bf0003f1c7984 */ /* 0x000f220000000c00 */
[----:B------:R-:W-:Y:S02]  /*14a0*/  FADD.FTZ R37, R33, R42 ;  /* 0x0000002a21257221 */ /* 0x000fe40000010000 */
[----:B------:R-:W-:Y:S02]  /*14b0*/  FADD.FTZ R38, R32, R43 ;  /* 0x0000002b20267221 */ /* 0x000fe40000010000 */
[----:B------:R-:W-:Y:S01]  /*14c0*/  FADD.FTZ R69, R69, R40 ;  /* 0x0000002845457221 */ /* 0x000fe20000010000 */
[----:B------:R-:W5:Y:S01]  /*14d0*/  LDS.128 R32, [R63+0xcd0] ;  /* 0x000cd0003f207984 */ /* 0x000f620000000c00 */
[----:B------:R-:W-:Y:S02]  /*14e0*/  FADD.FTZ R40, R36, R45 ;  /* 0x0000002d24287221 */ /* 0x000fe40000010000 */
[----:B------:R-:W-:Y:S02]  /*14f0*/  FADD.FTZ R41, R37, R46 ;  /* 0x0000002e25297221 */ /* 0x000fe40000010000 */
[----:B------:R-:W-:-:S02]  /*1500*/  FADD.FTZ R42, R38, R47 ;  /* 0x0000002f262a7221 */ /* 0x000fc40000010000 */
[----:B------:R-:W-:Y:S01]  /*1510*/  FADD.FTZ R69, R69, R44 ;  /* 0x0000002c45457221 */ /* 0x000fe20000010000 */
[----:B------:R-:W5:Y:S01]  /*1520*/  LDS.128 R36, [R63+0xdb0] ;  /* 0x000db0003f247984 */ /* 0x000f620000000c00 */
        /* <DEDUP_REMOVED lines=15> */
[----:B---3--:R-:W-:Y:S02]  /*1620*/  FADD.FTZ R69, R69, R24 ;  /* 0x0000001845457221 */ /* 0x008fe40000010000 */
[----:B------:R-:W-:Y:S02]  /*1630*/  FADD.FTZ R40, R40, R25 ;  /* 0x0000001928287221 */ /* 0x000fe40000010000 */
[----:B------:R-:W-:Y:S02]  /*1640*/  FADD.FTZ R41, R41, R26 ;  /* 0x0000001a29297221 */ /* 0x000fe40000010000 */
[----:B------:R-:W-:Y:S02]  /*1650*/  FADD.FTZ R42, R42, R27 ;  /* 0x0000001b2a2a7221 */ /* 0x000fe40000010000 */
[----:B------:R-:W3:Y:S01]  /*1660*/  LDS.128 R24, [R63+0x1130] ;  /* 0x001130003f187984 */ /* 0x000ee20000000c00 */
[----:B----4-:R-:W-:-:S02]  /*1670*/  FADD.FTZ R69, R69, R28 ;  /* 0x0000001c45457221 */ /* 0x010fc40000010000 */
[----:B------:R-:W-:Y:S02]  /*1680*/  FADD.FTZ R40, R40, R29 ;  /* 0x0000001d28287221 */ /* 0x000fe40000010000 */
[----:B------:R-:W-:Y:S02]  /*1690*/  FADD.FTZ R41, R41, R30 ;  /* 0x0000001e29297221 */ /* 0x000fe40000010000 */
[----:B------:R-:W-:Y:S02]  /*16a0*/  FADD.FTZ R42, R42, R31 ;  /* 0x0000001f2a2a7221 */ /* 0x000fe40000010000 */
[----:B------:R-:W4:Y:S01]  /*16b0*/  LDS.128 R28, [R63+0x1210] ;  /* 0x001210003f1c7984 */ /* 0x000f220000000c00 */
[----:B-----5:R-:W-:Y:S02]  /*16c0*/  FADD.FTZ R69, R69, R32 ;  /* 0x0000002045457221 */ /* 0x020fe40000010000 */
[----:B------:R-:W-:Y:S02]  /*16d0*/  FADD.FTZ R40, R40, R33 ;  /* 0x0000002128287221 */ /* 0x000fe40000010000 */
[----:B------:R-:W-:-:S02]  /*16e0*/  FADD.FTZ R41, R41, R34 ;  /* 0x0000002229297221 */ /* 0x000fc40000010000 */
[----:B------:R-:W-:Y:S02]  /*16f0*/  FADD.FTZ R42, R42, R35 ;  /* 0x000000232a2a7221 */ /* 0x000fe40000010000 */
[----:B------:R-:W5:Y:S01]  /*1700*/  LDS.128 R32, [R63+0x12f0] ;  /* 0x0012f0003f207984 */ /* 0x000f620000000c00 */
[----:B------:R-:W-:Y:S02]  /*1710*/  FADD.FTZ R69, R69, R36 ;  /* 0x0000002445457221 */ /* 0x000fe40000010000 */
[----:B------:R-:W-:Y:S02]  /*1720*/  FADD.FTZ R36, R40, R37 ;  /* 0x0000002528247221 */ /* 0x000fe40000010000 */
[----:B------:R-:W-:Y:S02]  /*1730*/  FADD.FTZ R45, R41, R38 ;  /* 0x00000026292d7221 */ /* 0x000fe40000010000 */
[----:B------:R-:W-:Y:S02]  /*1740*/  FADD.FTZ R44, R42, R39 ;  /* 0x000000272a2c7221 */ /* 0x000fe40000010000 */
[----:B------:R-:W5:Y:S01]  /*1750*/  LDS.128 R40, [R63+0x13d0] ;  /* 0x0013d0003f287984 */ /* 0x000f620000000c00 */
[----:B0-----:R-:W-:-:S02]  /*1760*/  FADD.FTZ R69, R69, R12 ;  /* 0x0000000c45457221 */ /* 0x001fc40000010000 */
[----:B------:R-:W-:Y:S02]  /*1770*/  FADD.FTZ R12, R36, R13 ;  /* 0x0000000d240c7221 */ /* 0x000fe40000010000 */
[----:B------:R-:W0:Y:S01]  /*1780*/  LDS.128 R36, [R63+0x14b0] ;  /* 0x0014b0003f247984 */ /* 0x000e220000000c00 */
[----:B------:R-:W-:Y:S02]  /*1790*/  FADD.FTZ R44, R44, R15 ;  /* 0x0000000f2c2c7221 */ /* 0x000fe40000010000 */
[----:B-1----:R-:W-:Y:S02]  /*17a0*/  FADD.FTZ R12, R12, R17 ;  /* 0x000000110c0c7221 */ /* 0x002fe40000010000 */
[----:B------:R-:W-:Y:S02]  /*17b0*/  FADD.FTZ R69, R69, R16 ;  /* 0x0000001045457221 */ /* 0x000fe40000010000 */
[----:B--2---:R-:W-:Y:S02]  /*17c0*/  FADD.FTZ R12, R12, R21 ;  /* 0x000000150c0c7221 */ /* 0x004fe40000010000 */
[----:B------:R-:W-:-:S02]  /*17d0*/  FADD.FTZ R45, R45, R14 ;  /* 0x0000000e2d2d7221 */ /* 0x000fc40000010000 */
[----:B------:R-:W-:Y:S02]  /*17e0*/  FADD.FTZ R44, R44, R19 ;  /* 0x000000132c2c7221 */ /* 0x000fe40000010000 */
[----:B------:R-:W-:Y:S02]  /*17f0*/  FADD.FTZ R69, R69, R20 ;  /* 0x0000001445457221 */ /* 0x000fe40000010000 */
[----:B---3--:R-:W-:Y:S02]  /*1800*/  FADD.FTZ R16, R12, R25 ;  /* 0x000000190c107221 */ /* 0x008fe40000010000 */
[----:B------:R-:W-:Y:S01]  /*1810*/  FADD.FTZ R45, R45, R18 ;  /* 0x000000122d2d7221 */ /* 0x000fe20000010000 */
[----:B------:R-:W1:Y:S01]  /*1820*/  LDS.128 R12, [R63+0x1590] ;  /* 0x001590003f0c7984 */ /* 0x000e620000000c00 */
[----:B------:R-:W-:Y:S02]  /*1830*/  FADD.FTZ R44, R44, R23 ;  /* 0x000000172c2c7221 */ /* 0x000fe40000010000 */
[----:B------:R-:W-:-:S02]  /*1840*/  FADD.FTZ R69, R69, R24 ;  /* 0x0000001845457221 */ /* 0x000fc40000010000 */
[----:B------:R-:W-:Y:S02]  /*1850*/  FADD.FTZ R45, R45, R22 ;  /* 0x000000162d2d7221 */ /* 0x000fe40000010000 */
[----:B----4-:R-:W-:Y:S01]  /*1860*/  FADD.FTZ R24, R16, R29 ;  /* 0x0000001d10187221 */ /* 0x010fe20000010000 */
[----:B------:R-:W-:Y:S01]  /*1870*/  LDS.128 R20, [R63+0x1750] ;  /* 0x001750003f147984 */ /* 0x000fe20000000c00 */
[----:B------:R-:W-:Y:S02]  /*1880*/  FADD.FTZ R44, R44, R27 ;  /* 0x0000001b2c2c7221 */ /* 0x000fe40000010000 */
[----:B------:R-:W-:Y:S01]  /*1890*/  FADD.FTZ R45, R45, R26 ;  /* 0x0000001a2d2d7221 */ /* 0x000fe20000010000 */
[----:B------:R-:W2:Y:S01]  /*18a0*/  LDS.128 R16, [R63+0x1670] ;  /* 0x001670003f107984 */ /* 0x000ea20000000c00 */
[----:B------:R-:W-:Y:S02]  /*18b0*/  FADD.FTZ R69, R69, R28 ;  /* 0x0000001c45457221 */ /* 0x000fe40000010000 */
[----:B------:R-:W-:-:S02]  /*18c0*/  FADD.FTZ R44, R44, R31 ;  /* 0x0000001f2c2c7221 */ /* 0x000fc40000010000 */
[----:B-----5:R-:W-:Y:S02]  /*18d0*/  FADD.FTZ R24, R24, R33 ;  /* 0x0000002118187221 */ /* 0x020fe40000010000 */
[----:B------:R-:W-:Y:S02]  /*18e0*/  FADD.FTZ R45, R45, R30 ;  /* 0x0000001e2d2d7221 */ /* 0x000fe40000010000 */
[----:B------:R-:W3:Y:S01]  /*18f0*/  LDS.128 R28, [R63+0x1830] ;  /* 0x001830003f1c7984 */ /* 0x000ee20000000c00 */
[----:B------:R-:W-:Y:S02]  /*1900*/  FADD.FTZ R69, R69, R32 ;  /* 0x0000002045457221 */ /* 0x000fe40000010000 */
[----:B------:R-:W-:Y:S02]  /*1910*/  FADD.FTZ R44, R44, R35 ;  /* 0x000000232c2c7221 */ /* 0x000fe40000010000 */
[----:B------:R-:W-:Y:S02]  /*1920*/  FADD.FTZ R32, R24, R41 ;  /* 0x0000002918207221 */ /* 0x000fe40000010000 */
[----:B------:R-:W-:Y:S01]  /*1930*/  FADD.FTZ R45, R45, R34 ;  /* 0x000000222d2d7221 */ /* 0x000fe20000010000 */
[----:B------:R-:W4:Y:S01]  /*1940*/  LDS.128 R24, [R63+0x1910] ;  /* 0x001910003f187984 */ /* 0x000f220000000c00 */
[----:B------:R-:W-:-:S02]  /*1950*/  FADD.FTZ R46, R44, R43 ;  /* 0x0000002b2c2e7221 */ /* 0x000fc40000010000 */
[----:B------:R-:W-:Y:S02]  /*1960*/  FADD.FTZ R69, R69, R40 ;  /* 0x0000002845457221 */ /* 0x000fe40000010000 */
[----:B------:R-:W-:Y:S02]  /*1970*/  FADD.FTZ R47, R45, R42 ;  /* 0x0000002a2d2f7221 */ /* 0x000fe40000010000 */
[----:B0-----:R-:W-:Y:S01]  /*1980*/  FADD.FTZ R44, R32, R37 ;  /* 0x00000025202c7221 */ /* 0x001fe20000010000 */
[----:B------:R-:W-:Y:S01]  /*1990*/  LDS.128 R40, [R63+0x1bb0] ;  /* 0x001bb0003f287984 */ /* 0x000fe20000000c00 */
[----:B------:R-:W-:Y:S02]  /*19a0*/  FADD.FTZ R45, R69, R36 ;  /* 0x00000024452d7221 */ /* 0x000fe40000010000 */
[----:B------:R-:W-:Y:S01]  /*19b0*/  FADD.FTZ R47, R47, R38 ;  /* 0x000000262f2f7221 */ /* 0x000fe20000010000 */
[----:B------:R-:W0:Y:S01]  /*19c0*/  LDS.128 R32, [R63+0x19f0] ;  /* 0x0019f0003f207984 */ /* 0x000e220000000c00 */
[----:B------:R-:W-:-:S02]  /*19d0*/  FADD.FTZ R46, R46, R39 ;  /* 0x000000272e2e7221 */ /* 0x000fc40000010000 */
[----:B-1----:R-:W-:Y:S01]  /*19e0*/  FADD.FTZ R45, R45, R12 ;  /* 0x0000000c2d2d7221 */ /* 0x002fe20000010000 */
[----:B------:R-:W1:Y:S01]  /*19f0*/  LDS.128 R36, [R63+0x1ad0] ;  /* 0x001ad0003f247984 */ /* 0x000e620000000c00 */
[----:B------:R-:W-:Y:S02]  /*1a00*/  FADD.FTZ R44, R44, R13 ;  /* 0x0000000d2c2c7221 */ /* 0x000fe40000010000 */
[----:B------:R-:W-:Y:S02]  /*1a10*/  FADD.FTZ R47, R47, R14 ;  /* 0x0000000e2f2f7221 */ /* 0x000fe40000010000 */
[----:B------:R-:W-:Y:S02]  /*1a20*/  FADD.FTZ R46, R46, R15 ;  /* 0x0000000f2e2e7221 */ /* 0x000fe40000010000 */
[----:B--2---:R-:W-:Y:S02]  /*1a30*/  FADD.FTZ R45, R45, R16 ;  /* 0x000000102d2d7221 */ /* 0x004fe40000010000 */
[----:B------:R-:W-:-:S02]  /*1a40*/  FADD.FTZ R44, R44, R17 ;  /* 0x000000112c2c7221 */ /* 0x000fc40000010000 */
[----:B------:R-:W-:Y:S02]  /*1a50*/  FADD.FTZ R47, R47, R18 ;  /* 0x000000122f2f7221 */ /* 0x000fe40000010000 */
[----:B------:R-:W-:Y:S02]  /*1a60*/  FADD.FTZ R46, R46, R19 ;  /* 0x000000132e2e7221 */ /* 0x000fe40000010000 */
[----:B------:R-:W-:Y:S02]  /*1a70*/  FADD.FTZ R45, R45, R20 ;  /* 0x000000142d2d7221 */ /* 0x000fe40000010000 */
[----:B------:R-:W-:Y:S02]  /*1a80*/  FADD.FTZ R44, R44, R21 ;  /* 0x000000152c2c7221 */ /* 0x000fe40000010000 */
[----:B------:R-:W-:Y:S02]  /*1a90*/  FADD.FTZ R47, R47, R22 ;  /* 0x000000162f2f7221 */ /* 0x000fe40000010000 */
[----:B------:R-:W-:-:S02]  /*1aa0*/  FADD.FTZ R46, R46, R23 ;  /* 0x000000172e2e7221 */ /* 0x000fc40000010000 */
[----:B---3--:R-:W-:Y:S02]  /*1ab0*/  FADD.FTZ R45, R45, R28 ;  /* 0x0000001c2d2d7221 */ /* 0x008fe40000010000 */
[----:B------:R-:W-:Y:S02]  /*1ac0*/  FADD.FTZ R44, R44, R29 ;  /* 0x0000001d2c2c7221 */ /* 0x000fe40000010000 */
[----:B------:R-:W-:Y:S02]  /*1ad0*/  FADD.FTZ R47, R47, R30 ;  /* 0x0000001e2f2f7221 */ /* 0x000fe40000010000 */
[----:B------:R-:W-:Y:S02]  /*1ae0*/  FADD.FTZ R46, R46, R31 ;  /* 0x0000001f2e2e7221 */ /* 0x000fe40000010000 */
[----:B----4-:R-:W-:Y:S02]  /*1af0*/  FADD.FTZ R45, R45, R24 ;  /* 0x000000182d2d7221 */ /* 0x010fe40000010000 */
[----:B------:R-:W-:-:S02]  /*1b00*/  FADD.FTZ R44, R44, R25 ;  /* 0x000000192c2c7221 */ /* 0x000fc40000010000 */
[----:B------:R-:W-:Y:S02]  /*1b10*/  FADD.FTZ R47, R47, R26 ;  /* 0x0000001a2f2f7221 */ /* 0x000fe40000010000 */
[----:B------:R-:W-:Y:S02]  /*1b20*/  FADD.FTZ R46, R46, R27 ;  /* 0x0000001b2e2e7221 */ /* 0x000fe40000010000 */
[----:B0-----:R-:W-:Y:S02]  /*1b30*/  FADD.FTZ R45, R45, R32 ;  /* 0x000000202d2d7221 */ /* 0x001fe40000010000 */
[----:B------:R-:W-:Y:S02]  /*1b40*/  FADD.FTZ R44, R44, R33 ;  /* 0x000000212c2c7221 */ /* 0x000fe40000010000 */
[----:B------:R-:W-:Y:S02]  /*1b50*/  FADD.FTZ R47, R47, R34 ;  /* 0x000000222f2f7221 */ /* 0x000fe40000010000 */
[----:B------:R-:W-:-:S02]  /*1b60*/  FADD.FTZ R46, R46, R35 ;  /* 0x000000232e2e7221 */ /* 0x000fc40000010000 */
[----:B-1----:R-:W-:Y:S02]  /*1b70*/  FADD.FTZ R45, R45, R36 ;  /* 0x000000242d2d7221 */ /* 0x002fe40000010000 */
[----:B------:R-:W-:Y:S02]  /*1b80*/  FADD.FTZ R44, R44, R37 ;  /* 0x000000252c2c7221 */ /* 0x000fe40000010000 */
[----:B------:R-:W-:Y:S02]  /*1b90*/  FADD.FTZ R47, R47, R38 ;  /* 0x000000262f2f7221 */ /* 0x000fe40000010000 */
[----:B------:R-:W-:Y:S02]  /*1ba0*/  FADD.FTZ R46, R46, R39 ;  /* 0x000000272e2e7221 */ /* 0x000fe40000010000 */
[----:B------:R-:W-:Y:S02]  /*1bb0*/  FADD.FTZ R12, R45, R40 ;  /* 0x000000282d0c7221 */ /* 0x000fe40000010000 */
[----:B------:R-:W-:-:S02]  /*1bc0*/  FADD.FTZ R13, R44, R41 ;  /* 0x000000292c0d7221 */ /* 0x000fc40000010000 */
[----:B------:R-:W-:Y:S02]  /*1bd0*/  FADD.FTZ R14, R47, R42 ;  /* 0x0000002a2f0e7221 */ /* 0x000fe40000010000 */
[----:B------:R-:W-:Y:S02]  /*1be0*/  FADD.FTZ R15, R46, R43 ;  /* 0x0000002b2e0f7221 */ /* 0x000fe40000010000 */
.L_x_1353:
[----:B------:R-:W-:Y:S05]  /*1bf0*/  BSYNC B0 ;  /* 0x0000000000007941 */ /* 0x000fea0003800000 */
.L_x_1352:
[----:B------:R-:W-:Y:S01]  /*1c00*/  BSSY B0, `(.L_x_1354) ;  /* 0x0000012000007945 */ /* 0x000fe20003800000 */
[----:B------:R-:W-:Y:S05]  /*1c10*/  @P0 BRA `(.L_x_1355) ;  /* 0x0000010000000947 */ /* 0x000fea0003800000 */
[----:B------:R-:W-:Y:S01]  /*1c20*/  IMAD R22, R52, 0xe, R61 ;  /* 0x0000000e34167824 */ /* 0x000fe200078e023d */
[----:B------:R-:W-:Y:S02]  /*1c30*/  MOV R17, UR11 ;  /* 0x0000000b00117c02 */ /* 0x000fe40008000f00 */
[----:B------:R-:W-:Y:S01]  /*1c40*/  MOV R19, c[0x0][0x1d8] ;  /* 0x0000760000137a02 */ /* 0x000fe20000000f00 */
[----:B------:R-:W-:Y:S01]  /*1c50*/  IMAD.WIDE R22, R22, R3, c[0x0][0x1b8] ;  /* 0x00006e0016167625 */ /* 0x000fe200078e0203 */
[----:B------:R-:W-:Y:S02]  /*1c60*/  MOV R25, UR10 ;  /* 0x0000000a00197c02 */ /* 0x000fe40008000f00 */
[----:B------:R-:W-:-:S02]  /*1c70*/  MOV R21, c[0x0][0x1dc] ;  /* 0x0000770000157a02 */ /* 0x000fc40000000f00 */
[-C--:B------:R-:W-:Y:S01]  /*1c80*/  LEA R16, P0, R17, R22.reuse, 0x2 ;  /* 0x0000001611107211 */ /* 0x080fe200078010ff */
[----:B------:R1:W-:Y:S01]  /*1c90*/  RED.E.ADD.F32.FTZ.RN.STRONG.GPU [R22.64], R12 ;  /* 0x0000000c1600798e */ /* 0x0003e2000c10e78e */
[-C--:B------:R-:W-:Y:S02]  /*1ca0*/  LEA R18, P4, R19, R22.reuse, 0x2 ;  /* 0x0000001613127211 */ /* 0x080fe400078810ff */
[----:B------:R-:W-:Y:S02]  /*1cb0*/  LEA R20, P5, R25, R22, 0x2 ;  /* 0x0000001619147211 */ /* 0x000fe400078a10ff */
[----:B------:R-:W-:Y:S02]  /*1cc0*/  IADD3.X R17, R23, UR9, RZ, P0, !PT ;  /* 0x0000000917117c10 */ /* 0x000fe400087fe4ff */
[----:B------:R-:W-:Y:S02]  /*1cd0*/  LEA.HI.X R19, R19, R23, R21, 0x2, P4 ;  /* 0x0000001713137211 */ /* 0x000fe400020f1415 */
[----:B------:R-:W-:Y:S01]  /*1ce0*/  IADD3.X R21, R23, UR8, RZ, P5, !PT ;  /* 0x0000000817157c10 */ /* 0x000fe2000affe4ff */
[----:B------:R1:W-:Y:S04]  /*1cf0*/  RED.E.ADD.F32.FTZ.RN.STRONG.GPU [R16.64], R13 ;  /* 0x0000000d1000798e */ /* 0x0003e8000c10e78e */
[----:B------:R1:W-:Y:S04]  /*1d00*/  RED.E.ADD.F32.FTZ.RN.STRONG.GPU [R18.64], R14 ;  /* 0x0000000e1200798e */ /* 0x0003e8000c10e78e */
[----:B------:R1:W-:Y:S02]  /*1d10*/  RED.E.ADD.F32.FTZ.RN.STRONG.GPU [R20.64], R15 ;  /* 0x0000000f1400798e */ /* 0x0003e4000c10e78e */
.L_x_1355:
[----:B------:R-:W-:Y:S05]  /*1d20*/  BSYNC B0 ;  /* 0x0000000000007941 */ /* 0x000fea0003800000 */
.L_x_1354:
[----:B------:R-:W-:-:S06]  /*1d30*/  UISETP.GE.U32.AND UP0, UPT, UR5, 0x2, UPT ;  /* 0x000000020500788c */ /* 0x000fcc000bf06070 */
[----:B------:R-:W-:-:S13]  /*1d40*/  PLOP3.LUT P0, PT, PT, PT, UP0, 0x80, 0x0 ;  /* 0x000000000000781c */ /* 0x000fda0003f0f008 */
[----:B------:R-:W-:Y:S05]  /*1d50*/  @!P0 BRA `(.L_x_1356) ;  /* 0x0000124000008947 */ /* 0x000fea0003800000 */
[----:B01----:R-:W0:Y:S01]  /*1d60*/  S2R R14, SR_CTAID.Y ;  /* 0x00000000000e7919 */ /* 0x003e220000002600 */
[----:B------:R-:W-:-:S05]  /*1d70*/  LOP3.LUT R12, R58, 0x1, RZ, 0xc0, !PT ;  /* 0x000000013a0c7812 */ /* 0x000fca00078ec0ff */
[----:B------:R-:W-:-:S04]  /*1d80*/  IMAD R13, R12, c[0x0][0x10], RZ ;  /* 0x000004000c0d7a24 */ /* 0x000fc800078e02ff */
[----:B------:R-:W-:-:S05]  /*1d90*/  IMAD R12, R13, c[0x0][0xc], RZ ;  /* 0x000003000d0c7a24 */ /* 0x000fca00078e02ff */
[----:B------:R-:W-:Y:S02]  /*1da0*/  SHF.L.U32 R12, R12, 0x1, RZ ;  /* 0x000000010c0c7819 */ /* 0x000fe400000006ff */
[----:B0-----:R-:W-:-:S03]  /*1db0*/  IADD3 R18, R13, R14, RZ ;  /* 0x0000000e0d127210 */ /* 0x001fc60007ffe0ff */
[----:B------:R-:W-:-:S04]  /*1dc0*/  IMAD.WIDE R12, R12, R3, c[0x0][0x1b0] ;  /* 0x00006c000c0c7625 */ /* 0x000fc800078e0203 */
        /* <DEDUP_REMOVED lines=10> */
[----:B------:R-:W-:Y:S01]  /*1e70*/  UFLO.U32 UR13, UR4 ;  /* 0x00000004000d72bd */ /* 0x000fe200080e0000 */
[----:B------:R-:W-:-:S00]  /*1e80*/  ERRBAR ;  /* 0x00000000000079ab */ /* 0x000fc00000000000 */
[----:B------:R-:W-:Y:S01]  /*1e90*/  UPOPC UR4, UR4 ;  /* 0x00000004000472bf */ /* 0x000fe20008000000 */
[----:B-1----:R-:W-:-:S03]  /*1ea0*/  SEL R16, RZ, c[0x0][0xc], P0 ;  /* 0x00000300ff107a07 */ /* 0x002fc60000000000 */
[----:B0-----:R-:W-:Y:S02]  /*1eb0*/  ISETP.EQ.U32.AND P4, PT, R56, UR13, PT ;  /* 0x0000000d38007c0c */ /* 0x001fe4000bf82070 */
[----:B------:R-:W-:Y:S02]  /*1ec0*/  SEL R3, R3, 0xffffffff, !P0 ;  /* 0xffffffff03037807 */ /* 0x000fe40004000000 */
[----:B------:R-:W-:-:S03]  /*1ed0*/  ISETP.NE.AND P0, PT, R16, -0x1, PT ;  /* 0xffffffff1000780c */ /* 0x000fc60003f05270 */
[----:B------:R-:W-:-:S06]  /*1ee0*/  IMAD R3, R3, UR4, RZ ;  /* 0x0000000403037c24 */ /* 0x000fcc000f8e02ff */
[----:B------:R0:W-:Y:S04]  /*1ef0*/  @P4 RED.E.ADD.S32.STRONG.GPU [R18.64], R3 ;  /* 0x000000031200498e */ /* 0x0001e8000c10e38e */
[----:B------:R-:W-:Y:S05]  /*1f00*/  @!P0 BRA `(.L_x_1357) ;  /* 0x0000005000008947 */ /* 0x000fea0003800000 */
.L_x_1358:
[----:B0-----:R-:W2:Y:S01]  /*1f10*/  LDG.E.STRONG.GPU R3, [R18.64] ;  /* 0x0000000e12037981 */ /* 0x001ea2000c1ef900 */
[----:B------:R-:W-:Y:S01]  /*1f20*/  YIELD ;  /* 0x0000000000007946 */ /* 0x000fe20003800000 */
[----:B--2---:R-:W-:Y:S01]  /*1f30*/  ISETP.NE.AND P0, PT, R3, R16, PT ;  /* 0x000000100300720c */ /* 0x004fe20003f05270 */
[----:B------:R-:W-:-:S12]  /*1f40*/  CCTL.IVALL ;  /* 0x00000000ff00798f */ /* 0x000fd80002000000 */
[----:B------:R-:W-:Y:S05]  /*1f50*/  @P0 BRA `(.L_x_1358) ;  /* 0xffffffb000000947 */ /* 0x000fea000383ffff */
.L_x_1357:
[----:B------:R-:W-:Y:S01]  /*1f60*/  ISETP.NE.AND P0, PT, RZ, c[0x0][0xc], PT ;  /* 0x00000300ff007a0c */ /* 0x000fe20003f05270 */
[----:B------:R-:W-:Y:S01]  /*1f70*/  WARPSYNC 0xffffffff ;  /* 0xffffffff00007948 */ /* 0x000fe20003800000 */
[----:B------:R-:W-:Y:S11]  /*1f80*/  BAR.SYNC.DEFER_BLOCKING 0x0 ;  /* 0x0000000000007b1d */ /* 0x000ff60000010000 */
[----:B------:R-:W-:Y:S05]  /*1f90*/  @!P0 BRA `(.L_x_1356) ;  /* 0x0000100000008947 */ /* 0x000fea0003800000 */
[----:B------:R-:W-:Y:S01]  /*1fa0*/  UIADD3 UR4, UR5, -0x1, URZ ;  /* 0xffffffff05047890 */ /* 0x000fe2000fffe03f */
[----:B0-----:R-:W-:-:S03]  /*1fb0*/  MOV R3, RZ ;  /* 0x000000ff00037202 */ /* 0x001fc60000000f00 */
[----:B------:R-:W-:-:S06]  /*1fc0*/  UISETP.GE.U32.AND UP0, UPT, UR4, 0x3, UPT ;  /* 0x000000030400788c */ /* 0x000fcc000bf06070 */
[----:B------:R-:W-:-:S13]  /*1fd0*/  PLOP3.LUT P0, PT, PT, PT, UP0, 0x80, 0x0 ;  /* 0x000000000000781c */ /* 0x000fda0003f0f008 */
[----:B------:R-:W-:Y:S05]  /*1fe0*/  @!P0 BRA `(.L_x_1359) ;  /* 0x00000de000008947 */ /* 0x000fea0003800000 */
[----:B------:R-:W-:Y:S01]  /*1ff0*/  ULOP3.LUT UR4, UR5, 0x3, URZ, 0xc0, !UPT ;  /* 0x0000000305047892 */ /* 0x000fe2000f8ec03f */
[----:B------:R-:W-:Y:S02]  /*2000*/  HFMA2.MMA R3, -RZ, RZ, 0, 0 ;  /* 0x00000000ff037435 */ /* 0x000fe400000001ff */
        /* <DEDUP_REMOVED lines=9> */
.L_x_1362:
        /* <DEDUP_REMOVED lines=9> */
[--C-:B------:R-:W-:Y:S02]  /*2130*/  @!P4 IMAD R15, R15, c[0x0][0x10], R14.reuse ;  /* 0x000004000f0fca24 */ /* 0x100fe400078e020e */
[----:B------:R-:W-:-:S04]  /*2140*/  @!P5 IMAD R19, R19, c[0x0][0x10], R14 ;  /* 0x000004001313da24 */ /* 0x000fc800078e020e */
[----:B------:R-:W-:-:S06]  /*2150*/  @!P5 IMAD.WIDE.U32 R18, R19, 0x8, R12 ;  /* 0x000000081312d825 */ /* 0x000fcc00078e000c */
[----:B------:R-:W3:Y:S01]  /*2160*/  @!P5 LDG.E.64 R18, [R18.64] ;  /* 0x0000000e1212d981 */ /* 0x000ee2000c1e1b00 */
[----:B--2---:R-:W-:Y:S02]  /*2170*/  @!P6 FADD.FTZ R48, R48, R16 ;  /* 0x000000103030e221 */ /* 0x004fe40000010000 */
[----:B------:R-:W-:Y:S01]  /*2180*/  @!P6 FADD.FTZ R49, R49, R17 ;  /* 0x000000113131e221 */ /* 0x000fe20000010000 */
[----:B------:R-:W-:Y:S01]  /*2190*/  ISETP.EQ.OR P6, PT, R21, R57, P3 ;  /* 0x000000391500720c */ /* 0x000fe20001fc2670 */
[----:B------:R-:W-:-:S06]  /*21a0*/  @!P4 IMAD.WIDE.U32 R16, R15, 0x8, R12 ;  /* 0x000000080f10c825 */ /* 0x000fcc00078e000c */
[----:B------:R-:W2:Y:S06]  /*21b0*/  @!P4 LDG.E.64 R16, [R16.64] ;  /* 0x0000000e1010c981 */ /* 0x000eac000c1e1b00 */
[----:B------:R-:W-:-:S04]  /*21c0*/  @!P6 IMAD R21, R21, c[0x0][0x10], R14 ;  /* 0x000004001515ea24 */ /* 0x000fc800078e020e */
        /* <DEDUP_REMOVED lines=10> */
[----:B------:R-:W-:-:S09]  /*2270*/  ISETP.EQ.OR P5, PT, R22, R57, P3 ;  /* 0x000000391600720c */ /* 0x000fd20001fa2670 */
[----:B------:R-:W-:Y:S02]  /*2280*/  @!P4 IMAD R17, R15, c[0x0][0x10], R14 ;  /* 0x000004000f11ca24 */ /* 0x000fe400078e020e */
[----:B----4-:R-:W-:Y:S02]  /*2290*/  @!P6 FADD.FTZ R48, R48, R20 ;  /* 0x000000143030e221 */ /* 0x010fe40000010000 */
        /* <DEDUP_REMOVED lines=73> */
[----:B------:R-:W-:-:S04]  /*2730*/  UIADD3 UR4, UR4, -0x10, URZ ;  /* 0xfffffff004047890 */ /* 0x000fc8000fffe03f */
[----:B------:R-:W-:Y:S01]  /*2740*/  UISETP.GT.AND UP0, UPT, UR4, 0xc, UPT ;  /* 0x0000000c0400788c */ /* 0x000fe2000bf04270 */
[----:B------:R-:W-:Y:S01]  /*2750*/  IADD3 R3, R3, 0x10, RZ ;  /* 0x0000001003037810 */ /* 0x000fe20007ffe0ff */
[----:B--2---:R-:W-:Y:S02]  /*2760*/  @!P4 FADD.FTZ R48, R48, R16 ;  /* 0x000000103030c221 */ /* 0x004fe40000010000 */
[----:B------:R-:W-:Y:S02]  /*2770*/  @!P4 FADD.FTZ R49, R49, R17 ;  /* 0x000000113131c221 */ /* 0x000fe40000010000 */
[----:B------:R-:W-:Y:S01]  /*2780*/  PLOP3.LUT P4, PT, PT, PT, UP0, 0x80, 0x0 ;  /* 0x000000000000781c */ /* 0x000fe20003f8f008 */
[----:B---3--:R-:W-:Y:S02]  /*2790*/  @!P5 FADD.FTZ R48, R48, R18 ;  /* 0x000000123030d221 */ /* 0x008fe40000010000 */
[----:B------:R-:W-:Y:S02]  /*27a0*/  @!P5 FADD.FTZ R49, R49, R19 ;  /* 0x000000133131d221 */ /* 0x000fe40000010000 */
[----:B----4-:R-:W-:-:S02]  /*27b0*/  @!P6 FADD.FTZ R48, R48, R20 ;  /* 0x000000143030e221 */ /* 0x010fc40000010000 */
[----:B------:R-:W-:-:S06]  /*27c0*/  @!P6 FADD.FTZ R49, R49, R21 ;  /* 0x000000153131e221 */ /* 0x000fcc0000010000 */
[----:B------:R-:W-:Y:S05]  /*27d0*/  @P4 BRA `(.L_x_1362) ;  /* 0xfffff8c000004947 */ /* 0x000fea000383ffff */
.L_x_1361:
[----:B------:R-:W-:-:S06]  /*27e0*/  UISETP.GT.AND UP0, UPT, UR4, 0x4, UPT ;  /* 0x000000040400788c */ /* 0x000fcc000bf04270 */
[----:B------:R-:W-:-:S13]  /*27f0*/  PLOP3.LUT P4, PT, PT, PT, UP0, 0x80, 0x0 ;  /* 0x000000000000781c */ /* 0x000fda0003f8f008 */
[----:B------:R-:W-:Y:S05]  /*2800*/  @!P4 BRA `(.L_x_1363) ;  /* 0x000003b00000c947 */ /* 0x000fea0003800000 */
[C---:B------:R-:W-:Y:S02]  /*2810*/  IADD3 R19, R3.reuse, 0x1, RZ ;  /* 0x0000000103137810 */ /* 0x040fe40007ffe0ff */
[-C--:B------:R-:W-:Y:S02]  /*2820*/  ISETP.EQ.OR P0, PT, R3, R57.reuse, P3 ;  /* 0x000000390300720c */ /* 0x080fe40001f02670 */
[-C--:B------:R-:W-:Y:S02]  /*2830*/  ISETP.EQ.OR P5, PT, R19, R57.reuse, P3 ;  /* 0x000000391300720c */ /* 0x080fe40001fa2670 */
[C---:B------:R-:W-:Y:S02]  /*2840*/  IADD3 R21, R3.reuse, 0x2, RZ ;  /* 0x0000000203157810 */ /* 0x040fe40007ffe0ff */
[----:B------:R-:W-:Y:S02]  /*2850*/  IADD3 R23, R3, 0x3, RZ ;  /* 0x0000000303177810 */ /* 0x000fe40007ffe0ff */
[----:B------:R-:W-:-:S02]  /*2860*/  ISETP.EQ.OR P6, PT, R21, R57, P3 ;  /* 0x000000391500720c */ /* 0x000fc40001fc2670 */
[----:B------:R-:W-:-:S03]  /*2870*/  ISETP.EQ.OR P4, PT, R23, R57, P3 ;  /* 0x000000391700720c */ /* 0x000fc60001f82670 */
[--C-:B------:R-:W-:Y:S02]  /*2880*/  @!P0 IMAD R17, R3, c[0x0][0x10], R14.reuse ;  /* 0x0000040003118a24 */ /* 0x100fe400078e020e */
        /* <DEDUP_REMOVED lines=11> */
[----:B------:R-:W-:-:S04]  /*2940*/  IADD3 R3, R3, 0x4, RZ ;  /* 0x0000000403037810 */ /* 0x000fc80007ffe0ff */
[C---:B------:R-:W-:Y:S02]  /*2950*/  IADD3 R15, R3.reuse, 0x1, RZ ;  /* 0x00000001030f7810 */ /* 0x040fe40007ffe0ff */
[----:B------:R-:W-:Y:S01]  /*2960*/  IADD3 R24, R3, 0x3, RZ ;  /* 0x0000000303187810 */ /* 0x000fe20007ffe0ff */
[----:B--2---:R-:W-:Y:S02]  /*2970*/  @!P0 FADD.FTZ R48, R48, R16 ;  /* 0x0000001030308221 */ /* 0x004fe40000010000 */
[----:B------:R-:W-:Y:S01]  /*2980*/  @!P0 FADD.FTZ R49, R49, R17 ;  /* 0x0000001131318221 */ /* 0x000fe20000010000 */
[CC--:B------:R-:W-:Y:S01]  /*2990*/  ISETP.EQ.OR P0, PT, R3.reuse, R57.reuse, P3 ;  /* 0x000000390300720c */ /* 0x0c0fe20001f02670 */
[----:B---3--:R-:W-:Y:S01]  /*29a0*/  @!P5 FADD.FTZ R48, R48, R18 ;  /* 0x000000123030d221 */ /* 0x008fe20000010000 */
[----:B------:R-:W-:Y:S01]  /*29b0*/  IADD3 R18, R3, 0x2, RZ ;  /* 0x0000000203127810 */ /* 0x000fe20007ffe0ff */
[----:B------:R-:W-:Y:S01]  /*29c0*/  @!P5 FADD.FTZ R49, R49, R19 ;  /* 0x000000133131d221 */ /* 0x000fe20000010000 */
[----:B------:R-:W-:Y:S01]  /*29d0*/  ISETP.EQ.OR P5, PT, R15, R57, P3 ;  /* 0x000000390f00720c */ /* 0x000fe20001fa2670 */
[----:B----4-:R-:W-:-:S02]  /*29e0*/  @!P6 FADD.FTZ R48, R48, R20 ;  /* 0x000000143030e221 */ /* 0x010fc40000010000 */
[----:B------:R-:W-:Y:S01]  /*29f0*/  @!P6 FADD.FTZ R49, R49, R21 ;  /* 0x000000153131e221 */ /* 0x000fe20000010000 */
[-C--:B------:R-:W-:Y:S01]  /*2a00*/  ISETP.EQ.OR P6, PT, R18, R57.reuse, P3 ;  /* 0x000000391200720c */ /* 0x080fe20001fc2670 */
[----:B-----5:R-:W-:Y:S02]  /*2a10*/  @!P4 FADD.FTZ R48, R48, R22 ;  /* 0x000000163030c221 */ /* 0x020fe40000010000 */
[----:B------:R-:W-:Y:S01]  /*2a20*/  @!P4 FADD.FTZ R49, R49, R23 ;  /* 0x000000173131c221 */ /* 0x000fe20000010000 */
[----:B------:R-:W-:Y:S01]  /*2a30*/  ISETP.EQ.OR P4, PT, R24, R57, P3 ;  /* 0x000000391800720c */ /* 0x000fe20001f82670 */
[----:B------:R-:W-:-:S04]  /*2a40*/  @!P0 IMAD R17, R3, c[0x0][0x10], R14 ;  /* 0x0000040003118a24 */ /* 0x000fc800078e020e */
[----:B------:R-:W-:Y:S02]  /*2a50*/  @!P5 IMAD R19, R15, c[0x0][0x10], R14 ;  /* 0x000004000f13da24 */ /* 0x000fe400078e020e */
[----:B------:R-:W-:-:S04]  /*2a60*/  @!P0 IMAD.WIDE.U32 R16, R17, 0x8, R12 ;  /* 0x0000000811108825 */ /* 0x000fc800078e000c */
[----:B------:R-:W-:Y:S02]  /*2a70*/  @!P6 IMAD R21, R18, c[0x0][0x10], R14 ;  /* 0x000004001215ea24 */ /* 0x000fe400078e020e */
[--C-:B------:R-:W-:Y:S01]  /*2a80*/  @!P5 IMAD.WIDE.U32 R18, R19, 0x8, R12.reuse ;  /* 0x000000081312d825 */ /* 0x100fe200078e000c */
[----:B------:R-:W2:Y:S03]  /*2a90*/  @!P0 LDG.E.64 R16, [R16.64] ;  /* 0x0000000e10108981 */ /* 0x000ea6000c1e1b00 */
[----:B------:R-:W-:Y:S02]  /*2aa0*/  @!P6 IMAD.WIDE.U32 R20, R21, 0x8, R12 ;  /* 0x000000081514e825 */ /* 0x000fe400078e000c */
[----:B------:R-:W3:Y:S02]  /*2ab0*/  @!P5 LDG.E.64 R18, [R18.64] ;  /* 0x0000000e1212d981 */ /* 0x000ee4000c1e1b00 */
[----:B------:R-:W-:-:S02]  /*2ac0*/  @!P4 IMAD R23, R24, c[0x0][0x10], R14 ;  /* 0x000004001817ca24 */ /* 0x000fc400078e020e */
[----:B------:R-:W4:Y:S02]  /*2ad0*/  @!P6 LDG.E.64 R20, [R20.64] ;  /* 0x0000000e1414e981 */ /* 0x000f24000c1e1b00 */
[----:B------:R-:W-:-:S06]  /*2ae0*/  @!P4 IMAD.WIDE.U32 R22, R23, 0x8, R12 ;  /* 0x000000081716c825 */ /* 0x000fcc00078e000c */
[----:B------:R-:W5:Y:S01]  /*2af0*/  @!P4 LDG.E.64 R22, [R22.64] ;  /* 0x0000000e1616c981 */ /* 0x000f62000c1e1b00 */
[----:B------:R-:W-:Y:S01]  /*2b00*/  UIADD3 UR4, UR4, -0x4, URZ ;  /* 0xfffffffc04047890 */ /* 0x000fe2000fffe03f */
[----:B------:R-:W-:-:S03]  /*2b10*/  IADD3 R3, R3, 0x4, RZ ;  /* 0x0000000403037810 */ /* 0x000fc60007ffe0ff */
[----:B------:R-:W-:Y:S01]  /*2b20*/  UIADD3 UR4, UR4, -0x4, URZ ;  /* 0xfffffffc04047890 */ /* 0x000fe2000fffe03f */
[----:B--2---:R-:W-:Y:S02]  /*2b30*/  @!P0 FADD.FTZ R48, R48, R16 ;  /* 0x0000001030308221 */ /* 0x004fe40000010000 */
[----:B------:R-:W-:Y:S01]  /*2b40*/  @!P0 FADD.FTZ R49, R49, R17 ;  /* 0x0000001131318221 */ /* 0x000fe20000010000 */
[----:B------:R-:W-:Y:S01]  /*2b50*/  PLOP3.LUT P0, PT, PT, PT, PT, 0x8, 0x0 ;  /* 0x000000000000781c */ /* 0x000fe20003f0e170 */
[----:B---3--:R-:W-:Y:S02]  /*2b60*/  @!P5 FADD.FTZ R48, R48, R18 ;  /* 0x000000123030d221 */ /* 0x008fe40000010000 */
[----:B------:R-:W-:Y:S02]  /*2b70*/  @!P5 FADD.FTZ R49, R49, R19 ;  /* 0x000000133131d221 */ /* 0x000fe40000010000 */
[----:B----4-:R-:W-:Y:S02]  /*2b80*/  @!P6 FADD.FTZ R48, R48, R20 ;  /* 0x000000143030e221 */ /* 0x010fe40000010000 */
[----:B------:R-:W-:-:S02]  /*2b90*/  @!P6 FADD.FTZ R49, R49, R21 ;  /* 0x000000153131e221 */ /* 0x000fc40000010000 */
[----:B-----5:R-:W-:Y:S02]  /*2ba0*/  @!P4 FADD.FTZ R48, R48, R22 ;  /* 0x000000163030c221 */ /* 0x020fe40000010000 */
[----:B------:R-:W-:Y:S02]  /*2bb0*/  @!P4 FADD.FTZ R49, R49, R23 ;  /* 0x000000173131c221 */ /* 0x000fe40000010000 */
.L_x_1363:
[----:B------:R-:W-:-:S13]  /*2bc0*/  ISETP.NE.OR P0, PT, RZ, UR4, P0 ;  /* 0x00000004ff007c0c */ /* 0x000fda0008705670 */
[----:B------:R-:W-:Y:S05]  /*2bd0*/  @!P0 BRA `(.L_x_1359) ;  /* 0x000001f000008947 */ /* 0x000fea0003800000 */
.L_x_1360:
[CC--:B------:R-:W-:Y:S02]  /*2be0*/  ISETP.EQ.OR P5, PT, R3.reuse, R57.reuse, P3 ;  /* 0x000000390300720c */ /* 0x0c0fe40001fa2670 */
[C---:B------:R-:W-:Y:S02]  /*2bf0*/  IADD3 R19, R3.reuse, 0x1, RZ ;  /* 0x0000000103137810 */ /* 0x040fe40007ffe0ff */
[----:B------:R-:W-:Y:S02]  /*2c00*/  IADD3 R21, R3, 0x2, RZ ;  /* 0x0000000203157810 */ /* 0x000fe40007ffe0ff */
[-C--:B------:R-:W-:Y:S02]  /*2c10*/  ISETP.EQ.OR P6, PT, R19, R57.reuse, P3 ;  /* 0x000000391300720c */ /* 0x080fe40001fc2670 */
[----:B------:R-:W-:Y:S02]  /*2c20*/  IADD3 R23, R3, 0x3, RZ ;  /* 0x0000000303177810 */ /* 0x000fe40007ffe0ff */
[----:B------:R-:W-:-:S02]  /*2c30*/  ISETP.EQ.OR P4, PT, R21, R57, P3 ;  /* 0x000000391500720c */ /* 0x000fc40001f82670 */
[----:B------:R-:W-:Y:S01]  /*2c40*/  ISETP.EQ.OR P0, PT, R23, R57, P3 ;  /* 0x000000391700720c */ /* 0x000fe20001f02670 */
[----:B------:R-:W-:-:S04]  /*2c50*/  @!P5 IMAD R17, R3, c[0x0][0x10], R14 ;  /* 0x000004000311da24 */ /* 0x000fc800078e020e */
[----:B------:R-:W-:-:S04]  /*2c60*/  @!P5 IMAD.WIDE.U32 R16, R17, 0x8, R12 ;  /* 0x000000081110d825 */ /* 0x000fc800078e000c */
[--C-:B------:R-:W-:Y:S02]  /*2c70*/  @!P6 IMAD R19, R19, c[0x0][0x10], R14.reuse ;  /* 0x000004001313ea24 */ /* 0x100fe400078e020e */
[----:B------:R-:W2:Y:S01]  /*2c80*/  @!P5 LDG.E.64 R16, [R16.64] ;  /* 0x0000000e1010d981 */ /* 0x000ea2000c1e1b00 */
[----:B------:R-:W-:Y:S02]  /*2c90*/  @!P4 IMAD R21, R21, c[0x0][0x10], R14 ;  /* 0x000004001515ca24 */ /* 0x000fe400078e020e */
[----:B------:R-:W-:-:S04]  /*2ca0*/  @!P6 IMAD.WIDE.U32 R18, R19, 0x8, R12 ;  /* 0x000000081312e825 */ /* 0x000fc800078e000c */
[----:B------:R-:W-:Y:S02]  /*2cb0*/  @!P0 IMAD R23, R23, c[0x0][0x10], R14 ;  /* 0x0000040017178a24 */ /* 0x000fe400078e020e */
[--C-:B------:R-:W-:Y:S01]  /*2cc0*/  @!P4 IMAD.WIDE.U32 R20, R21, 0x8, R12.reuse ;  /* 0x000000081514c825 */ /* 0x100fe200078e000c */
[----:B------:R-:W3:Y:S03]  /*2cd0*/  @!P6 LDG.E.64 R18, [R18.64] ;  /* 0x0000000e1212e981 */ /* 0x000ee6000c1e1b00 */
[----:B------:R-:W-:Y:S02]  /*2ce0*/  @!P0 IMAD.WIDE.U32 R22, R23, 0x8, R12 ;  /* 0x0000000817168825 */ /* 0x000fe400078e000c */
[----:B------:R-:W4:Y:S04]  /*2cf0*/  @!P4 LDG.E.64 R20, [R20.64] ;  /* 0x0000000e1414c981 */ /* 0x000f28000c1e1b00 */
[----:B------:R-:W5:Y:S01]  /*2d00*/  @!P0 LDG.E.64 R22, [R22.64] ;  /* 0x0000000e16168981 */ /* 0x000f62000c1e1b00 */
[----:B------:R-:W-:Y:S01]  /*2d10*/  UIADD3 UR4, UR4, -0x4, URZ ;  /* 0xfffffffc04047890 */ /* 0x000fe2000fffe03f */
[----:B------:R-:W-:Y:S01]  /*2d20*/  IADD3 R3, R3, 0x4, RZ ;  /* 0x0000000403037810 */ /* 0x000fe20007ffe0ff */
[----:B--2---:R-:W-:-:S02]  /*2d30*/  @!P5 FADD.FTZ R48, R48, R16 ;  /* 0x000000103030d221 */ /* 0x004fc40000010000 */
[----:B------:R-:W-:Y:S02]  /*2d40*/  @!P5 FADD.FTZ R49, R49, R17 ;  /* 0x000000113131d221 */ /* 0x000fe40000010000 */
[----:B------:R-:W-:Y:S01]  /*2d50*/  ISETP.NE.AND P5, PT, RZ, UR4, PT ;  /* 0x00000004ff007c0c */ /* 0x000fe2000bfa5270 */
[----:B---3--:R-:W-:Y:S02]  /*2d60*/  @!P6 FADD.FTZ R48, R48, R18 ;  /* 0x000000123030e221 */ /* 0x008fe40000010000 */
[----:B------:R-:W-:Y:S02]  /*2d70*/  @!P6 FADD.FTZ R49, R49, R19 ;  /* 0x000000133131e221 */ /* 0x000fe40000010000 */
[----:B----4-:R-:W-:Y:S02]  /*2d80*/  @!P4 FADD.FTZ R48, R48, R20 ;  /* 0x000000143030c221 */ /* 0x010fe40000010000 */
[----:B------:R-:W-:Y:S02]  /*2d90*/  @!P4 FADD.FTZ R49, R49, R21 ;  /* 0x000000153131c221 */ /* 0x000fe40000010000 */
[----:B-----5:R-:W-:-:S02]  /*2da0*/  @!P0 FADD.FTZ R48, R48, R22 ;  /* 0x0000001630308221 */ /* 0x020fc40000010000 */
[----:B------:R-:W-:Y:S02]  /*2db0*/  @!P0 FADD.FTZ R49, R49, R23 ;  /* 0x0000001731318221 */ /* 0x000fe40000010000 */
[----:B------:R-:W-:Y:S05]  /*2dc0*/  @P5 BRA `(.L_x_1360) ;  /* 0xfffffe1000005947 */ /* 0x000fea000383ffff */
.L_x_1359:
        /* <DEDUP_REMOVED lines=12> */
.L_x_1365:
[----:B------:R-:W-:Y:S05]  /*2e90*/  BSYNC B0 ;  /* 0x0000000000007941 */ /* 0x000fea0003800000 */
.L_x_1364:
        /* <DEDUP_REMOVED lines=16> */
.L_x_1356:
[----:B------:R-:W-:Y:S04]  /*2fa0*/  @!P3 STS.64 [0x88], R48 ;  /* 0x00008830ff00b388 */ /* 0x000fe80000000a00 */
[----:B------:R-:W-:Y:S01]  /*2fb0*/  BAR.SYNC.DEFER_BLOCKING 0x0 ;  /* 0x0000000000007b1d */ /* 0x000fe20000010000 */
[----:B------:R-:W-:-:S04]  /*2fc0*/  ISETP.GE.U32.AND P0, PT, R59, c[0x0][0x1e0], PT ;  /* 0x000078003b007a0c */ /* 0x000fc80003f06070 */
[----:B------:R-:W-:-:S04]  /*2fd0*/  ISETP.GE.AND.EX P0, PT, R54, c[0x0][0x1e4], PT, P0 ;  /* 0x0000790036007a0c */ /* 0x000fc80003f06300 */
[----:B------:R-:W-:Y:S01]  /*2fe0*/  ISETP.GT.U32.OR P0, PT, R61, 0x1bf, P0 ;  /* 0x000001bf3d00780c */ /* 0x000fe20000704470 */
[----:B01----:R-:W0:Y:S02]  /*2ff0*/  LDS.64 R12, [0x88] ;  /* 0x00008800ff0c7984 */ /* 0x003e240000000a00 */
        /* <DEDUP_REMOVED lines=21> */
.L_x_1366:
        /* <DEDUP_REMOVED lines=11> */
[C---:B------:R-:W-:Y:S01]  /*3200*/  LEA R4, P3, R14.reuse, c[0x0][0x160], 0x2 ;  /* 0x000058000e047a11 */ /* 0x040fe200078610ff */
[----:B------:R-:W-:Y:S02]  /*3210*/  FFMA.FTZ R17, R9, R5, -R50 ;  /* 0x0000000509117223 */ /* 0x000fe40000010832 */
[----:B------:R-:W-:Y:S01]  /*3220*/  FMUL.FTZ R16, R51, UR12 ;  /* 0x0000000c33107c20 */ /* 0x000fe20008410000 */
[----:B------:R-:W-:Y:S01]  /*3230*/  LEA.HI.X R5, R14, c[0x0][0x164], R13, 0x2, P3 ;  /* 0x000059000e057a11 */ /* 0x000fe200018f140d */
[----:B------:R-:W-:-:S05]  /*3240*/  FMUL.FTZ R17, R17, UR12 ;  /* 0x0000000c11117c20 */ /* 0x000fca0008410000 */
[----:B------:R0:W-:Y:S03]  /*3250*/  STG.E.64 [R4.64], R16 ;  /* 0x0000001004007986 */ /* 0x0001e6000c101b0e */
.L_x_1368:
[----:B------:R-:W-:Y:S05]  /*3260*/  BSYNC B0 ;  /* 0x0000000000007941 */ /* 0x000fea0003800000 */
.L_x_1367:
[----:B------:R-:W-:Y:S05]  /*3270*/  @!P2 BRA `(.L_x_1369) ;  /* 0x000001200000a947 */ /* 0x000fea0003800000 */
[----:B------:R-:W-:Y:S02]  /*3280*/  FFMA.FTZ R10, R0, R8, R10 ;  /* 0x00000008000a7223 */ /* 0x000fe4000001000a */
[----:B------:R-:W-:Y:S02]  /*3290*/  FFMA.FTZ R11, R2, R9, R11 ;  /* 0x00000009020b7223 */ /* 0x000fe4000001000b */
[----:B0-----:R-:W-:Y:S02]  /*32a0*/  FMUL.FTZ R4, R10, -1.4426950216293334961 ;  /* 0xbfb8aa3b0a047820 */ /* 0x001fe40000410000 */
        /* <DEDUP_REMOVED lines=15> */
.L_x_1369:
[----:B------:R-:W-:Y:S01]  /*33a0*/  BSSY B0, `(.L_x_1370) ;  /* 0x0000010000007945 */ /* 0x000fe20003800000 */
[----:B------:R-:W-:Y:S05]  /*33b0*/  @P0 BRA `(.L_x_1371) ;  /* 0x000000e000000947 */ /* 0x000fea0003800000 */
[----:B------:R-:W-:Y:S01]  /*33c0*/  MOV R65, R67 ;  /* 0x0000004300417202 */ /* 0x000fe20000000f00 */
[----:B------:R-:W-:Y:S02]  /*33d0*/  IMAD R54, R54, c[0x0][0x1d8], RZ ;  /* 0x0000760036367a24 */ /* 0x000fe400078e02ff */
[----:B0-----:R-:W-:Y:S02]  /*33e0*/  FFMA.FTZ R5, R0, R3, R12 ;  /* 0x0000000300057223 */ /* 0x001fe4000001000c */
[----:B------:R-:W-:-:S04]  /*33f0*/  IMAD.WIDE.U32 R64, R59, c[0x0][0x1d8], R64 ;  /* 0x000076003b407a25 */ /* 0x000fc800078e0040 */
[----:B------:R-:W-:Y:S02]  /*3400*/  IMAD R11, R59, c[0x0][0x1dc], R54 ;  /* 0x000077003b0b7a24 */ /* 0x000fe400078e0236 */
[----:B------:R-:W-:Y:S01]  /*3410*/  FFMA.FTZ R12, R2, R3, R12 ;  /* 0x00000003020c7223 */ /* 0x000fe2000001000c */
[----:B------:R-:W-:Y:S01]  /*3420*/  LEA R2, P0, R64, c[0x0][0x160], 0x2 ;  /* 0x0000580040027a11 */ /* 0x000fe200078010ff */
[----:B------:R-:W-:Y:S01]  /*3430*/  FFMA.FTZ R5, R8, R6, -R5 ;  /* 0x0000000608057223 */ /* 0x000fe20000010805 */
[----:B------:R-:W-:Y:S01]  /*3440*/  IADD3 R11, R65, R11, RZ ;  /* 0x0000000b410b7210 */ /* 0x000fe20007ffe0ff */
[----:B------:R-:W-:Y:S02]  /*3450*/  FFMA.FTZ R12, R9, R7, -R12 ;  /* 0x00000007090c7223 */ /* 0x000fe4000001080c */
[----:B------:R-:W-:Y:S01]  /*3460*/  FMUL.FTZ R4, R5, UR12 ;  /* 0x0000000c05047c20 */ /* 0x000fe20008410000 */
[----:B------:R-:W-:Y:S01]  /*3470*/  LEA.HI.X R3, R64, c[0x0][0x164], R11, 0x2, P0 ;  /* 0x0000590040037a11 */ /* 0x000fe200000f140b */
[----:B------:R-:W-:-:S05]  /*3480*/  FMUL.FTZ R5, R12, UR12 ;  /* 0x0000000c0c057c20 */ /* 0x000fca0008410000 */
[----:B------:R0:W-:Y:S02]  /*3490*/  STG.E.64 [R2.64], R4 ;  /* 0x0000000402007986 */ /* 0x0001e4000c101b0e */
.L_x_1371:
[----:B------:R-:W-:Y:S05]  /*34a0*/  BSYNC B0 ;  /* 0x0000000000007941 */ /* 0x000fea0003800000 */
.L_x_1370:
[----:B------:R-:W-:Y:S01]  /*34b0*/  ULDC UR4, c[0x0][0x10] ;  /* 0x0000040000047ab9 */ /* 0x000fe20000000800 */
[----:B------:R-:W-:Y:S01]  /*34c0*/  IADD3 R58, R58, 0x1, RZ ;  /* 0x000000013a3a7810 */ /* 0x000fe20007ffe0ff */
[----:B------:R-:W-:-:S04]  /*34d0*/  UIADD3 UR7, UR7, UR4, URZ ;  /* 0x0000000407077290 */ /* 0x000fc8000fffe03f */
[----:B------:R-:W-:-:S06]  /*34e0*/  UISETP.GE.AND UP0, UPT, UR7, UR6, UPT ;  /* 0x000000060700728c */ /* 0x000fcc000bf06270 */
[----:B------:R-:W-:-:S13]  /*34f0*/  PLOP3.LUT P0, PT, PT, PT, UP0, 0x80, 0x0 ;  /* 0x000000000000781c */ /* 0x000fda0003f0f008 */
[----:B------:R-:W-:Y:S01]  /*3500*/  @P0 CALL.REL.NOINC `(.L_x_1345) ;  /* 0x0000001000000944 */ /* 0x000fe20003c00000 */
[----:B------:R-:W-:Y:S05]  /*3510*/  BRA `(.L_x_1372) ;  /* 0xffffcd9000007947 */ /* 0x000fea000383ffff */
.L_x_1345:
[----:B-1----:R-:W-:Y:S01]  /*3520*/  ISETP.NE.AND P1, PT, R61, RZ, PT ;  /* 0x000000ff3d00720c */ /* 0x002fe20003f25270 */
[----:B------:R-:W-:Y:S01]  /*3530*/  HFMA2.MMA R25, -RZ, RZ, 0, 2.384185791015625e-07 ;  /* 0x00000004ff197435 */ /* 0x000fe200000001ff */
[----:B------:R-:W-:Y:S01]  /*3540*/  MOV R6, c[0x0][0xc] ;  /* 0x0000030000067a02 */ /* 0x000fe20000000f00 */
[----:B------:R-:W-:Y:S01]  /*3550*/  BSSY B0, `(.L_x_1373) ;  /* 0x000000f000007945 */ /* 0x000fe20003800000 */
[----:B0-----:R-:W-:Y:S02]  /*3560*/  MOV R4, c[0x0][0x10] ;  /* 0x0000040000047a02 */ /* 0x001fe40000000f00 */
        /* <DEDUP_REMOVED lines=13> */
.L_x_1374:
[----:B------:R-:W-:Y:S05]  /*3640*/  BSYNC B0 ;  /* 0x0000000000007941 */ /* 0x000fea0003800000 */
.L_x_1373:
        /* <DEDUP_REMOVED lines=11> */
.L_x_1376:
[----:B------:R-:W2:Y:S01]  /*3700*/  LDG.E.STRONG.GPU R5, [R2.64] ;  /* 0x0000000e02057981 */ /* 0x000ea2000c1ef900 */
[----:B------:R-:W-:Y:S01]  /*3710*/  YIELD ;  /* 0x0000000000007946 */ /* 0x000fe20003800000 */
[----:B--2---:R-:W-:Y:S01]  /*3720*/  ISETP.NE.AND P0, PT, R5, R0, PT ;  /* 0x000000000500720c */ /* 0x004fe20003f05270 */
[----:B------:R-:W-:-:S12]  /*3730*/  CCTL.IVALL ;  /* 0x00000000ff00798f */ /* 0x000fd80002000000 */
[----:B------:R-:W-:Y:S05]  /*3740*/  @P0 BRA `(.L_x_1376) ;  /* 0xffffffb000000947 */ /* 0x000fea000383ffff */
.L_x_1375:
        /* <DEDUP_REMOVED lines=25> */
.L_x_1377:
        /* <DEDUP_REMOVED lines=23> */
.L_x_1378:
        /* <DEDUP_REMOVED lines=11> */
.L_x_3311:


//--------------------- .text._Z35group_norm_nhwc_bwd_one_pass_kernelI11Fp32IOFp32WLi128ELi28ELi448EEv26Group_norm_nhwc_bwd_params --------------------------
	.section	.text._Z35group_norm_nhwc_bwd_one_pass_kernelI11Fp32IOFp32WLi128ELi28ELi448EEv26Group_norm_nhwc_bwd_params,"ax",@progbits
	.sectioninfo	@"SHI_REGISTERS=72"
	.align	128
        .global         _Z35group_norm_nhwc_bwd_one_pass_kernelI11Fp32IOFp32WLi128ELi28ELi448EEv26Group_norm_nhwc_bwd_params
        .type           _Z35group_norm_nhwc_bwd_one_pass_kernelI11Fp32IOFp32WLi128ELi28ELi448EEv26Group_norm_nhwc_bwd_params,@function
        .size           _Z35group_norm_nhwc_bwd_one_pass_kernelI11Fp32IOFp32WLi128ELi28ELi448EEv26Group_norm_nhwc_bwd_params,(.L_x_3312 - _Z35group_norm_nhwc_bwd_one_pass_kernelI11Fp32IOFp32WLi128ELi28ELi448EEv26Group_norm_nhwc_bwd_params)
        .other          _Z35group_norm_nhwc_bwd_one_pass_kernelI11Fp32IOFp32WLi128ELi28ELi448EEv26Group_norm_nhwc_bwd_params,@"STO_CUDA_ENTRY STV_DEFAULT"
_Z35group_norm_nhwc_bwd_one_pass_kernelI11Fp32IOFp32WLi128ELi28ELi448EEv26Group_norm_nhwc_bwd_params:
.text._Z35group_norm_nhwc_bwd_one_pass_kernelI11Fp32IOFp32WLi128ELi28ELi448EEv26Group_norm_nhwc_bwd_params:
        /* <DEDUP_REMOVED lines=11> */
[----:B------:R-:W-:Y:S01]  /*00b0*/  SHF.R.U32.HI R2, RZ, 0x1, R52 ;  /* 0x00000001ff027819 */ /* 0x000fe20000011634 */
[----:B------:R-:W0:Y:S01]  /*00c0*/  S2R R40, SR_LANEID ;  /* 0x0000000000287919 */ /* 0x000e220000000000 */
[----:B------:R-:W-:Y:S01]  /*00d0*/  ISETP.GE.U32.AND P2, PT, R52, 0x1c0, PT ;  /* 0x000001c03400780c */ /* 0x000fe20003f46070 */
[----:B------:R-:W-:Y:S01]  /*00e0*/  HFMA2.MMA R44, -RZ, RZ, 0, 0 ;  /* 0x00000000ff2c7435 */ /* 0x000fe200000001ff */
[----:B------:R-:W-:Y:S01]  /*00f0*/  IMAD R50, R42, c[0x0][0x10], R41 ;  /* 0x000004002a327a24 */ /* 0x000fe200078e0229 */
[----:B------:R-:W-:Y:S01]  /*0100*/  MOV R43, R41 ;  /* 0x00000029002b7202 */ /* 0x000fe20000000f00 */
[----:B------:R-:W-:Y:S01]  /*0110*/  IMAD.WIDE.U32 R2, R2, -0x6db6db6d, RZ ;  /* 0x9249249302027825 */ /* 0x000fe200078e00ff */
[----:B------:R-:W-:Y:S01]  /*0120*/  MOV R2, c[0x0][0x1dc] ;  /* 0x0000770000027a02 */ /* 0x000fe20000000f00 */
[----:B------:R-:W-:Y:S02]  /*0130*/  ULDC.U8 UR9, c[0x0][0x1f4] ;  /* 0x00007d0000097ab9 */ /* 0x000fe40000000000 */
[C---:B------:R-:W-:Y:S01]  /*0140*/  IMAD R7, R46.reuse, c[0x0][0x1dc], RZ ;  /* 0x000077002e077a24 */ /* 0x040fe200078e02ff */
[----:B------:R-:W-:Y:S01]  /*0150*/  SHF.R.U32.HI R51, RZ, 0x2, R3 ;  /* 0x00000002ff337819 */ /* 0x000fe20000011603 */
[----:B------:R-:W-:Y:S01]  /*0160*/  IMAD.WIDE.U32 R4, R46, c[0x0][0x1d8], RZ ;  /* 0x000076002e047a25 */ /* 0x000fe200078e00ff */
[----:B------:R-:W-:-:S02]  /*0170*/  LEA.HI R2, P0, R2, c[0x0][0x1d8], RZ, 0x1 ;  /* 0x0000760002027a11 */ /* 0x000fc400078108ff */
[--C-:B------:R-:W-:Y:S01]  /*0180*/  SHF.R.S32.HI R3, RZ, 0x1f, R52.reuse ;  /* 0x0000001fff037819 */ /* 0x100fe20000011434 */
[----:B------:R-:W-:Y:S01]  /*0190*/  IMAD R53, R51, -0xe, R52 ;  /* 0xfffffff233357824 */ /* 0x000fe200078e0234 */
[----:B------:R-:W-:Y:S01]  /*01a0*/  IADD3 R5, R5, R7, RZ ;  /* 0x0000000705057210 */ /* 0x000fe20007ffe0ff */
[----:B------:R-:W-:Y:S01]  /*01b0*/  IMAD R51, R42, c[0x0][0x1fc], R51 ;  /* 0x00007f002a337a24 */ /* 0x000fe200078e0233 */
[----:B------:R-:W-:Y:S02]  /*01c0*/  IADD3.X R7, RZ, c[0x0][0x1dc], RZ, P0, !PT ;  /* 0x00007700ff077a10 */ /* 0x000fe400007fe4ff */
[----:B------:R-:W-:Y:S02]  /*01d0*/  LEA.HI R4, P3, R5, R4, RZ, 0x1 ;  /* 0x0000000405047211 */ /* 0x000fe400078708ff */
[----:B------:R-:W-:Y:S02]  /*01e0*/  IADD3 R49, R51, 0x20, RZ ;  /* 0x0000002033317810 */ /* 0x000fe40007ffe0ff */
[----:B------:R-:W-:-:S02]  /*01f0*/  IADD3.X R5, RZ, R5, RZ, P3, !PT ;  /* 0x00000005ff057210 */ /* 0x000fc40001ffe4ff */
[--C-:B------:R-:W-:Y:S02]  /*0200*/  SHF.R.S64 R2, R2, 0x1, R7.reuse ;  /* 0x0000000102027819 */ /* 0x100fe40000001007 */
[----:B------:R-:W-:Y:S02]  /*0210*/  LEA.HI R0, R3, R52, RZ, 0x5 ;  /* 0x0000003403007211 */ /* 0x000fe400078f28ff */
[----:B------:R-:W-:Y:S02]  /*0220*/  SHF.R.S32.HI R7, RZ, 0x1, R7 ;  /* 0x00000001ff077819 */ /* 0x000fe40000011407 */
[----:B------:R-:W-:Y:S02]  /*0230*/  ISETP.LT.U32.AND P1, PT, R51, c[0x0][0x1e0], PT ;  /* 0x0000780033007a0c */ /* 0x000fe40003f21070 */
[----:B------:R-:W-:Y:S02]  /*0240*/  SHF.R.S32.HI R39, RZ, 0x1f, R51 ;  /* 0x0000001fff277819 */ /* 0x000fe40000011433 */
[----:B------:R-:W-:-:S02]  /*0250*/  LOP3.LUT R46, R46, c[0x0][0xc], RZ, 0xc0, !PT ;  /* 0x000003002e2e7a12 */ /* 0x000fc400078ec0ff */
[----:B------:R-:W-:Y:S02]  /*0260*/  ISETP.LT.U32.AND P0, PT, R49, c[0x0][0x1e0], PT ;  /* 0x0000780031007a0c */ /* 0x000fe40003f01070 */
[----:B------:R-:W-:Y:S02]  /*0270*/  SHF.R.S32.HI R38, RZ, 0x1f, R49 ;  /* 0x0000001fff267819 */ /* 0x000fe40000011431 */
[C---:B------:R-:W-:Y:S02]  /*0280*/  IADD3 R48, R51.reuse, 0x40, RZ ;  /* 0x0000004033307810 */ /* 0x040fe40007ffe0ff */
[----:B------:R-:W-:Y:S02]  /*0290*/  IADD3 R47, R51, 0x60, RZ ;  /* 0x00000060332f7810 */ /* 0x000fe40007ffe0ff */
[--C-:B------:R-:W-:Y:S02]  /*02a0*/  SHF.R.S64 R3, R4, 0x1, R5.reuse ;  /* 0x0000000104037819 */ /* 0x100fe40000001005 */
[----:B------:R-:W-:-:S02]  /*02b0*/  SHF.R.S32.HI R6, RZ, 0x1, R5 ;  /* 0x00000001ff067819 */ /* 0x000fc40000011405 */
[----:B------:R-:W-:Y:S02]  /*02c0*/  ISETP.LT.AND.EX P1, PT, R39, c[0x0][0x1e4], !P2, P1 ;  /* 0x0000790027007a0c */ /* 0x000fe40005721310 */
[----:B------:R-:W-:Y:S02]  /*02d0*/  SHF.L.U64.HI R4, R2, 0x2, R7 ;  /* 0x0000000202047819 */ /* 0x000fe40000010207 */
[----:B------:R-:W-:Y:S02]  /*02e0*/  SHF.R.S32.HI R0, RZ, 0x5, R0 ;  /* 0x00000005ff007819 */ /* 0x000fe40000011400 */
[----:B------:R-:W-:Y:S02]  /*02f0*/  IADD3 R45, -R46, c[0x0][0xc], RZ ;  /* 0x000003002e2d7a10 */ /* 0x000fe40007ffe1ff */
[----:B------:R-:W-:Y:S02]  /*0300*/  SHF.L.U32 R53, R53, 0x1, RZ ;  /* 0x0000000135357819 */ /* 0x000fe400000006ff */
[----:B------:R-:W-:-:S02]  /*0310*/  ISETP.LT.AND.EX P2, PT, R38, c[0x0][0x1e4], !P2, P0 ;  /* 0x0000790026007a0c */ /* 0x000fc40005741300 */
[----:B------:R-:W-:Y:S02]  /*0320*/  SHF.R.S32.HI R7, RZ, 0x1f, R48 ;  /* 0x0000001fff077819 */ /* 0x000fe40000011430 */
[----:B------:R-:W-:Y:S02]  /*0330*/  SHF.R.S32.HI R5, RZ, 0x1f, R47 ;  /* 0x0000001fff057819 */ /* 0x000fe4000001142f */
[----:B0-----:R-:W-:Y:S02]  /*0340*/  SHF.L.U64.HI R6, R3, 0x2, R6 ;  /* 0x0000000203067819 */ /* 0x001fe40000010206 */
.L_x_1414:
[----:B0-----:R-:W-:Y:S01]  /*0350*/  IABS R15, c[0x0][0x1f0] ;  /* 0x00007c00000f7a13 */ /* 0x001fe20000000000 */
[----:B------:R-:W-:Y:S01]  /*0360*/  CS2R R28, SRZ ;  /* 0x00000000001c7805 */ /* 0x000fe2000001ff00 */
[----:B------:R-:W-:Y:S02]  /*0370*/  ISETP.GE.AND P3, PT, R43, RZ, PT ;  /* 0x000000ff2b00720c */ /* 0x000fe40003f66270 */
[----:B------:R-:W0:Y:S01]  /*0380*/  I2F.RP R10, R15 ;  /* 0x0000000f000a7306 */ /* 0x000e220000209400 */
[----:B------:R-:W-:-:S05]  /*0390*/  MOV R26, 0x8 ;  /* 0x00000008001a7802 */ /* 0x000fca0000000f00 */
[----:B------:R-:W-:-:S06]  /*03a0*/  IMAD.WIDE R26, R43, R26, c[0x0][0x198] ;  /* 0x000066002b1a7625 */ /* 0x000fcc00078e021a */
[----:B------:R-:W2:Y:S01]  /*03b0*/  LDG.E.64 R26, [R26.64] ;  /* 0x000000061a1a7981 */ /* 0x000ea2000c1e1b00 */
        /* <DEDUP_REMOVED lines=11> */
[----:B------:R-:W-:Y:S02]  /*0470*/  IADD3 R10, -R11, RZ, RZ ;  /* 0x000000ff0b0a7210 */ /* 0x000fe40007ffe1ff */
[----:B------:R-:W-:Y:S02]  /*0480*/  LOP3.LUT R8, R43, c[0x0][0x1f0], RZ, 0x3c, !PT ;  /* 0x00007c002b087a12 */ /* 0x000fe400078e3cff */
[----:B------:R-:W-:Y:S01]  /*0490*/  SHF.R.U32.HI R13, RZ, 0x2, R9 ;  /* 0x00000002ff0d7819 */ /* 0x000fe20000011609 */
[C---:B------:R-:W-:Y:S01]  /*04a0*/  IMAD R10, R15.reuse, R10, R12 ;  /* 0x0000000a0f0a7224 */ /* 0x040fe200078e020c */
[----:B------:R-:W-:Y:S02]  /*04b0*/  ISETP.GE.AND P5, PT, R8, RZ, PT ;  /* 0x000000ff0800720c */ /* 0x000fe40003fa6270 */
[----:B------:R-:W-:Y:S01]  /*04c0*/  LOP3.LUT R8, RZ, c[0x0][0x1f0], RZ, 0x33, !PT ;  /* 0x00007c00ff087a12 */ /* 0x000fe200078e33ff */
[----:B------:R-:W-:Y:S01]  /*04d0*/  IMAD R12, R42, c[0x0][0x1fc], R13 ;  /* 0x00007f002a0c7a24 */ /* 0x000fe200078e020d */
[----:B------:R-:W-:-:S13]  /*04e0*/  ISETP.GT.U32.AND P4, PT, R15, R10, PT ;  /* 0x0000000a0f00720c */ /* 0x000fda0003f84070 */
[-C--:B------:R-:W-:Y:S02]  /*04f0*/  @!P4 IADD3 R10, R10, -R15.reuse, RZ ;  /* 0x8000000f0a0ac210 */ /* 0x080fe40007ffe0ff */
[----:B------:R-:W-:Y:S02]  /*0500*/  @!P4 IADD3 R11, R11, 0x1, RZ ;  /* 0x000000010b0bc810 */ /* 0x000fe40007ffe0ff */
[CC--:B------:R-:W-:Y:S02]  /*0510*/  ISETP.GE.U32.AND P0, PT, R10.reuse, R15.reuse, PT ;  /* 0x0000000f0a00720c */ /* 0x0c0fe40003f06070 */
[----:B------:R-:W-:Y:S02]  /*0520*/  ISETP.GT.U32.AND P6, PT, R15, R10, PT ;  /* 0x0000000a0f00720c */ /* 0x000fe40003fc4070 */
[----:B------:R-:W-:Y:S02]  /*0530*/  IADD3 R9, R10, -R15, RZ ;  /* 0x8000000f0a097210 */ /* 0x000fe40007ffe0ff */
[----:B------:R-:W-:-:S02]  /*0540*/  ISETP.NE.AND P4, PT, RZ, c[0x0][0x1f0], PT ;  /* 0x00007c00ff007a0c */ /* 0x000fc40003f85270 */
[----:B------:R-:W-:Y:S02]  /*0550*/  SEL R9, R9, R10, !P6 ;  /* 0x0000000a09097207 */ /* 0x000fe40007000000 */
[C---:B------:R-:W-:Y:S02]  /*0560*/  IADD3 R10, R12.reuse, 0x40, RZ ;  /* 0x000000400c0a7810 */ /* 0x040fe40007ffe0ff */
[----:B------:R-:W-:Y:S02]  /*0570*/  @!P3 IADD3 R9, -R9, RZ, RZ ;  /* 0x000000ff0909b210 */ /* 0x000fe40007ffe1ff */
[----:B------:R-:W-:Y:S02]  /*0580*/  IADD3 R12, R12, 0x60, RZ ;  /* 0x000000600c0c7810 */ /* 0x000fe40007ffe0ff */
[----:B------:R-:W-:Y:S02]  /*0590*/  @P0 IADD3 R11, R11, 0x1, RZ ;  /* 0x000000010b0b0810 */ /* 0x000fe40007ffe0ff */
[----:B------:R-:W-:-:S02]  /*05a0*/  SEL R63, R8, R9, !P4 ;  /* 0x00000009083f7207 */ /* 0x000fc40006000000 */
[----:B------:R-:W-:Y:S02]  /*05b0*/  ISETP.GE.U32.AND P3, PT, R12, c[0x0][0x1e0], PT ;  /* 0x000078000c007a0c */ /* 0x000fe40003f66070 */
[----:B------:R-:W-:Y:S01]  /*05c0*/  SHF.R.S32.HI R12, RZ, 0x1f, R12 ;  /* 0x0000001fff0c7819 */ /* 0x000fe2000001140c */
[----:B------:R-:W-:Y:S01]  /*05d0*/  IMAD R36, R63, 0x1c, RZ ;  /* 0x0000001c3f247824 */ /* 0x000fe200078e02ff */
[----:B------:R-:W-:Y:S02]  /*05e0*/  @!P5 IADD3 R11, -R11, RZ, RZ ;  /* 0x000000ff0b0bd210 */ /* 0x000fe40007ffe1ff */
[----:B------:R-:W-:Y:S02]  /*05f0*/  ISETP.GE.AND.EX P3, PT, R12, c[0x0][0x1e4], PT, P3 ;  /* 0x000079000c007a0c */ /* 0x000fe40003f66330 */
[----:B------:R-:W-:Y:S02]  /*0600*/  SEL R11, R8, R11, !P4 ;  /* 0x0000000b080b7207 */ /* 0x000fe40006000000 */
[----:B------:R-:W-:-:S02]  /*0610*/  SHF.R.S32.HI R9, RZ, 0x1f, R53 ;  /* 0x0000001fff097819 */ /* 0x000fc40000011435 */
[----:B------:R-:W-:Y:S02]  /*0620*/  IADD3 R66, P4, R53, R36, RZ ;  /* 0x0000002435427210 */ /* 0x000fe40007f9e0ff */
[----:B------:R-:W-:Y:S02]  /*0630*/  SHF.R.S32.HI R8, RZ, 0x1f, R11 ;  /* 0x0000001fff087819 */ /* 0x000fe4000001140b */
[----:B------:R-:W-:Y:S02]  /*0640*/  ISETP.LT.U32.AND P3, PT, R52, 0x1c0, !P3 ;  /* 0x000001c03400780c */ /* 0x000fe40005f61070 */
[----:B------:R-:W-:Y:S01]  /*0650*/  ISETP.GE.U32.AND P0, PT, R10, c[0x0][0x1e0], PT ;  /* 0x000078000a007a0c */ /* 0x000fe20003f06070 */
[----:B------:R-:W-:Y:S01]  /*0660*/  IMAD R8, R8, c[0x0][0x1e8], RZ ;  /* 0x00007a0008087a24 */ /* 0x000fe200078e02ff */
[----:B------:R-:W-:Y:S02]  /*0670*/  SHF.R.S32.HI R10, RZ, 0x1f, R10 ;  /* 0x0000001fff0a7819 */ /* 0x000fe4000001140a */
[----:B------:R-:W-:Y:S01]  /*0680*/  LEA.HI.X.SX32 R67, R36, R9, 0x1, P4 ;  /* 0x0000000924437211 */ /* 0x000fe200020f0eff */
[----:B------:R-:W-:Y:S01]  /*0690*/  IMAD R69, R11, c[0x0][0x1ec], R8 ;  /* 0x00007b000b457a24 */ /* 0x000fe200078e0208 */
[----:B------:R-:W-:Y:S01]  /*06a0*/  ISETP.GE.AND.EX P0, PT, R10, c[0x0][0x1e4], PT, P0 ;  /* 0x000079000a007a0c */ /* 0x000fe20003f06300 */
[----:B------:R-:W-:-:S02]  /*06b0*/  @P1 IMAD R8, R39, c[0x0][0x1d8], RZ ;  /* 0x0000760027081a24 */ /* 0x000fc400078e02ff */
[----:B------:R-:W-:Y:S01]  /*06c0*/  IMAD.WIDE.U32 R66, R11, c[0x0][0x1e8], R66 ;  /* 0x00007a000b427a25 */ /* 0x000fe200078e0042 */
[----:B------:R-:W-:-:S03]  /*06d0*/  ISETP.LT.U32.AND P0, PT, R52, 0x1c0, !P0 ;  /* 0x000001c03400780c */ /* 0x000fc60004701070 */
[----:B------:R-:W-:Y:S01]  /*06e0*/  @P3 IMAD R12, R5, c[0x0][0x1d8], RZ ;  /* 0x00007600050c3a24 */ /* 0x000fe200078e02ff */
[----:B------:R-:W-:Y:S01]  /*06f0*/  IADD3 R69, R67, R69, RZ ;  /* 0x0000004543457210 */ /* 0x000fe20007ffe0ff */
[----:B------:R-:W-:Y:S01]  /*0700*/  @P2 IMAD R10, R38, c[0x0][0x1d8], RZ ;  /* 0x00007600260a2a24 */ /* 0x000fe200078e02ff */
[-C--:B------:R-:W-:Y:S01]  /*0710*/  @P1 MOV R68, R66.reuse ;  /* 0x0000004200441202 */ /* 0x080fe20000000f00 */
[----:B------:R-:W-:Y:S01]  /*0720*/  @P3 IMAD R37, R47, c[0x0][0x1dc], R12 ;  /* 0x000077002f253a24 */ /* 0x000fe200078e020c */
[-C--:B------:R-:W-:Y:S01]  /*0730*/  @P2 MOV R12, R66.reuse ;  /* 0x00000042000c2202 */ /* 0x080fe20000000f00 */
[C---:B------:R-:W-:Y:S01]  /*0740*/  @P1 IMAD R17, R51.reuse, c[0x0][0x1dc], R8 ;  /* 0x0000770033111a24 */ /* 0x040fe200078e0208 */
[-C--:B------:R-:W-:Y:S01]  /*0750*/  @P2 MOV R13, R69.reuse ;  /* 0x00000045000d2202 */ /* 0x080fe20000000f00 */
[----:B------:R-:W-:Y:S01]  /*0760*/  @P1 IMAD.WIDE.U32 R14, R51, c[0x0][0x1d8], R68 ;  /* 0x00007600330e1a25 */ /* 0x000fe200078e0044 */
[-C--:B------:R-:W-:Y:S02]  /*0770*/  @P3 MOV R8, R66.reuse ;  /* 0x0000004200083202 */ /* 0x080fe40000000f00 */
[----:B------:R-:W-:Y:S01]  /*0780*/  @P0 MOV R11, R69 ;  /* 0x00000045000b0202 */ /* 0x000fe20000000f00 */
[C---:B------:R-:W-:Y:S01]  /*0790*/  @P2 IMAD R19, R49.reuse, c[0x0][0x1dc], R10 ;  /* 0x0000770031132a24 */ /* 0x040fe200078e020a */
[----:B------:R-:W-:Y:S01]  /*07a0*/  @P0 MOV R10, R66 ;  /* 0x00000042000a0202 */ /* 0x000fe20000000f00 */
[----:B------:R-:W-:Y:S01]  /*07b0*/  @P2 IMAD.WIDE.U32 R12, R49, c[0x0][0x1d8], R12 ;  /* 0x00007600310c2a25 */ /* 0x000fe200078e000c */
[----:B------:R-:W-:-:S03]  /*07c0*/  @P1 IADD3 R15, R15, R17, RZ ;  /* 0x000000110f0f1210 */ /* 0x000fc60007ffe0ff */
[----:B------:R-:W-:Y:S01]  /*07d0*/  @P0 IMAD R9, R7, c[0x0][0x1d8], RZ ;  /* 0x0000760007090a24 */ /* 0x000fe200078e02ff */
[----:B------:R-:W-:Y:S01]  /*07e0*/  @P2 IADD3 R17, R13, R19, RZ ;  /* 0x000000130d112210 */ /* 0x000fe20007ffe0ff */
[----:B------:R-:W-:Y:S01]  /*07f0*/  @P0 IMAD.WIDE.U32 R10, R48, c[0x0][0x1d8], R10 ;  /* 0x00007600300a0a25 */ /* 0x000fe200078e000a */
[----:B------:R-:W-:Y:S02]  /*0800*/  @P1 SHF.L.U32 R13, R14, 0x2, RZ ;  /* 0x000000020e0d1819 */ /* 0x000fe400000006ff */
[----:B------:R-:W-:Y:S01]  /*0810*/  @P2 SHF.L.U32 R16, R12, 0x2, RZ ;  /* 0x000000020c102819 */ /* 0x000fe200000006ff */
[----:B------:R-:W-:Y:S01]  /*0820*/  @P0 IMAD R31, R48, c[0x0][0x1dc], R9 ;  /* 0x00007700301f0a24 */ /* 0x000fe200078e0209 */
[----:B------:R-:W-:Y:S02]  /*0830*/  @P3 MOV R9, R69 ;  /* 0x0000004500093202 */ /* 0x000fe40000000f00 */
[----:B------:R-:W-:Y:S02]  /*0840*/  @P2 SHF.L.U64.HI R17, R12, 0x2, R17 ;  /* 0x000000020c112819 */ /* 0x000fe40000010211 */
[----:B------:R-:W-:Y:S01]  /*0850*/  @P1 SHF.L.U64.HI R14, R14, 0x2, R15 ;  /* 0x000000020e0e1819 */ /* 0x000fe2000001020f */
[----:B------:R-:W-:Y:S01]  /*0860*/  @P3 IMAD.WIDE.U32 R8, R47, c[0x0][0x1d8], R8 ;  /* 0x000076002f083a25 */ /* 0x000fe200078e0008 */
[----:B------:R-:W-:-:S02]  /*0870*/  @P1 IADD3 R20, P4, R13, c[0x0][0x180], RZ ;  /* 0x000060000d141a10 */ /* 0x000fc40007f9e0ff */
[----:B------:R-:W-:Y:S02]  /*0880*/  @P1 IADD3 R12, P5, R13, c[0x0][0x178], RZ ;  /* 0x00005e000d0c1a10 */ /* 0x000fe40007fbe0ff */
[----:B------:R-:W-:Y:S02]  /*0890*/  @P0 IADD3 R31, R11, R31, RZ ;  /* 0x0000001f0b1f0210 */ /* 0x000fe40007ffe0ff */
[----:B------:R-:W-:Y:S02]  /*08a0*/  @P0 SHF.L.U32 R34, R10, 0x2, RZ ;  /* 0x000000020a220819 */ /* 0x000fe400000006ff */
[C---:B------:R-:W-:Y:S02]  /*08b0*/  @P1 IADD3.X R21, R14.reuse, c[0x0][0x184], RZ, P4, !PT ;  /* 0x000061000e151a10 */ /* 0x040fe400027fe4ff */
[----:B------:R-:W-:Y:S02]  /*08c0*/  @P1 IADD3.X R13, R14, c[0x0][0x17c], RZ, P5, !PT ;  /* 0x00005f000e0d1a10 */ /* 0x000fe40002ffe4ff */
[C---:B------:R-:W-:Y:S01]  /*08d0*/  @P2 IADD3 R14, P4, R16.reuse, c[0x0][0x180], RZ ;  /* 0x00006000100e2a10 */ /* 0x040fe20007f9e0ff */
[----:B------:R-:W-:Y:S01]  /*08e0*/  CS2R R24, SRZ ;  /* 0x0000000000187805 */ /* 0x000fe2000001ff00 */
[----:B------:R-:W-:Y:S01]  /*08f0*/  @P2 IADD3 R16, P5, R16, c[0x0][0x178], RZ ;  /* 0x00005e0010102a10 */ /* 0x000fe20007fbe0ff */
[----:B------:R0:W5:Y:S01]  /*0900*/  @P1 LDG.E.64 R28, [R20.64] ;  /* 0x00000006141c1981 */ /* 0x000162000c1e1b00 */
[----:B------:R-:W-:-:S02]  /*0910*/  @P0 SHF.L.U64.HI R31, R10, 0x2, R31 ;  /* 0x000000020a1f0819 */ /* 0x000fc4000001021f */
[----:B------:R-:W-:Y:S02]  /*0920*/  @P3 SHF.L.U32 R30, R8, 0x2, RZ ;  /* 0x00000002081e3819 */ /* 0x000fe400000006ff */
[C---:B------:R-:W-:Y:S02]  /*0930*/  @P0 IADD3 R18, P6, R34.reuse, c[0x0][0x180], RZ ;  /* 0x0000600022120a10 */ /* 0x040fe40007fde0ff */
[----:B------:R-:W-:Y:S02]  /*0940*/  @P3 IADD3 R37, R9, R37, RZ ;  /* 0x0000002509253210 */ /* 0x000fe40007ffe0ff */
[C---:B------:R-:W-:Y:S02]  /*0950*/  @P2 IADD3.X R15, R17.reuse, c[0x0][0x184], RZ, P4, !PT ;  /* 0x00006100110f2a10 */ /* 0x040fe400027fe4ff */
[----:B------:R-:W-:Y:S02]  /*0960*/  @P2 IADD3.X R17, R17, c[0x0][0x17c], RZ, P5, !PT ;  /* 0x00005f0011112a10 */ /* 0x000fe40002ffe4ff */
[----:B------:R-:W-:Y:S01]  /*0970*/  @P0 IADD3.X R19, R31, c[0x0][0x184], RZ, P6, !PT ;  /* 0x000061001f130a10 */ /* 0x000fe200037fe4ff */
[----:B------:R1:W5:Y:S01]  /*0980*/  @P2 LDG.E.64 R24, [R14.64] ;  /* 0x000000060e182981 */ /* 0x000362000c1e1b00 */
[----:B------:R-:W-:-:S02]  /*0990*/  @P0 IADD3 R34, P4, R34, c[0x0][0x178], RZ ;  /* 0x00005e0022220a10 */ /* 0x000fc40007f9e0ff */
[----:B------:R-:W-:Y:S02]  /*09a0*/  @P3 IADD3 R32, P5, R30, c[0x0][0x180], RZ ;  /* 0x000060001e203a10 */ /* 0x000fe40007fbe0ff */
[----:B------:R-:W-:Y:S02]  /*09b0*/  @P3 SHF.L.U64.HI R37, R8, 0x2, R37 ;  /* 0x0000000208253819 */ /* 0x000fe40000010225 */
[----:B------:R-:W-:Y:S01]  /*09c0*/  @P3 IADD3 R30, P6, R30, c[0x0][0x178], RZ ;  /* 0x00005e001e1e3a10 */ /* 0x000fe20007fde0ff */
[----:B0-----:R-:W-:Y:S01]  /*09d0*/  CS2R R20, SRZ ;  /* 0x0000000000147805 */ /* 0x001fe2000001ff00 */
[----:B------:R-:W-:Y:S01]  /*09e0*/  @P0 IADD3.X R35, R31, c[0x0][0x17c], RZ, P4, !PT ;  /* 0x00005f001f230a10 */ /* 0x000fe200027fe4ff */
[----:B-1----:R-:W-:Y:S01]  /*09f0*/  CS2R R14, SRZ ;  /* 0x00000000000e7805 */ /* 0x002fe2000001ff00 */
[C---:B------:R-:W-:Y:S02]  /*0a00*/  @P3 IADD3.X R33, R37.reuse, c[0x0][0x184], RZ, P5, !PT ;  /* 0x0000610025213a10 */ /* 0x040fe40002ffe4ff */
[----:B------:R-:W-:-:S02]  /*0a10*/  @P3 IADD3.X R31, R37, c[0x0][0x17c], RZ, P6, !PT ;  /* 0x00005f00251f3a10 */ /* 0x000fc400037fe4ff */
[----:B------:R-:W-:Y:S01]  /*0a20*/  MOV R9, RZ ;  /* 0x000000ff00097202 */ /* 0x000fe20000000f00 */
[----:B------:R0:W5:Y:S01]  /*0a30*/  @P3 LDG.E.64 R20, [R32.64] ;  /* 0x0000000620143981 */ /* 0x000162000c1e1b00 */
[----:B------:R-:W-:-:S03]  /*0a40*/  MOV R8, RZ ;  /* 0x000000ff00087202 */ /* 0x000fc60000000f00 */
[----:B------:R0:W5:Y:S01]  /*0a50*/  @P3 LDG.E.64 R14, [R30.64] ;  /* 0x000000061e0e3981 */ /* 0x000162000c1e1b00 */
[----:B------:R-:W-:-:S03]  /*0a60*/  CS2R R22, SRZ ;  /* 0x0000000000167805 */ /* 0x000fc6000001ff00 */
[----:B------:R1:W5:Y:S04]  /*0a70*/  @P1 LDG.E.64 R8, [R12.64] ;  /* 0x000000060c081981 */ /* 0x000368000c1e1b00 */
[----:B------:R3:W5:Y:S01]  /*0a80*/  @P0 LDG.E.64 R22, [R18.64] ;  /* 0x0000000612160981 */ /* 0x000762000c1e1b00 */
[----:B-1----:R-:W-:-:S06]  /*0a90*/  CS2R R12, SRZ ;  /* 0x00000000000c7805 */ /* 0x002fcc000001ff00 */
[----:B------:R0:W5:Y:S01]  /*0aa0*/  @P0 LDG.E.64 R12, [R34.64] ;  /* 0x00000006220c0981 */ /* 0x000162000c1e1b00 */
[----:B------:R-:W-:Y:S01]  /*0ab0*/  MOV R54, 0x3f800000 ;  /* 0x3f80000000367802 */ /* 0x000fe20000000f00 */
[----:B------:R-:W-:Y:S01]  /*0ac0*/  CS2R R10, SRZ ;  /* 0x00000000000a7805 */ /* 0x000fe2000001ff00 */
[----:B------:R-:W-:Y:S01]  /*0ad0*/  BSSY B0, `(.L_x_1380) ;  /* 0x0000013000007945 */ /* 0x000fe20003800000 */
[----:B---3--:R-:W-:-:S04]  /*0ae0*/  CS2R R18, SRZ ;  /* 0x0000000000127805 */ /* 0x008fc8000001ff00 */
[----:B------:R1:W5:Y:S02]  /*0af0*/  @P2 LDG.E.64 R10, [R16.64] ;  /* 0x00000006100a2981 */ /* 0x000364000c1e1b00 */
[----:B-1----:R-:W-:Y:S01]  /*0b00*/  CS2R R16, SRZ ;  /* 0x0000000000107805 */ /* 0x002fe2000001ff00 */
[----:B--2---:R-:W-:-:S05]  /*0b10*/  FFMA.FTZ R27, -R26, R26, R27 ;  /* 0x0000001a1a1b7223 */ /* 0x004fca000001011b */
[----:B------:R-:W-:-:S13]  /*0b20*/  FSETP.GTU.FTZ.AND P0, PT, R27, RZ, PT ;  /* 0x000000ff1b00720b */ /* 0x000fda0003f1c000 */
        /* <DEDUP_REMOVED lines=13> */
.L_x_1381:
[----:B0-----:R-:W-:Y:S05]  /*0c00*/  BSYNC B0 ;  /* 0x0000000000007941 */ /* 0x001fea0003800000 */
.L_x_1380:
        /* <DEDUP_REMOVED lines=8> */
[-C--:B-1----:R-:W-:Y:S02]  /*0c90*/  FMUL.FTZ R57, R57, R54.reuse ;  /* 0x0000003639397220 */ /* 0x082fe40000410000 */
        /* <DEDUP_REMOVED lines=17> */
[----:B------:R-:W-:Y:S02]  /*0db0*/  FFMA.FTZ R24, R24, R35, 1 ;  /* 0x3f80000018187423 */ /* 0x000fe40000010023 */
[----:B------:R-:W-:-:S02]  /*0dc0*/  FMUL.FTZ R27, R27, R36 ;  /* 0x000000241b1b7220 */ /* 0x000fc40000410000 */
[----:B------:R-:W-:-:S04]  /*0dd0*/  FMUL.FTZ R28, R31, R24 ;  /* 0x000000181f1c7220 */ /* 0x000fc80000410000 */
.L_x_1382:
[----:B------:R-:W-:Y:S01]  /*0de0*/  FMUL.FTZ R32, R28, R16 ;  /* 0x000000101c207220 */ /* 0x000fe20000410000 */
[----:B------:R-:W-:Y:S01]  /*0df0*/  MOV R24, R11 ;  /* 0x0000000b00187202 */ /* 0x000fe20000000f00 */
[----:B------:R-:W-:Y:S02]  /*0e00*/  FMUL.FTZ R55, R55, R54 ;  /* 0x0000003637377220 */ /* 0x000fe40000410000 */
[----:B------:R-:W-:Y:S02]  /*0e10*/  FFMA.FTZ R30, R57, R32, RZ ;  /* 0x00000020391e7223 */ /* 0x000fe400000100ff */
[----:B------:R-:W-:Y:S02]  /*0e20*/  FMUL.FTZ R31, R27, R17 ;  /* 0x000000111b1f7220 */ /* 0x000fe40000410000 */
[----:B------:R-:W-:Y:S02]  /*0e30*/  FADD.FTZ R32, RZ, R32 ;  /* 0x00000020ff207221 */ /* 0x000fe40000010000 */
        /* <DEDUP_REMOVED lines=20> */
.L_x_1383:
[----:B------:R-:W-:Y:S02]  /*0f80*/  FFMA.FTZ R29, R58, R31, R30 ;  /* 0x0000001f3a1d7223 */ /* 0x000fe4000001001e */
[----:B------:R-:W-:Y:S02]  /*0f90*/  FMUL.FTZ R30, R25, R16 ;  /* 0x00000010191e7220 */ /* 0x000fe40000410000 */
[----:B------:R-:W-:Y:S02]  /*0fa0*/  FADD.FTZ R31, R31, R32 ;  /* 0x000000201f1f7221 */ /* 0x000fe40000010000 */
[C---:B------:R-:W-:Y:S01]  /*0fb0*/  FADD.FTZ R59, -R26.reuse, R22 ;  /* 0x000000161a3b7221 */ /* 0x040fe20000010100 */
[----:B------:R-:W-:Y:S01]  /*0fc0*/  MOV R22, R13 ;  /* 0x0000000d00167202 */ /* 0x000fe20000000f00 */
[----:B------:R-:W-:Y:S01]  /*0fd0*/  FADD.FTZ R33, -R26, R23 ;  /* 0x000000171a217221 */ /* 0x000fe20000010100 */
[----:B------:R-:W-:Y:S01]  /*0fe0*/  MOV R23, R12 ;  /* 0x0000000c00177202 */ /* 0x000fe20000000f00 */
[----:B------:R-:W-:-:S02]  /*0ff0*/  FFMA.FTZ R29, R55, R30, R29 ;  /* 0x0000001e371d7223 */ /* 0x000fc4000001001d */
[----:B------:R-:W-:Y:S02]  /*1000*/  FADD.FTZ R30, R31, R30 ;  /* 0x0000001e1f1e7221 */ /* 0x000fe40000010000 */
[-C--:B------:R-:W-:Y:S02]  /*1010*/  FMUL.FTZ R59, R59, R54.reuse ;  /* 0x000000363b3b7220 */ /* 0x080fe40000410000 */
        /* <DEDUP_REMOVED lines=19> */
[----:B------:R-:W-:-:S04]  /*1150*/  FMUL.FTZ R22, R13, R36 ;  /* 0x000000240d167220 */ /* 0x000fc80000410000 */
[----:B------:R-:W-:Y:S02]  /*1160*/  FMUL.FTZ R22, R22, R37 ;  /* 0x0000002516167220 */ /* 0x000fe40000410000 */
.L_x_1384:
[----:B------:R-:W-:Y:S02]  /*1170*/  FFMA.FTZ R29, R56, R31, R29 ;  /* 0x0000001f381d7223 */ /* 0x000fe4000001001d */
[----:B------:R-:W-:Y:S02]  /*1180*/  FMUL.FTZ R32, R23, R16 ;  /* 0x0000001017207220 */ /* 0x000fe40000410000 */
[----:B------:R-:W-:Y:S01]  /*1190*/  FADD.FTZ R33, R31, R30 ;  /* 0x0000001e1f217221 */ /* 0x000fe20000010000 */
[----:B------:R-:W-:Y:S01]  /*11a0*/  MOV R30, R14 ;  /* 0x0000000e001e7202 */ /* 0x000fe20000000f00 */
[C---:B------:R-:W-:Y:S02]  /*11b0*/  FADD.FTZ R61, -R26.reuse, R20 ;  /* 0x000000141a3d7221 */ /* 0x040fe40000010100 */
        /* <DEDUP_REMOVED lines=26> */
.L_x_1385:
[----:B------:R-:W-:Y:S01]  /*1360*/  FFMA.FTZ R21, R60, R29, R21 ;  /* 0x0000001d3c157223 */ /* 0x000fe20000010015 */
[----:B------:R-:W-:Y:S01]  /*1370*/  ISETP.GT.AND P0, PT, R40, 0x1e, PT ;  /* 0x0000001e2800780c */ /* 0x000fe20003f04270 */
[----:B------:R-:W-:Y:S01]  /*1380*/  FMUL.FTZ R32, R30, R16 ;  /* 0x000000101e207220 */ /* 0x000fe20000410000 */
[----:B------:R-:W-:Y:S01]  /*1390*/  ISETP.NE.AND P3, PT, R52, RZ, PT ;  /* 0x000000ff3400720c */ /* 0x000fe20003f65270 */
[----:B------:R-:W-:Y:S01]  /*13a0*/  FADD.FTZ R29, R29, R20 ;  /* 0x000000141d1d7221 */ /* 0x000fe20000010000 */
[----:B------:R-:W-:Y:S01]  /*13b0*/  BSSY B0, `(.L_x_1386) ;  /* 0x0000056000007945 */ /* 0x000fe20003800000 */
[----:B------:R-:W-:Y:S01]  /*13c0*/  FMUL.FTZ R37, R26, R17 ;  /* 0x000000111a257220 */ /* 0x000fe20000410000 */
[C---:B------:R-:W-:Y:S01]  /*13d0*/  ISETP.GT.U32.AND P5, PT, R52.reuse, 0xd, PT ;  /* 0x0000000d3400780c */ /* 0x040fe20003fa4070 */
        /* <DEDUP_REMOVED lines=8> */
[----:B------:R-:W-:Y:S01]  /*1460*/  FFMA.FTZ R32, R55, R25, R32 ;  /* 0x0000001937207223 */ /* 0x000fe20000010020 */
[----:B------:R-:W1:Y:S01]  /*1470*/  SHFL.DOWN PT, R20, R37, 0x1, 0x1f ;  /* 0x08201f0025147f89 */ /* 0x000e6200000e0000 */
[----:B------:R-:W-:-:S02]  /*1480*/  FADD.FTZ R28, R28, R25 ;  /* 0x000000191c1c7221 */ /* 0x000fc40000010000 */
[----:B------:R-:W-:Y:S02]  /*1490*/  FADD.FTZ R25, RZ, R27 ;  /* 0x0000001bff197221 */ /* 0x000fe40000010000 */
[----:B------:R-:W-:Y:S02]  /*14a0*/  FFMA.FTZ R27, R58, R27, RZ ;  /* 0x0000001b3a1b7223 */ /* 0x000fe400000100ff */
[----:B------:R-:W-:Y:S02]  /*14b0*/  FADD.FTZ R25, R25, R24 ;  /* 0x0000001819197221 */ /* 0x000fe40000010000 */
[----:B------:R-:W-:Y:S02]  /*14c0*/  FFMA.FTZ R27, R56, R24, R27 ;  /* 0x00000018381b7223 */ /* 0x000fe4000001001b */
[----:B------:R-:W-:Y:S02]  /*14d0*/  FADD.FTZ R29, R28, R23 ;  /* 0x000000171c1d7221 */ /* 0x000fe40000010000 */
[----:B------:R-:W-:-:S02]  /*14e0*/  FFMA.FTZ R32, R59, R23, R32 ;  /* 0x000000173b207223 */ /* 0x000fc40000010020 */
[----:B------:R-:W-:Y:S02]  /*14f0*/  FADD.FTZ R25, R25, R22 ;  /* 0x0000001619197221 */ /* 0x000fe40000010000 */
[----:B------:R-:W-:Y:S02]  /*1500*/  FFMA.FTZ R27, R60, R22, R27 ;  /* 0x000000163c1b7223 */ /* 0x000fe4000001001b */
[----:B------:R-:W-:Y:S02]  /*1510*/  FADD.FTZ R22, R29, R30 ;  /* 0x0000001e1d167221 */ /* 0x000fe40000010000 */
[----:B0-----:R-:W-:Y:S02]  /*1520*/  @!P0 FADD.FTZ R36, R36, R21 ;  /* 0x0000001524248221 */ /* 0x001fe40000010000 */
[----:B------:R-:W-:Y:S02]  /*1530*/  FADD.FTZ R23, R25, R26 ;  /* 0x0000001a19177221 */ /* 0x000fe40000010000 */
[----:B-1----:R-:W-:Y:S01]  /*1540*/  @!P0 FADD.FTZ R37, R37, R20 ;  /* 0x0000001425258221 */ /* 0x002fe20000010000 */
        /* <DEDUP_REMOVED lines=19> */
[----:B------:R-:W-:Y:S02]  /*1680*/  FFMA.FTZ R21, R62, R26, R27 ;  /* 0x0000001a3e157223 */ /* 0x000fe4000001001b */
[----:B-1----:R-:W-:Y:S01]  /*1690*/  @!P0 FADD.FTZ R37, R37, R20 ;  /* 0x0000001425258221 */ /* 0x002fe20000010000 */
[----:B------:R-:W-:Y:S01]  /*16a0*/  ISETP.NE.AND P0, PT, R40, RZ, PT ;  /* 0x000000ff2800720c */ /* 0x000fe20003f05270 */
[----:B------:R-:W-:-:S05]  /*16b0*/  FFMA.FTZ R20, R61, R30, R32 ;  /* 0x0000001e3d147223 */ /* 0x000fca0000010020 */
[----:B------:R0:W-:Y:S07]  /*16c0*/  STS.128 [R52.X16+0x90], R20 ;  /* 0x0000901434007388 */ /* 0x0001ee000000cc00 */
[----:B------:R0:W-:Y:S04]  /*16d0*/  @!P0 STS.64 [R0.X8+0x10], R36 ;  /* 0x0000102400008388 */ /* 0x0001e80000008a00 */
[----:B------:R-:W-:Y:S06]  /*16e0*/  BAR.SYNC.DEFER_BLOCKING 0x0 ;  /* 0x0000000000007b1d */ /* 0x000fec0000010000 */
[----:B------:R-:W-:Y:S05]  /*16f0*/  @P3 BRA `(.L_x_1387) ;  /* 0x0000021000003947 */ /* 0x000fea0003800000 */
[----:B------:R-:W1:Y:S04]  /*1700*/  LDS.64 R32, [0x18] ;  /* 0x00001800ff207984 */ /* 0x000e680000000a00 */
[----:B------:R-:W2:Y:S04]  /*1710*/  LDS.128 R28, [0x20] ;  /* 0x00002000ff1c7984 */ /* 0x000ea80000000c00 */
[----:B------:R-:W3:Y:S01]  /*1720*/  LDS.128 R24, [0x30] ;  /* 0x00003000ff187984 */ /* 0x000ee20000000c00 */
[----:B-1----:R-:W-:-:S02]  /*1730*/  FADD.FTZ R35, R36, R32 ;  /* 0x0000002024237221 */ /* 0x002fc40000010000 */
[----:B------:R-:W-:Y:S02]  /*1740*/  FADD.FTZ R32, R37, R33 ;  /* 0x0000002125207221 */ /* 0x000fe40000010000 */
[----:B--2---:R-:W-:Y:S02]  /*1750*/  FADD.FTZ R35, R35, R28 ;  /* 0x0000001c23237221 */ /* 0x004fe40000010000 */
[----:B------:R-:W-:Y:S02]  /*1760*/  FADD.FTZ R32, R32, R29 ;  /* 0x0000001d20207221 */ /* 0x000fe40000010000 */
[----:B------:R-:W-:Y:S02]  /*1770*/  FADD.FTZ R29, R35, R30 ;  /* 0x0000001e231d7221 */ /* 0x000fe40000010000 */
[----:B------:R-:W-:Y:S02]  /*1780*/  FADD.FTZ R28, R32, R31 ;  /* 0x0000001f201c7221 */ /* 0x000fe40000010000 */
[----:B------:R-:W1:Y:S01]  /*1790*/  LDS.128 R32, [0x40] ;  /* 0x00004000ff207984 */ /* 0x000e620000000c00 */
[----:B0--3--:R-:W-:-:S02]  /*17a0*/  FADD.FTZ R37, R29, R24 ;  /* 0x000000181d257221 */ /* 0x009fc40000010000 */
[----:B------:R-:W-:Y:S02]  /*17b0*/  FADD.FTZ R24, R28, R25 ;  /* 0x000000191c187221 */ /* 0x000fe40000010000 */
[----:B------:R-:W0:Y:S01]  /*17c0*/  LDS.128 R28, [0x50] ;  /* 0x00005000ff1c7984 */ /* 0x000e220000000c00 */
[----:B------:R-:W-:Y:S02]  /*17d0*/  FADD.FTZ R37, R37, R26 ;  /* 0x0000001a25257221 */ /* 0x000fe40000010000 */
[----:B------:R-:W-:-:S04]  /*17e0*/  FADD.FTZ R24, R24, R27 ;  /* 0x0000001b18187221 */ /* 0x000fc80000010000 */
[----:B-1----:R-:W-:Y:S02]  /*17f0*/  FADD.FTZ R24, R24, R33 ;  /* 0x0000002118187221 */ /* 0x002fe40000010000 */
[----:B------:R-:W-:Y:S02]  /*1800*/  FADD.FTZ R37, R37, R32 ;  /* 0x0000002025257221 */ /* 0x000fe40000010000 */
[----:B------:R-:W-:Y:S02]  /*1810*/  FADD.FTZ R32, R24, R35 ;  /* 0x0000002318207221 */ /* 0x000fe40000010000 */
[----:B------:R-:W1:Y:S01]  /*1820*/  LDS.128 R24, [0x60] ;  /* 0x00006000ff187984 */ /* 0x000e620000000c00 */
[----:B------:R-:W-:-:S04]  /*1830*/  FADD.FTZ R37, R37, R34 ;  /* 0x0000002225257221 */ /* 0x000fc80000010000 */
[----:B0-----:R-:W-:Y:S02]  /*1840*/  FADD.FTZ R37, R37, R28 ;  /* 0x0000001c25257221 */ /* 0x001fe40000010000 */
[----:B------:R-:W-:Y:S02]  /*1850*/  FADD.FTZ R28, R32, R29 ;  /* 0x0000001d201c7221 */ /* 0x000fe40000010000 */
[----:B------:R-:W0:Y:S01]  /*1860*/  LDS.128 R32, [0x70] ;  /* 0x00007000ff207984 */ /* 0x000e220000000c00 */
[----:B------:R-:W-:Y:S02]  /*1870*/  FADD.FTZ R37, R37, R30 ;  /* 0x0000001e25257221 */ /* 0x000fe40000010000 */
[----:B------:R-:W-:Y:S02]  /*1880*/  FADD.FTZ R28, R28, R31 ;  /* 0x0000001f1c1c7221 */ /* 0x000fe40000010000 */
[----:B-1----:R-:W-:Y:S02]  /*1890*/  FADD.FTZ R37, R37, R24 ;  /* 0x0000001825257221 */ /* 0x002fe40000010000 */
[----:B------:R-:W-:-:S02]  /*18a0*/  FADD.FTZ R28, R28, R25 ;  /* 0x000000191c1c7221 */ /* 0x000fc40000010000 */
[----:B------:R-:W-:Y:S02]  /*18b0*/  FADD.FTZ R37, R37, R26 ;  /* 0x0000001a25257221 */ /* 0x000fe40000010000 */
[----:B------:R-:W-:Y:S02]  /*18c0*/  FADD.FTZ R28, R28, R27 ;  /* 0x0000001b1c1c7221 */ /* 0x000fe40000010000 */
[----:B0-----:R-:W-:Y:S02]  /*18d0*/  FADD.FTZ R37, R37, R32 ;  /* 0x0000002025257221 */ /* 0x001fe40000010000 */
[----:B------:R-:W-:Y:S02]  /*18e0*/  FADD.FTZ R28, R28, R33 ;  /* 0x000000211c1c7221 */ /* 0x000fe40000010000 */
[----:B------:R-:W-:Y:S02]  /*18f0*/  FADD.FTZ R36, R37, R34 ;  /* 0x0000002225247221 */ /* 0x000fe40000010000 */
[----:B------:R-:W-:-:S02]  /*1900*/  FADD.FTZ R37, R28, R35 ;  /* 0x000000231c257221 */ /* 0x000fc40000010000 */
.L_x_1387:
[----:B------:R-:W-:Y:S05]  /*1910*/  BSYNC B0 ;  /* 0x0000000000007941 */ /* 0x000fea0003800000 */
.L_x_1386:
[----:B------:R-:W-:Y:S06]  /*1920*/  BAR.SYNC.DEFER_BLOCKING 0x0 ;  /* 0x0000000000007b1d */ /* 0x000fec0000010000 */
[----:B------:R-:W-:Y:S01]  /*1930*/  BSSY B0, `(.L_x_1388) ;  /* 0x000009d000007945 */ /* 0x000fe20003800000 */
[----:B------:R-:W-:Y:S05]  /*1940*/  @P5 BRA `(.L_x_1389) ;  /* 0x000009b000005947 */ /* 0x000fea0003800000 */
[----:B------:R-:W1:Y:S04]  /*1950*/  LDS.128 R24, [R64+0x170] ;  /* 0x0001700040187984 */ /* 0x000e680000000c00 */
[----:B------:R-:W2:Y:S04]  /*1960*/  LDS.128 R28, [R64+0x250] ;  /* 0x00025000401c7984 */ /* 0x000ea80000000c00 */
[----:B------:R-:W3:Y:S01]  /*1970*/  LDS.128 R32, [R64+0x330] ;  /* 0x0003300040207984 */ /* 0x000ee20000000c00 */
[----:B-1----:R-:W-:-:S02]  /*1980*/  FADD.FTZ R65, R20, R24 ;  /* 0x0000001814417221 */ /* 0x002fc40000010000 */
[----:B0-----:R-:W-:Y:S02]  /*1990*/  FADD.FTZ R20, R21, R25 ;  /* 0x0000001915147221 */ /* 0x001fe40000010000 */
[----:B------:R-:W-:Y:S02]  /*19a0*/  FADD.FTZ R21, R22, R26 ;  /* 0x0000001a16157221 */ /* 0x000fe40000010000 */
[----:B------:R-:W-:Y:S02]  /*19b0*/  FADD.FTZ R22, R23, R27 ;  /* 0x0000001b17167221 */ /* 0x000fe40000010000 */
[----:B--2---:R-:W-:Y:S01]  /*19c0*/  FADD.FTZ R20, R20, R29 ;  /* 0x0000001d14147221 */ /* 0x004fe20000010000 */
[----:B------:R-:W0:Y:S01]  /*19d0*/  LDS.128 R24, [R64+0x410] ;  /* 0x0004100040187984 */ /* 0x000e220000000c00 */
[----:B------:R-:W-:Y:S02]  /*19e0*/  FADD.FTZ R65, R65, R28 ;  /* 0x0000001c41417221 */ /* 0x000fe40000010000 */
[----:B------:R-:W-:-:S02]  /*19f0*/  FADD.FTZ R29, R21, R30 ;  /* 0x0000001e151d7221 */ /* 0x000fc40000010000 */
[----:B------:R-:W-:Y:S02]  /*1a00*/  FADD.FTZ R28, R22, R31 ;  /* 0x0000001f161c7221 */ /* 0x000fe40000010000 */
[----:B---3--:R-:W-:Y:S02]  /*1a10*/  FADD.FTZ R30, R20, R33 ;  /* 0x00000021141e7221 */ /* 0x008fe40000010000 */
[----:B------:R-:W1:Y:S01]  /*1a20*/  LDS.128 R20, [R64+0x4f0] ;  /* 0x0004f00040147984 */ /* 0x000e620000000c00 */
[----:B------:R-:W-:Y:S02]  /*1a30*/  FADD.FTZ R31, R65, R32 ;  /* 0x00000020411f7221 */ /* 0x000fe40000010000 */
[----:B------:R-:W-:Y:S02]  /*1a40*/  FADD.FTZ R29, R29, R34 ;  /* 0x000000221d1d7221 */ /* 0x000fe40000010000 */
[----:B------:R-:W-:Y:S02]  /*1a50*/  FADD.FTZ R28, R28, R35 ;  /* 0x000000231c1c7221 */ /* 0x000fe40000010000 */
[----:B0-----:R-:W-:-:S02]  /*1a60*/  FADD.FTZ R31, R31, R24 ;  /* 0x000000181f1f7221 */ /* 0x001fc40000010000 */
[----:B------:R-:W-:Y:S02]  /*1a70*/  FADD.FTZ R30, R30, R25 ;  /* 0x000000191e1e7221 */ /* 0x000fe40000010000 */
[----:B------:R-:W-:Y:S02]  /*1a80*/  FADD.FTZ R33, R29, R26 ;  /* 0x0000001a1d217221 */ /* 0x000fe40000010000 */
[----:B------:R-:W-:Y:S02]  /*1a90*/  FADD.FTZ R32, R28, R27 ;  /* 0x0000001b1c207221 */ /* 0x000fe40000010000 */
[----:B------:R-:W-:Y:S01]  /*1aa0*/  LDS.128 R24, [R64+0x6b0] ;  /* 0x0006b00040187984 */ /* 0x000fe20000000c00 */
[----:B-1----:R-:W-:Y:S02]  /*1ab0*/  FADD.FTZ R35, R31, R20 ;  /* 0x000000141f237221 */ /* 0x002fe40000010000 */
        /* <DEDUP_REMOVED lines=8> */
[----:B------:R-:W0:Y:S01]  /*1b40*/  LDS.128 R28, [R64+0x790] ;  /* 0x00079000401c7984 */ /* 0x000e220000000c00 */
[----:B------:R-:W-:-:S02]  /*1b50*/  FADD.FTZ R35, R35, R24 ;  /* 0x0000001823237221 */ /* 0x000fc40000010000 */
[----:B------:R-:W-:Y:S02]  /*1b60*/  FADD.FTZ R24, R20, R25 ;  /* 0x0000001914187221 */ /* 0x000fe40000010000 */
[----:B------:R-:W1:Y:S01]  /*1b70*/  LDS.128 R20, [R64+0x870] ;  /* 0x0008700040147984 */ /* 0x000e620000000c00 */
[----:B------:R-:W-:Y:S02]  /*1b80*/  FADD.FTZ R33, R33, R26 ;  /* 0x0000001a21217221 */ /* 0x000fe40000010000 */
[----:B------:R-:W-:Y:S02]  /*1b90*/  FADD.FTZ R32, R32, R27 ;  /* 0x0000001b20207221 */ /* 0x000fe40000010000 */
[----:B0-----:R-:W-:Y:S02]  /*1ba0*/  FADD.FTZ R35, R35, R28 ;  /* 0x0000001c23237221 */ /* 0x001fe40000010000 */
[----:B------:R-:W-:Y:S02]  /*1bb0*/  FADD.FTZ R24, R24, R29 ;  /* 0x0000001d18187221 */ /* 0x000fe40000010000 */
[----:B------:R-:W-:-:S02]  /*1bc0*/  FADD.FTZ R33, R33, R30 ;  /* 0x0000001e21217221 */ /* 0x000fc40000010000 */
[----:B------:R-:W-:Y:S02]  /*1bd0*/  FADD.FTZ R32, R32, R31 ;  /* 0x0000001f20207221 */ /* 0x000fe40000010000 */
[----:B------:R-:W0:Y:S01]  /*1be0*/  LDS.128 R28, [R64+0x950] ;  /* 0x00095000401c7984 */ /* 0x000e220000000c00 */
[----:B-1----:R-:W-:Y:S02]  /*1bf0*/  FADD.FTZ R35, R35, R20 ;  /* 0x0000001423237221 */ /* 0x002fe40000010000 */
[----:B------:R-:W-:Y:S02]  /*1c00*/  FADD.FTZ R20, R24, R21 ;  /* 0x0000001518147221 */ /* 0x000fe40000010000 */
[----:B------:R-:W1:Y:S01]  /*1c10*/  LDS.128 R24, [R64+0xa30] ;  /* 0x000a300040187984 */ /* 0x000e620000000c00 */
[----:B------:R-:W-:Y:S02]  /*1c20*/  FADD.FTZ R33, R33, R22 ;  /* 0x0000001621217221 */ /* 0x000fe40000010000 */
[----:B------:R-:W-:-:S02]  /*1c30*/  FADD.FTZ R32, R32, R23 ;  /* 0x0000001720207221 */ /* 0x000fc40000010000 */
[----:B0-----:R-:W-:Y:S02]  /*1c40*/  FADD.FTZ R35, R35, R28 ;  /* 0x0000001c23237221 */ /* 0x001fe40000010000 */
[----:B------:R-:W-:Y:S02]  /*1c50*/  FADD.FTZ R20, R20, R29 ;  /* 0x0000001d14147221 */ /* 0x000fe40000010000 */
[----:B------:R-:W-:Y:S02]  /*1c60*/  FADD.FTZ R33, R33, R30 ;  /* 0x0000001e21217221 */ /* 0x000fe40000010000 */
[----:B------:R-:W-:Y:S02]  /*1c70*/  FADD.FTZ R32, R32, R31 ;  /* 0x0000001f20207221 */ /* 0x000fe40000010000 */
[----:B------:R-:W0:Y:S01]  /*1c80*/  LDS.128 R28, [R64+0xb10] ;  /* 0x000b1000401c7984 */ /* 0x000e220000000c00 */
[----:B-1----:R-:W-:Y:S02]  /*1c90*/  FADD.FTZ R35, R35, R24 ;  /* 0x0000001823237221 */ /* 0x002fe40000010000 */
[----:B------:R-:W-:-:S02]  /*1ca0*/  FADD.FTZ R24, R20, R25 ;  /* 0x0000001914187221 */ /* 0x000fc40000010000 */
[----:B------:R-:W1:Y:S01]  /*1cb0*/  LDS.128 R20, [R64+0xbf0] ;  /* 0x000bf00040147984 */ /* 0x000e620000000c00 */
[----:B------:R-:W-:Y:S02]  /*1cc0*/  FADD.FTZ R33, R33, R26 ;  /* 0x0000001a21217221 */ /* 0x000fe40000010000 */
[----:B------:R-:W-:Y:S02]  /*1cd0*/  FADD.FTZ R32, R32, R27 ;  /* 0x0000001b20207221 */ /* 0x000fe40000010000 */
        /* <DEDUP_REMOVED lines=17> */
[----:B------:R-:W1:Y:S01]  /*1df0*/  LDS.128 R20, [R64+0xf70] ;  /* 0x000f700040147984 */ /* 0x000e620000000c00 */
        /* <DEDUP_REMOVED lines=63> */
[----:B------:R-:W0:Y:S01]  /*21f0*/  LDS.128 R24, [R64+0x1ad0] ;  /* 0x001ad00040187984 */ /* 0x000e220000000c00 */
[----:B------:R-:W-:-:S02]  /*2200*/  FADD.FTZ R35, R35, R28 ;  /* 0x0000001c23237221 */ /* 0x000fc40000010000 */
[----:B------:R-:W-:Y:S02]  /*2210*/  FADD.FTZ R33, R33, R30 ;  /* 0x0000001e21217221 */ /* 0x000fe40000010000 */
[----:B------:R-:W-:Y:S02]  /*2220*/  FADD.FTZ R34, R34, R31 ;  /* 0x0000001f22227221 */ /* 0x000fe40000010000 */
[----:B------:R-:W2:Y:S01]  /*2230*/  LDS.128 R28, [R64+0x1bb0] ;  /* 0x001bb000401c7984 */ /* 0x000ea20000000c00 */
[----:B-1----:R-:W-:Y:S02]  /*2240*/  FADD.FTZ R35, R35, R20 ;  /* 0x0000001423237221 */ /* 0x002fe40000010000 */
[----:B------:R-:W-:Y:S02]  /*2250*/  FADD.FTZ R32, R32, R21 ;  /* 0x0000001520207221 */ /* 0x000fe40000010000 */
[----:B------:R-:W-:Y:S02]  /*2260*/  FADD.FTZ R33, R33, R22 ;  /* 0x0000001621217221 */ /* 0x000fe40000010000 */
[----:B------:R-:W-:-:S02]  /*2270*/  FADD.FTZ R34, R34, R23 ;  /* 0x0000001722227221 */ /* 0x000fc40000010000 */
[----:B0-----:R-:W-:Y:S02]  /*2280*/  FADD.FTZ R35, R35, R24 ;  /* 0x0000001823237221 */ /* 0x001fe40000010000 */
[----:B------:R-:W-:Y:S02]  /*2290*/  FADD.FTZ R32, R32, R25 ;  /* 0x0000001920207221 */ /* 0x000fe40000010000 */
[----:B------:R-:W-:Y:S02]  /*22a0*/  FADD.FTZ R33, R33, R26 ;  /* 0x0000001a21217221 */ /* 0x000fe40000010000 */
[----:B------:R-:W-:Y:S02]  /*22b0*/  FADD.FTZ R34, R34, R27 ;  /* 0x0000001b22227221 */ /* 0x000fe40000010000 */
[----:B--2---:R-:W-:Y:S02]  /*22c0*/  FADD.FTZ R20, R35, R28 ;  /* 0x0000001c23147221 */ /* 0x004fe40000010000 */
[----:B------:R-:W-:-:S02]  /*22d0*/  FADD.FTZ R21, R32, R29 ;  /* 0x0000001d20157221 */ /* 0x000fc40000010000 */
[----:B------:R-:W-:Y:S02]  /*22e0*/  FADD.FTZ R22, R33, R30 ;  /* 0x0000001e21167221 */ /* 0x000fe40000010000 */
[----:B------:R-:W-:Y:S02]  /*22f0*/  FADD.FTZ R23, R34, R31 ;  /* 0x0000001f22177221 */ /* 0x000fe40000010000 */
.L_x_1389:
[----:B------:R-:W-:Y:S05]  /*2300*/  BSYNC B0 ;  /* 0x0000000000007941 */ /* 0x000fea0003800000 */
.L_x_1388:
[----:B------:R-:W-:Y:S01]  /*2310*/  MOV R32, c[0x0][0xc] ;  /* 0x0000030000207a02 */ /* 0x000fe20000000f00 */
[----:B------:R-:W-:Y:S01]  /*2320*/  BSSY B0, `(.L_x_1390) ;  /* 0x0000012000007945 */ /* 0x000fe20003800000 */
[----:B------:R-:W-:Y:S02]  /*2330*/  HFMA2.MMA R33, -RZ, RZ, 0, 2.384185791015625e-07 ;  /* 0x00000004ff217435 */ /* 0x000fe400000001ff */
[----:B------:R-:W-:Y:S01]  /*2340*/  ISETP.GE.U32.AND P0, PT, R32, 0x2, PT ;  /* 0x000000022000780c */ /* 0x000fe20003f06070 */
[----:B------:R-:W-:Y:S07]  /*2350*/  @P5 BRA `(.L_x_1391) ;  /* 0x000000e000005947 */ /* 0x000fee0003800000 */
[----:B------:R-:W-:Y:S01]  /*2360*/  IMAD R24, R63, 0xe, R52 ;  /* 0x0000000e3f187824 */ /* 0x000fe200078e0234 */
[----:B------:R-:W-:-:S03]  /*2370*/  MOV R27, c[0x0][0x1d8] ;  /* 0x00007600001b7a02 */ /* 0x000fc60000000f00 */
[----:B------:R-:W-:Y:S01]  /*2380*/  IMAD.WIDE R24, R24, R33, c[0x0][0x1b8] ;  /* 0x00006e0018187625 */ /* 0x000fe200078e0221 */
[----:B------:R-:W-:-:S04]  /*2390*/  MOV R31, c[0x0][0x1dc] ;  /* 0x00007700001f7a02 */ /* 0x000fc80000000f00 */
        /* <DEDUP_REMOVED lines=10> */
.L_x_1391:
[----:B------:R-:W-:Y:S05]  /*2440*/  BSYNC B0 ;  /* 0x0000000000007941 */ /* 0x000fea0003800000 */
.L_x_1390:
[----:B------:R-:W-:Y:S05]  /*2450*/  @!P0 BRA `(.L_x_1392) ;  /* 0x000011c000008947 */ /* 0x000fea0003800000 */
[----:B01----:R-:W-:-:S05]  /*2460*/  LOP3.LUT R20, R44, 0x1, RZ, 0xc0, !PT ;  /* 0x000000012c147812 */ /* 0x003fca00078ec0ff */
        /* <DEDUP_REMOVED lines=25> */
.L_x_1394:
[----:B------:R-:W2:Y:S01]  /*2600*/  LDG.E.STRONG.GPU R22, [R20.64] ;  /* 0x0000000614167981 */ /* 0x000ea2000c1ef900 */
[----:B------:R-:W-:Y:S01]  /*2610*/  YIELD ;  /* 0x0000000000007946 */ /* 0x000fe20003800000 */
[----:B--2---:R-:W-:Y:S01]  /*2620*/  ISETP.NE.AND P0, PT, R22, R25, PT ;  /* 0x000000191600720c */ /* 0x004fe20003f05270 */
[----:B------:R-:W-:-:S12]  /*2630*/  CCTL.IVALL ;  /* 0x00000000ff00798f */ /* 0x000fd80002000000 */
[----:B------:R-:W-:Y:S05]  /*2640*/  @P0 BRA `(.L_x_1394) ;  /* 0xffffffb000000947 */ /* 0x000fea000383ffff */
.L_x_1393:
        /* <DEDUP_REMOVED lines=8> */
[----:B------:R-:W-:Y:S02]  /*26d0*/  ISETP.GT.AND P0, PT, R45, RZ, PT ;  /* 0x000000ff2d00720c */ /* 0x000fe40003f04270 */
[----:B------:R-:W-:Y:S02]  /*26e0*/  MOV R27, RZ ;  /* 0x000000ff001b7202 */ /* 0x000fe40000000f00 */
[----:B------:R-:W-:-:S09]  /*26f0*/  MOV R26, R45 ;  /* 0x0000002d001a7202 */ /* 0x000fd20000000f00 */
[----:B------:R-:W-:Y:S05]  /*2700*/  @!P0 BRA `(.L_x_1396) ;  /* 0x00000b6000008947 */ /* 0x000fea0003800000 */
[----:B------:R-:W-:Y:S02]  /*2710*/  ISETP.GT.AND P5, PT, R26, 0xc, PT ;  /* 0x0000000c1a00780c */ /* 0x000fe40003fa4270 */
[----:B------:R-:W-:-:S11]  /*2720*/  PLOP3.LUT P0, PT, PT, PT, PT, 0x80, 0x0 ;  /* 0x000000000000781c */ /* 0x000fd60003f0f070 */
[----:B------:R-:W-:Y:S05]  /*2730*/  @!P5 BRA `(.L_x_1397) ;  /* 0x000007400000d947 */ /* 0x000fea0003800000 */
[----:B------:R-:W-:Y:S02]  /*2740*/  PLOP3.LUT P0, PT, PT, PT, PT, 0x8, 0x0 ;  /* 0x000000000000781c */ /* 0x000fe40003f0e170 */
.L_x_1398:
[C---:B------:R-:W-:Y:S02]  /*2750*/  ISETP.EQ.OR P5, PT, R27.reuse, R42, P3 ;  /* 0x0000002a1b00720c */ /* 0x040fe40001fa2670 */
[----:B0-----:R-:W-:-:S04]  /*2760*/  IADD3 R23, R27, 0x1, RZ ;  /* 0x000000011b177810 */ /* 0x001fc80007ffe0ff */
        /* <DEDUP_REMOVED lines=113> */
.L_x_1397:
[----:B------:R-:W-:-:S13]  /*2e80*/  ISETP.GT.AND P5, PT, R26, 0x4, PT ;  /* 0x000000041a00780c */ /* 0x000fda0003fa4270 */
[----:B------:R-:W-:Y:S05]  /*2e90*/  @!P5 BRA `(.L_x_1399) ;  /* 0x000003b00000d947 */ /* 0x000fea0003800000 */
        /* <DEDUP_REMOVED lines=59> */
.L_x_1399:
[----:B------:R-:W-:-:S13]  /*3250*/  ISETP.NE.OR P0, PT, R26, RZ, P0 ;  /* 0x000000ff1a00720c */ /* 0x000fda0000705670 */
[----:B------:R-:W-:Y:S05]  /*3260*/  @!P0 BRA `(.L_x_1395) ;  /* 0x000001f000008947 */ /* 0x000fea0003800000 */
.L_x_1396:
[----:B------:R-:W-:-:S13]  /*3270*/  ISETP.EQ.OR P6, PT, R27, R42, P3 ;  /* 0x0000002a1b00720c */ /* 0x000fda0001fc2670 */
[----:B0-----:R-:W-:-:S04]  /*3280*/  @!P6 IMAD R21, R27, c[0x0][0x10], R41 ;  /* 0x000004001b15ea24 */ /* 0x001fc800078e0229 */
        /* <DEDUP_REMOVED lines=29> */
.L_x_1395:
[----:B------:R-:W-:-:S13]  /*3460*/  ISETP.NE.AND P0, PT, R46, RZ, PT ;  /* 0x000000ff2e00720c */ /* 0x000fda0003f05270 */
        /* <DEDUP_REMOVED lines=10> */
.L_x_1401:
[----:B------:R-:W-:Y:S05]  /*3510*/  BSYNC B0 ;  /* 0x0000000000007941 */ /* 0x000fea0003800000 */
.L_x_1400:
        /* <DEDUP_REMOVED lines=16> */
.L_x_1392:
[----:B------:R-:W-:Y:S01]  /*3620*/  @!P3 STS.64 [0x88], R36 ;  /* 0x00008824ff00b388 */ /* 0x000fe20000000a00 */
[----:B01----:R-:W-:-:S03]  /*3630*/  SHF.R.U32.HI R22, RZ, 0x1, R52 ;  /* 0x00000001ff167819 */ /* 0x003fc60000011634 */
[----:B------:R-:W-:Y:S02]  /*3640*/  BAR.SYNC.DEFER_BLOCKING 0x0 ;  /* 0x0000000000007b1d */ /* 0x000fe40000010000 */
[----:B------:R-:W-:-:S05]  /*3650*/  IMAD.WIDE.U32 R22, R22, -0x6db6db6d, RZ ;  /* 0x9249249316167825 */ /* 0x000fca00078e00ff */
[----:B------:R-:W-:-:S05]  /*3660*/  SHF.R.U32.HI R23, RZ, 0x2, R23 ;  /* 0x00000002ff177819 */ /* 0x000fca0000011617 */
[----:B------:R-:W-:-:S05]  /*3670*/  IMAD R23, R42, c[0x0][0x1fc], R23 ;  /* 0x00007f002a177a24 */ /* 0x000fca00078e0217 */
[C---:B------:R-:W-:Y:S02]  /*3680*/  IADD3 R22, R23.reuse, 0x40, RZ ;  /* 0x0000004017167810 */ /* 0x040fe40007ffe0ff */
[----:B------:R-:W-:Y:S02]  /*3690*/  IADD3 R23, R23, 0x60, RZ ;  /* 0x0000006017177810 */ /* 0x000fe40007ffe0ff */
[----:B------:R-:W-:Y:S02]  /*36a0*/  ISETP.GE.U32.AND P0, PT, R22, c[0x0][0x1e0], PT ;  /* 0x0000780016007a0c */ /* 0x000fe40003f06070 */
[----:B------:R-:W-:Y:S01]  /*36b0*/  ISETP.GE.U32.AND P3, PT, R23, c[0x0][0x1e0], PT ;  /* 0x0000780017007a0c */ /* 0x000fe20003f66070 */
[----:B------:R-:W0:Y:S01]  /*36c0*/  LDS.64 R20, [0x88] ;  /* 0x00008800ff147984 */ /* 0x000e220000000a00 */
[----:B------:R-:W-:Y:S02]  /*36d0*/  SHF.R.S32.HI R22, RZ, 0x1f, R22 ;  /* 0x0000001fff167819 */ /* 0x000fe40000011416 */
[----:B------:R-:W-:-:S02]  /*36e0*/  SHF.R.S32.HI R23, RZ, 0x1f, R23 ;  /* 0x0000001fff177819 */ /* 0x000fc40000011417 */
[----:B------:R-:W-:Y:S02]  /*36f0*/  ISETP.GE.AND.EX P0, PT, R22, c[0x0][0x1e4], PT, P0 ;  /* 0x0000790016007a0c */ /* 0x000fe40003f06300 */
[----:B------:R-:W-:Y:S02]  /*3700*/  ISETP.GE.AND.EX P3, PT, R23, c[0x0][0x1e4], PT, P3 ;  /* 0x0000790017007a0c */ /* 0x000fe40003f66330 */
[C---:B------:R-:W-:Y:S02]  /*3710*/  ISETP.LT.U32.AND P0, PT, R52.reuse, 0x1c0, !P0 ;  /* 0x000001c03400780c */ /* 0x040fe40004701070 */
[----:B------:R-:W-:Y:S01]  /*3720*/  ISETP.LT.U32.AND P3, PT, R52, 0x1c0, !P3 ;  /* 0x000001c03400780c */ /* 0x000fe20005f61070 */
[----:B0-----:R-:W-:Y:S02]  /*3730*/  FMUL.FTZ R24, R20, c[0x0][0x20c] ;  /* 0x0000830014187a20 */ /* 0x001fe40000410000 */
[----:B------:R-:W-:Y:S01]  /*3740*/  FMUL.FTZ R25, R21, c[0x0][0x20c] ;  /* 0x0000830015197a20 */ /* 0x000fe20000410000 */
        /* <DEDUP_REMOVED lines=19> */
.L_x_1402:
        /* <DEDUP_REMOVED lines=13> */
[-C--:B------:R-:W-:Y:S01]  /*3950*/  FMUL.FTZ R8, R57, R54.reuse ;  /* 0x0000003639087220 */ /* 0x080fe20000410000 */
[----:B------:R-:W-:Y:S01]  /*3960*/  LEA.HI.X R23, R20, c[0x0][0x164], R23, 0x2, P5 ;  /* 0x0000590014177a11 */ /* 0x000fe200028f1417 */
[----:B------:R-:W-:-:S05]  /*3970*/  FMUL.FTZ R9, R9, R54 ;  /* 0x0000003609097220 */ /* 0x000fca0000410000 */
[----:B------:R0:W-:Y:S03]  /*3980*/  STG.E.64 [R22.64], R8 ;  /* 0x0000000816007986 */ /* 0x0001e6000c101b06 */
.L_x_1404:
[----:B------:R-:W-:Y:S05]  /*3990*/  BSYNC B0 ;  /* 0x0000000000007941 */ /* 0x000fea0003800000 */
.L_x_1403:
        /* <DEDUP_REMOVED lines=19> */
.L_x_1405:
        /* <DEDUP_REMOVED lines=17> */
.L_x_1407:
[----:B------:R-:W-:Y:S05]  /*3be0*/  BSYNC B0 ;  /* 0x0000000000007941 */ /* 0x000fea0003800000 */
.L_x_1406:
        /* <DEDUP_REMOVED lines=19> */
.L_x_1408:
[----:B------:R-:W-:Y:S01]  /*3d20*/  BSSY B0, `(.L_x_1409) ;  /* 0x0000011000007945 */ /* 0x000fe20003800000 */
[----:B------:R-:W-:Y:S05]  /*3d30*/  @!P0 BRA `(.L_x_1410) ;  /* 0x000000f000008947 */ /* 0x000fea0003800000 */
[----:B0-----:R-:W-:Y:S01]  /*3d40*/  MOV R10, R66 ;  /* 0x00000042000a7202 */ /* 0x001fe20000000f00 */
        /* <DEDUP_REMOVED lines=14> */
.L_x_1410:
[----:B------:R-:W-:Y:S05]  /*3e30*/  BSYNC B0 ;  /* 0x0000000000007941 */ /* 0x000fea0003800000 */
.L_x_1409:
        /* <DEDUP_REMOVED lines=19> */
.L_x_1411:
        /* <DEDUP_REMOVED lines=17> */
.L_x_1413:
[----:B------:R-:W-:Y:S05]  /*4080*/  BSYNC B0 ;  /* 0x0000000000007941 */ /* 0x000fea0003800000 */
.L_x_1412:
[----:B------:R-:W-:Y:S02]  /*4090*/  IADD3 R43, R43, c[0x0][0x10], RZ ;  /* 0x000004002b2b7a10 */ /* 0x000fe40007ffe0ff */
[----:B------:R-:W-:Y:S02]  /*40a0*/  IADD3 R44, R44, 0x1, RZ ;  /* 0x000000012c2c7810 */ /* 0x000fe40007ffe0ff */
[----:B------:R-:W-:-:S13]  /*40b0*/  ISETP.GE.AND P0, PT, R43, UR4, PT ;  /* 0x000000042b007c0c */ /* 0x000fda000bf06270 */
[----:B------:R-:W-:Y:S01]  /*40c0*/  @P0 CALL.REL.NOINC `(.L_x_1379) ;  /* 0x0000001000000944 */ /* 0x000fe20003c00000 */
[----:B------:R-:W-:Y:S05]  /*40d0*/  BRA `(.L_x_1414) ;  /* 0xffffc27000007947 */ /* 0x000fea000383ffff */
.L_x_1379:
        /* <DEDUP_REMOVED lines=22> */
.L_x_1416:
[----:B------:R-:W-:Y:S05]  /*4240*/  BSYNC B0 ;  /* 0x0000000000007941 */ /* 0x000fea0003800000 */
.L_x_1415:
[----:B------:R-:W-:Y:S05]  /*4250*/  @P0 EXIT ;  /* 0x000000000000094d */ /* 0x000fea0003800000 */
[----:B------:R-:W-:Y:S05]  /*4260*/  @P2 BRA `(.L_x_1417) ;  /* 0x0000008000002947 */ /* 0x000fea0003800000 */
[----:B------:R-:W-:-:S05]  /*4270*/  IMAD R0, R4, c[0x0][0x10], RZ ;  /* 0x0000040004007a24 */ /* 0x000fca00078e02ff */
[----:B------:R-:W-:-:S13]  /*4280*/  ISETP.NE.AND P0, PT, R0, -0x1, PT ;  /* 0xffffffff0000780c */ /* 0x000fda0003f05270 */
[----:B------:R-:W-:Y:S05]  /*4290*/  @!P0 BRA `(.L_x_1417) ;  /* 0x0000005000008947 */ /* 0x000fea0003800000 */
.L_x_1418:
[----:B-1----:R-:W2:Y:S01]  /*42a0*/  LDG.E.STRONG.GPU R5, [R2.64] ;  /* 0x0000000602057981 */ /* 0x002ea2000c1ef900 */
[----:B------:R-:W-:Y:S01]  /*42b0*/  YIELD ;  /* 0x0000000000007946 */ /* 0x000fe20003800000 */
[----:B--2---:R-:W-:Y:S01]  /*42c0*/  ISETP.NE.AND P0, PT, R5, R0, PT ;  /* 0x000000000500720c */ /* 0x004fe20003f05270 */
[----:B------:R-:W-:-:S12]  /*42d0*/  CCTL.IVALL ;  /* 0x00000000ff00798f */ /* 0x000fd80002000000 */
[----:B------:R-:W-:Y:S05]  /*42e0*/  @P0 BRA `(.L_x_1418) ;  /* 0xffffffb000000947 */ /* 0x000fea000383ffff */
.L_x_1417:
[----:B------:R-:W-:Y:S02]  /*42f0*/  WARPSYNC 0xffffffff ;  /* 0xffffffff00007948 */ /* 0x000fe40003800000 */
[----:B------:R-:W-:Y:S01]  /*4300*/  MOV R19, c[0x0][0x1dc] ;  /* 0x0000770000137a02 */ /* 0x000fe20000000f00 */
[----:B------:R-:W-:Y:S03]  /*4310*/  BAR.SYNC.DEFER_BLOCKING 0x0 ;  /* 0x0000000000007b1d */ /* 0x000fe60000010000 */
[----:B------:R-:W-:-:S04]  /*4320*/  LEA.HI R0, P0, R19, c[0x0][0x1d8], RZ, 0x1 ;  /* 0x0000760013007a11 */ /* 0x000fc800078108ff */
[----:B-1----:R-:W-:-:S04]  /*4330*/  IADD3.X R3, RZ, c[0x0][0x1dc], RZ, P0, !PT ;  /* 0x00007700ff037a10 */ /* 0x002fc800007fe4ff */
[--C-:B------:R-:W-:Y:S02]  /*4340*/  SHF.R.S64 R27, R0, 0x1, R3.reuse ;  /* 0x00000001001b7819 */ /* 0x100fe40000001003 */
        /* <DEDUP_REMOVED lines=14> */
[----:B0-----:R-:W-:-:S04]  /*4430*/  LEA.HI R23, P0, R2, UR4, RZ, 0x1 ;  /* 0x0000000402177c11 */ /* 0x001fc8000f8108ff */
[----:B------:R-:W-:-:S04]  /*4440*/  IADD3.X R2, RZ, R2, RZ, P0, !PT ;  /* 0x00000002ff027210 */ /* 0x000fc800007fe4ff */
[--C-:B------:R-:W-:Y:S02]  /*4450*/  SHF.R.S64 R23, R23, 0x1, R2.reuse ;  /* 0x0000000117177819 */ /* 0x100fe40000001002 */
[----:B------:R-:W-:-:S04]  /*4460*/  SHF.R.S32.HI R0, RZ, 0x1, R2 ;  /* 0x00000001ff007819 */ /* 0x000fc80000011402 */
[----:B------:R-:W-:Y:S02]  /*4470*/  SHF.L.U64.HI R21, R23, 0x2, R0 ;  /* 0x0000000217157819 */ /* 0x000fe40000010200 */
.L_x_1419:
        /* <DEDUP_REMOVED lines=23> */
.L_x_1420:
        /* <DEDUP_REMOVED lines=9> */
.L_x_3312:


//--------------------- .text._Z35group_norm_nhwc_bwd_one_pass_kernelI11Fp32IOFp32WLi256ELi28ELi448EEv26Group_norm_nhwc_bwd_params --------------------------
	.section	.text._Z35group_norm_nhwc_bwd_one_pass_kernelI11Fp32IOFp32WLi256ELi28ELi448EEv26Group_norm_nhwc_bwd_params,"ax",@progbits
	.sectioninfo	@"SHI_REGISTERS=118"
	.align	128
        .global         _Z35group_norm_nhwc_bwd_one_pass_kernelI11Fp32IOFp32WLi256ELi28ELi448EEv26Group_norm_nhwc_bwd_params
        .type           _Z35group_norm_nhwc_bwd_one_pass_kernelI11Fp32IOFp32WLi256ELi28ELi448EEv26Group_norm_nhwc_bwd_params,@function
        .size           _Z35group_norm_nhwc_bwd_one_pass_kernelI11Fp32IOFp32WLi256ELi28ELi448EEv26Group_norm_nhwc_bwd_params,(.L_x_3313 - _Z35group_norm_nhwc_bwd_one_pass_kernelI11Fp32IOFp32WLi256ELi28ELi448EEv26Group_norm_nhwc_bwd_params)
        .other          _Z35group_norm_nhwc_bwd_one_pass_kernelI11Fp32IOFp32WLi256ELi28ELi448EEv26Group_norm_nhwc_bwd_params,@"STO_CUDA_ENTRY STV_DEFAULT"
_Z35group_norm_nhwc_bwd_one_pass_kernelI11Fp32IOFp32WLi256ELi28ELi448EEv26Group_norm_nhwc_bwd_params:
.text._Z35group_norm_nhwc_bwd_one_pass_kernelI11Fp32IOFp32WLi256ELi28ELi448EEv26Group_norm_nhwc_bwd_params:
        /* <DEDUP_REMOVED lines=38> */
[C---:B------:R-:W-:Y:S01]  /*0260*/  IADD3 R103, R104.reuse, 0x20, RZ ;  /* 0x0000002068677810 */ /* 0x040fe20007ffe0ff */
[----:B------:R-:W-:Y:S01]  /*0270*/  USHF.L.U64.HI UR8, UR10, 0x2, UR8 ;  /* 0x000000020a087899 */ /* 0x000fe20008010208 */
[----:B------:R-:W-:Y:S01]  /*0280*/  ISETP.GE.AND.EX P1, PT, R93, c[0x0][0x1e4], PT, P1 ;  /* 0x000079005d007a0c */ /* 0x000fe20003f26310 */
[----:B------:R-:W-:Y:S01]  /*0290*/  ULDC.U8 UR16, c[0x0][0x1f4] ;  /* 0x00007d0000107ab9 */ /* 0x000fe20000000000 */
[----:B------:R-:W-:Y:S02]  /*02a0*/  IADD3 R102, R104, 0x40, RZ ;  /* 0x0000004068667810 */ /* 0x000fe40007ffe0ff */
[----:B------:R-:W-:-:S02]  /*02b0*/  ISETP.LT.U32.AND P1, PT, R105, 0x1c0, !P1 ;  /* 0x000001c06900780c */ /* 0x000fc40004f21070 */
[C---:B------:R-:W-:Y:S02]  /*02c0*/  IADD3 R101, R104.reuse, 0x60, RZ ;  /* 0x0000006068657810 */ /* 0x040fe40007ffe0ff */
[C---:B------:R-:W-:Y:S02]  /*02d0*/  IADD3 R100, R104.reuse, 0x80, RZ ;  /* 0x0000008068647810 */ /* 0x040fe40007ffe0ff */
[C---:B------:R-:W-:Y:S02]  /*02e0*/  IADD3 R99, R104.reuse, 0xa0, RZ ;  /* 0x000000a068637810 */ /* 0x040fe40007ffe0ff */
[C---:B------:R-:W-:Y:S02]  /*02f0*/  IADD3 R98, R104.reuse, 0xc0, RZ ;  /* 0x000000c068627810 */ /* 0x040fe40007ffe0ff */
[----:B-1----:R-:W-:Y:S02]  /*0300*/  IADD3 R97, R104, 0xe0, RZ ;  /* 0x000000e068617810 */ /* 0x002fe40007ffe0ff */
.L_x_1472:
[----:B0-----:R-:W-:Y:S01]  /*0310*/  IABS R5, c[0x0][0x1f0] ;  /* 0x00007c0000057a13 */ /* 0x001fe20000000000 */
[----:B------:R-:W-:Y:S01]  /*0320*/  ULDC UR4, c[0x0][0x1f0] ;  /* 0x00007c0000047ab9 */ /* 0x000fe20000000800 */
[----:B------:R-:W-:Y:S01]  /*0330*/  ISETP.LE.AND P5, PT, RZ, UR7, PT ;  /* 0x00000007ff007c0c */ /* 0x000fe2000bfa3270 */
[----:B------:R-:W-:Y:S01]  /*0340*/  ULOP3.LUT UR4, UR7, UR4, URZ, 0x3c, !UPT ;  /* 0x0000000407047292 */ /* 0x000fe2000f8e3c3f */
[----:B------:R-:W0:Y:S01]  /*0350*/  I2F.RP R0, R5 ;  /* 0x0000000500007306 */ /* 0x000e220000209400 */
[----:B------:R-:W-:Y:S01]  /*0360*/  SHF.R.S32.HI R92, RZ, 0x1f, R103 ;  /* 0x0000001fff5c7819 */ /* 0x000fe20000011467 */
[----:B------:R-:W-:Y:S01]  /*0370*/  CS2R R36, SRZ ;  /* 0x0000000000247805 */ /* 0x000fe2000001ff00 */
[----:B------:R-:W-:Y:S01]  /*0380*/  SHF.R.S32.HI R91, RZ, 0x1f, R102 ;  /* 0x0000001fff5b7819 */ /* 0x000fe20000011466 */
[----:B------:R-:W-:Y:S01]  /*0390*/  CS2R R10, SRZ ;  /* 0x00000000000a7805 */ /* 0x000fe2000001ff00 */
[----:B------:R-:W-:-:S03]  /*03a0*/  ISETP.LE.AND P0, PT, RZ, UR4, PT ;  /* 0x00000004ff007c0c */ /* 0x000fc6000bf03270 */
[----:B0-----:R-:W0:Y:S02]  /*03b0*/  MUFU.RCP R0, R0 ;  /* 0x0000000000007308 */ /* 0x001e240000001000 */
[----:B0-----:R-:W-:-:S06]  /*03c0*/  IADD3 R2, R0, 0xffffffe, RZ ;  /* 0x0ffffffe00027810 */ /* 0x001fcc0007ffe0ff */
[----:B------:R0:W1:Y:S02]  /*03d0*/  F2I.FTZ.U32.TRUNC.NTZ R3, R2 ;  /* 0x0000000200037305 */ /* 0x000064000021f000 */
[----:B0-----:R-:W-:Y:S02]  /*03e0*/  MOV R2, RZ ;  /* 0x000000ff00027202 */ /* 0x001fe40000000f00 */
[----:B-1----:R-:W-:-:S05]  /*03f0*/  IADD3 R4, RZ, -R3, RZ ;  /* 0x80000003ff047210 */ /* 0x002fca0007ffe0ff */
[----:B------:R-:W-:Y:S01]  /*0400*/  IMAD R7, R4, R5, RZ ;  /* 0x0000000504077224 */ /* 0x000fe200078e02ff */
[----:B------:R-:W-:-:S03]  /*0410*/  IABS R4, UR7 ;  /* 0x0000000700047c13 */ /* 0x000fc60008000000 */
[----:B------:R-:W-:Y:S01]  /*0420*/  IMAD.HI.U32 R3, R3, R7, R2 ;  /* 0x0000000703037227 */ /* 0x000fe200078e0002 */
[----:B------:R-:W-:-:S05]  /*0430*/  SHF.R.S32.HI R2, RZ, 0x1f, R106 ;  /* 0x0000001fff027819 */ /* 0x000fca000001146a */
[----:B------:R-:W-:-:S05]  /*0440*/  IMAD.HI.U32 R3, R3, R4, RZ ;  /* 0x0000000403037227 */ /* 0x000fca00078e00ff */
[----:B------:R-:W-:-:S05]  /*0450*/  IADD3 R0, -R3, RZ, RZ ;  /* 0x000000ff03007210 */ /* 0x000fca0007ffe1ff */
[----:B------:R-:W-:-:S05]  /*0460*/  IMAD R0, R5, R0, R4 ;  /* 0x0000000005007224 */ /* 0x000fca00078e0204 */
        /* <DEDUP_REMOVED lines=12> */
[----:B------:R-:W-:-:S02]  /*0530*/  @!P0 IADD3 R3, -R3, RZ, RZ ;  /* 0x000000ff03038210 */ /* 0x000fc40007ffe1ff */
[----:B------:R-:W-:Y:S01]  /*0540*/  ISETP.GE.U32.AND P2, PT, R103, c[0x0][0x1e0], PT ;  /* 0x0000780067007a0c */ /* 0x000fe20003f46070 */
[----:B------:R-:W-:Y:S01]  /*0550*/  IMAD R39, R84, 0x1c, RZ ;  /* 0x0000001c54277824 */ /* 0x000fe200078e02ff */
[----:B------:R-:W-:Y:S02]  /*0560*/  SEL R3, R5, R3, !P3 ;  /* 0x0000000305037207 */ /* 0x000fe40005800000 */
[----:B------:R-:W-:Y:S02]  /*0570*/  ISETP.GE.AND.EX P2, PT, R92, c[0x0][0x1e4], PT, P2 ;  /* 0x000079005c007a0c */ /* 0x000fe40003f46320 */
[----:B------:R-:W-:Y:S02]  /*0580*/  IADD3 R108, P0, R106, R39, RZ ;  /* 0x000000276a6c7210 */ /* 0x000fe40007f1e0ff */
[----:B------:R-:W-:Y:S02]  /*0590*/  SHF.R.S32.HI R0, RZ, 0x1f, R3 ;  /* 0x0000001fff007819 */ /* 0x000fe40000011403 */
[----:B------:R-:W-:-:S02]  /*05a0*/  LEA.HI.X.SX32 R109, R39, R2, 0x1, P0 ;  /* 0x00000002276d7211 */ /* 0x000fc400000f0eff */
[----:B------:R-:W-:Y:S01]  /*05b0*/  ISETP.GT.U32.OR P2, PT, R105, 0x1bf, P2 ;  /* 0x000001bf6900780c */ /* 0x000fe20001744470 */
[----:B------:R-:W-:Y:S01]  /*05c0*/  IMAD R0, R0, c[0x0][0x1e8], RZ ;  /* 0x00007a0000007a24 */ /* 0x000fe200078e02ff */
[----:B------:R-:W-:Y:S01]  /*05d0*/  ISETP.GE.U32.AND P0, PT, R102, c[0x0][0x1e0], PT ;  /* 0x0000780066007a0c */ /* 0x000fe20003f06070 */
[----:B------:R-:W-:-:S03]  /*05e0*/  IMAD.WIDE.U32 R108, R3, c[0x0][0x1e8], R108 ;  /* 0x00007a00036c7a25 */ /* 0x000fc600078e006c */
[----:B------:R-:W-:Y:S01]  /*05f0*/  ISETP.GE.AND.EX P0, PT, R91, c[0x0][0x1e4], PT, P0 ;  /* 0x000079005b007a0c */ /* 0x000fe20003f06300 */
[----:B------:R-:W-:Y:S01]  /*0600*/  IMAD R111, R3, c[0x0][0x1ec], R0 ;  /* 0x00007b00036f7a24 */ /* 0x000fe200078e0200 */
[-C--:B------:R-:W-:Y:S01]  /*0610*/  @P1 MOV R110, R108.reuse ;  /* 0x0000006c006e1202 */ /* 0x080fe20000000f00 */
[----:B------:R-:W-:Y:S01]  /*0620*/  @P1 IMAD R3, R93, c[0x0][0x1d8], RZ ;  /* 0x000076005d031a24 */ /* 0x000fe200078e02ff */
[----:B------:R-:W-:Y:S02]  /*0630*/  ISETP.GT.U32.OR P0, PT, R105, 0x1bf, P0 ;  /* 0x000001bf6900780c */ /* 0x000fe40000704470 */
[----:B------:R-:W-:Y:S01]  /*0640*/  IADD3 R111, R109, R111, RZ ;  /* 0x0000006f6d6f7210 */ /* 0x000fe20007ffe0ff */
[----:B------:R-:W-:Y:S01]  /*0650*/  @!P2 IMAD R0, R92, c[0x0][0x1d8], RZ ;  /* 0x000076005c00aa24 */ /* 0x000fe200078e02ff */
[----:B------:R-:W-:Y:S01]  /*0660*/  @!P2 MOV R4, R108 ;  /* 0x0000006c0004a202 */ /* 0x000fe20000000f00 */
[C---:B------:R-:W-:Y:S01]  /*0670*/  @P1 IMAD R13, R104.reuse, c[0x0][0x1dc], R3 ;  /* 0x00007700680d1a24 */ /* 0x040fe200078e0203 */
[----:B------:R-:W-:Y:S01]  /*0680*/  @!P2 MOV R5, R111 ;  /* 0x0000006f0005a202 */ /* 0x000fe20000000f00 */
[----:B------:R-:W-:-:S04]  /*0690*/  @P1 IMAD.WIDE.U32 R2, R104, c[0x0][0x1d8], R110 ;  /* 0x0000760068021a25 */ /* 0x000fc800078e006e */
[----:B------:R-:W-:Y:S01]  /*06a0*/  @!P2 IMAD R7, R103, c[0x0][0x1dc], R0 ;  /* 0x000077006707aa24 */ /* 0x000fe200078e0200 */
[----:B------:R-:W-:Y:S01]  /*06b0*/  @P1 IADD3 R13, R3, R13, RZ ;  /* 0x0000000d030d1210 */ /* 0x000fe20007ffe0ff */
[----:B------:R-:W-:-:S03]  /*06c0*/  @!P2 IMAD.WIDE.U32 R4, R103, c[0x0][0x1d8], R4 ;  /* 0x000076006704aa25 */ /* 0x000fc600078e0004 */
[----:B------:R-:W-:Y:S02]  /*06d0*/  @P1 SHF.L.U64.HI R13, R2, 0x2, R13 ;  /* 0x00000002020d1819 */ /* 0x000fe4000001020d */
[----:B------:R-:W-:Y:S01]  /*06e0*/  @!P2 IADD3 R3, R5, R7, RZ ;  /* 0x000000070503a210 */ /* 0x000fe20007ffe0ff */
[----:B------:R-:W-:Y:S01]  /*06f0*/  @!P0 IMAD R7, R91, c[0x0][0x1d8], RZ ;  /* 0x000076005b078a24 */ /* 0x000fe200078e02ff */
[----:B------:R-:W-:Y:S02]  /*0700*/  @!P2 SHF.L.U32 R8, R4, 0x2, RZ ;  /* 0x000000020408a819 */ /* 0x000fe400000006ff */
[----:B------:R-:W-:Y:S01]  /*0710*/  @P1 SHF.L.U32 R5, R2, 0x2, RZ ;  /* 0x0000000202051819 */ /* 0x000fe200000006ff */
[----:B------:R-:W-:Y:S01]  /*0720*/  @!P0 IMAD R7, R102, c[0x0][0x1dc], R7 ;  /* 0x0000770066078a24 */ /* 0x000fe200078e0207 */
[----:B------:R-:W-:Y:S02]  /*0730*/  @!P2 SHF.L.U64.HI R4, R4, 0x2, R3 ;  /* 0x000000020404a819 */ /* 0x000fe40000010203 */
[----:B------:R-:W-:-:S02]  /*0740*/  @!P0 MOV R2, R108 ;  /* 0x0000006c00028202 */ /* 0x000fc40000000f00 */
[----:B------:R-:W-:Y:S02]  /*0750*/  @!P0 MOV R3, R111 ;  /* 0x0000006f00038202 */ /* 0x000fe40000000f00 */
[C---:B------:R-:W-:Y:S02]  /*0760*/  @!P2 IADD3 R6, P3, R8.reuse, c[0x0][0x180], RZ ;  /* 0x000060000806aa10 */ /* 0x040fe40007f7e0ff */
[----:B------:R-:W-:Y:S01]  /*0770*/  @!P2 IADD3 R8, P4, R8, c[0x0][0x178], RZ ;  /* 0x00005e000808aa10 */ /* 0x000fe20007f9e0ff */
[----:B------:R-:W-:Y:S01]  /*0780*/  @!P0 IMAD.WIDE.U32 R2, R102, c[0x0][0x1d8], R2 ;  /* 0x0000760066028a25 */ /* 0x000fe200078e0002 */
[----:B------:R-:W-:Y:S02]  /*0790*/  SHF.R.S32.HI R89, RZ, 0x1f, R100 ;  /* 0x0000001fff597819 */ /* 0x000fe40000011464 */
[----:B------:R-:W-:Y:S02]  /*07a0*/  @!P2 IADD3.X R9, R4, c[0x0][0x17c], RZ, P4, !PT ;  /* 0x00005f000409aa10 */ /* 0x000fe400027fe4ff */
[----:B------:R-:W-:-:S02]  /*07b0*/  @!P0 IADD3 R3, R3, R7, RZ ;  /* 0x0000000703038210 */ /* 0x000fc40007ffe0ff */
[----:B------:R-:W-:Y:S01]  /*07c0*/  @!P2 IADD3.X R7, R4, c[0x0][0x184], RZ, P3, !PT ;  /* 0x000061000407aa10 */ /* 0x000fe20001ffe4ff */
[----:B------:R0:W5:Y:S01]  /*07d0*/  @!P2 LDG.E.64 R10, [R8.64] ;  /* 0x0000000e080aa981 */ /* 0x000162000c1e1b00 */
[----:B------:R-:W-:Y:S02]  /*07e0*/  ISETP.GE.U32.AND P3, PT, R100, c[0x0][0x1e0], PT ;  /* 0x0000780064007a0c */ /* 0x000fe40003f66070 */
[----:B------:R-:W-:Y:S01]  /*07f0*/  ISETP.GE.U32.AND P4, PT, R101, c[0x0][0x1e0], PT ;  /* 0x0000780065007a0c */ /* 0x000fe20003f86070 */
[----:B------:R1:W5:Y:S01]  /*0800*/  @!P2 LDG.E.64 R36, [R6.64] ;  /* 0x0000000e0624a981 */ /* 0x000362000c1e1b00 */
[----:B------:R-:W-:Y:S02]  /*0810*/  ISETP.GE.AND.EX P3, PT, R89, c[0x0][0x1e4], PT, P3 ;  /* 0x0000790059007a0c */ /* 0x000fe40003f66330 */
[----:B------:R-:W-:Y:S02]  /*0820*/  SHF.R.S32.HI R90, RZ, 0x1f, R101 ;  /* 0x0000001fff5a7819 */ /* 0x000fe40000011465 */
[----:B------:R-:W-:Y:S01]  /*0830*/  ISETP.GT.U32.OR P3, PT, R105, 0x1bf, P3 ;  /* 0x000001bf6900780c */ /* 0x000fe20001f64470 */
[----:B------:R-:W-:Y:S01]  /*0840*/  UMOV UR12, 0x8 ;  /* 0x00000008000c7882 */ /* 0x000fe20000000000 */
[----:B------:R-:W-:Y:S01]  /*0850*/  ISETP.GE.AND.EX P4, PT, R90, c[0x0][0x1e4], PT, P4 ;  /* 0x000079005a007a0c */ /* 0x000fe20003f86340 */
[----:B------:R-:W-:Y:S01]  /*0860*/  ULDC.64 UR4, c[0x0][0x198] ;  /* 0x0000660000047ab9 */ /* 0x000fe20000000a00 */
[----:B------:R-:W-:Y:S01]  /*0870*/  @P1 IADD3 R4, P2, R5, c[0x0][0x178], RZ ;  /* 0x00005e0005041a10 */ /* 0x000fe20007f5e0ff */
[----:B------:R-:W-:Y:S01]  /*0880*/  UIMAD.WIDE UR4, UR7, UR12, UR4 ;  /* 0x0000000c070472a5 */ /* 0x000fe2000f8e0204 */
[----:B------:R-:W-:-:S02]  /*0890*/  @!P0 SHF.L.U32 R0, R2, 0x2, RZ ;  /* 0x0000000202008819 */ /* 0x000fc400000006ff */
[----:B------:R-:W-:Y:S02]  /*08a0*/  @!P0 SHF.L.U64.HI R12, R2, 0x2, R3 ;  /* 0x00000002020c8819 */ /* 0x000fe40000010203 */
[----:B------:R-:W-:Y:S02]  /*08b0*/  @P1 IADD3 R2, P5, R5, c[0x0][0x180], RZ ;  /* 0x0000600005021a10 */ /* 0x000fe40007fbe0ff */
[----:B------:R-:W-:Y:S02]  /*08c0*/  ISETP.GT.U32.OR P4, PT, R105, 0x1bf, P4 ;  /* 0x000001bf6900780c */ /* 0x000fe40002784470 */
[----:B------:R-:W-:Y:S02]  /*08d0*/  @P1 IADD3.X R5, R13, c[0x0][0x17c], RZ, P2, !PT ;  /* 0x00005f000d051a10 */ /* 0x000fe400017fe4ff */
[C---:B-1----:R-:W-:Y:S02]  /*08e0*/  @!P0 IADD3 R6, P2, R0.reuse, c[0x0][0x180], RZ ;  /* 0x0000600000068a10 */ /* 0x042fe40007f5e0ff */
[----:B0-----:R-:W-:-:S02]  /*08f0*/  @!P0 IADD3 R8, P6, R0, c[0x0][0x178], RZ ;  /* 0x00005e0000088a10 */ /* 0x001fc40007fde0ff */
[----:B------:R-:W-:Y:S02]  /*0900*/  MOV R30, UR4 ;  /* 0x00000004001e7c02 */ /* 0x000fe40008000f00 */
[----:B------:R-:W-:Y:S02]  /*0910*/  MOV R31, UR5 ;  /* 0x00000005001f7c02 */ /* 0x000fe40008000f00 */
[C---:B------:R-:W-:Y:S02]  /*0920*/  @!P0 IADD3.X R7, R12.reuse, c[0x0][0x184], RZ, P2, !PT ;  /* 0x000061000c078a10 */ /* 0x040fe400017fe4ff */
[----:B------:R-:W-:Y:S02]  /*0930*/  @!P0 IADD3.X R9, R12, c[0x0][0x17c], RZ, P6, !PT ;  /* 0x00005f000c098a10 */ /* 0x000fe400037fe4ff */
[----:B------:R-:W-:Y:S01]  /*0940*/  @P1 IADD3.X R3, R13, c[0x0][0x184], RZ, P5, !PT ;  /* 0x000061000d031a10 */ /* 0x000fe20002ffe4ff */
[----:B------:R-:W-:Y:S01]  /*0950*/  @!P3 IMAD R13, R89, c[0x0][0x1d8], RZ ;  /* 0x00007600590dba24 */ /* 0x000fe200078e02ff */
[----:B------:R-:W-:Y:S01]  /*0960*/  ISETP.GE.U32.AND P2, PT, R98, c[0x0][0x1e0], PT ;  /* 0x0000780062007a0c */ /* 0x000fe20003f46070 */
[----:B------:R-:W2:Y:S01]  /*0970*/  LDG.E.64 R30, [R30.64] ;  /* 0x0000000e1e1e7981 */ /* 0x000ea2000c1e1b00 */
[----:B------:R-:W-:-:S02]  /*0980*/  ISETP.GE.U32.AND P6, PT, R97, c[0x0][0x1e0], PT ;  /* 0x0000780061007a0c */ /* 0x000fc40003fc6070 */
[----:B------:R-:W-:Y:S02]  /*0990*/  SHF.R.S32.HI R87, RZ, 0x1f, R98 ;  /* 0x0000001fff577819 */ /* 0x000fe40000011462 */
[----:B------:R-:W-:Y:S01]  /*09a0*/  SHF.R.S32.HI R86, RZ, 0x1f, R97 ;  /* 0x0000001fff567819 */ /* 0x000fe20000011461 */
[----:B------:R-:W-:Y:S01]  /*09b0*/  @!P3 IMAD R25, R100, c[0x0][0x1dc], R13 ;  /* 0x000077006419ba24 */ /* 0x000fe200078e020d */
[----:B------:R-:W-:Y:S02]  /*09c0*/  ISETP.GE.AND.EX P2, PT, R87, c[0x0][0x1e4], PT, P2 ;  /* 0x0000790057007a0c */ /* 0x000fe40003f46320 */
[----:B------:R-:W-:Y:S02]  /*09d0*/  ISETP.GE.AND.EX P6, PT, R86, c[0x0][0x1e4], PT, P6 ;  /* 0x0000790056007a0c */ /* 0x000fe40003fc6360 */
[----:B------:R-:W-:Y:S02]  /*09e0*/  ISETP.GE.U32.AND P5, PT, R99, c[0x0][0x1e0], PT ;  /* 0x0000780063007a0c */ /* 0x000fe40003fa6070 */
[----:B------:R-:W-:Y:S01]  /*09f0*/  SHF.R.S32.HI R88, RZ, 0x1f, R99 ;  /* 0x0000001fff587819 */ /* 0x000fe20000011463 */
[----:B------:R-:W-:Y:S01]  /*0a00*/  @!P4 IMAD R0, R90, c[0x0][0x1d8], RZ ;  /* 0x000076005a00ca24 */ /* 0x000fe200078e02ff */
[----:B------:R-:W-:-:S02]  /*0a10*/  @!P4 MOV R12, R108 ;  /* 0x0000006c000cc202 */ /* 0x000fc40000000f00 */
[----:B------:R-:W-:Y:S02]  /*0a20*/  @!P4 MOV R13, R111 ;  /* 0x0000006f000dc202 */ /* 0x000fe40000000f00 */
[C---:B------:R-:W-:Y:S02]  /*0a30*/  ISETP.GT.U32.OR P2, PT, R105.reuse, 0x1bf, P2 ;  /* 0x000001bf6900780c */ /* 0x040fe40001744470 */
[----:B------:R-:W-:Y:S02]  /*0a40*/  ISETP.GT.U32.OR P6, PT, R105, 0x1bf, P6 ;  /* 0x000001bf6900780c */ /* 0x000fe400037c4470 */
[----:B------:R-:W-:Y:S01]  /*0a50*/  ISETP.GE.AND.EX P5, PT, R88, c[0x0][0x1e4], PT, P5 ;  /* 0x0000790058007a0c */ /* 0x000fe20003fa6350 */
[C---:B------:R-:W-:Y:S02]  /*0a60*/  @!P4 IMAD R17, R101.reuse, c[0x0][0x1dc], R0 ;  /* 0x000077006511ca24 */ /* 0x040fe400078e0200 */
[----:B------:R-:W-:Y:S01]  /*0a70*/  @!P4 IMAD.WIDE.U32 R12, R101, c[0x0][0x1d8], R12 ;  /* 0x00007600650cca25 */ /* 0x000fe200078e000c */
[----:B------:R-:W-:-:S04]  /*0a80*/  ISETP.GT.U32.OR P5, PT, R105, 0x1bf, P5 ;  /* 0x000001bf6900780c */ /* 0x000fc80002fa4470 */
[----:B------:R-:W-:Y:S02]  /*0a90*/  @!P4 IADD3 R13, R13, R17, RZ ;  /* 0x000000110d0dc210 */ /* 0x000fe40007ffe0ff */
[C---:B------:R-:W-:Y:S02]  /*0aa0*/  @!P4 SHF.L.U32 R22, R12.reuse, 0x2, RZ ;  /* 0x000000020c16c819 */ /* 0x040fe400000006ff */
[----:B------:R-:W-:Y:S01]  /*0ab0*/  @!P4 SHF.L.U64.HI R18, R12, 0x2, R13 ;  /* 0x000000020c12c819 */ /* 0x000fe2000001020d */
[----:B------:R-:W-:Y:S02]  /*0ac0*/  @!P2 IMAD R13, R87, c[0x0][0x1d8], RZ ;  /* 0x00007600570daa24 */ /* 0x000fe400078e02ff */
[----:B------:R-:W-:Y:S02]  /*0ad0*/  @!P6 IMAD R12, R86, c[0x0][0x1d8], RZ ;  /* 0x00007600560cea24 */ /* 0x000fe400078e02ff */
[----:B------:R-:W-:Y:S01]  /*0ae0*/  @!P2 IMAD R19, R98, c[0x0][0x1dc], R13 ;  /* 0x000077006213aa24 */ /* 0x000fe200078e020d */
[----:B------:R-:W-:Y:S01]  /*0af0*/  @!P5 MOV R13, R111 ;  /* 0x0000006f000dd202 */ /* 0x000fe20000000f00 */
[----:B------:R-:W-:Y:S01]  /*0b00*/  @!P6 IMAD R21, R97, c[0x0][0x1dc], R12 ;  /* 0x000077006115ea24 */ /* 0x000fe200078e020c */
[-C--:B------:R-:W-:Y:S01]  /*0b10*/  @!P5 MOV R12, R108.reuse ;  /* 0x0000006c000cd202 */ /* 0x080fe20000000f00 */
[----:B------:R-:W-:Y:S01]  /*0b20*/  @!P5 IMAD R0, R88, c[0x0][0x1d8], RZ ;  /* 0x000076005800da24 */ /* 0x000fe200078e02ff */
[----:B------:R-:W-:-:S02]  /*0b30*/  @!P6 MOV R16, R108 ;  /* 0x0000006c0010e202 */ /* 0x000fc40000000f00 */
[----:B------:R-:W-:Y:S01]  /*0b40*/  @!P6 MOV R17, R111 ;  /* 0x0000006f0011e202 */ /* 0x000fe20000000f00 */
[C---:B------:R-:W-:Y:S02]  /*0b50*/  @!P5 IMAD R29, R99.reuse, c[0x0][0x1dc], R0 ;  /* 0x00007700631dda24 */ /* 0x040fe400078e0200 */
[----:B------:R-:W-:-:S04]  /*0b60*/  @!P5 IMAD.WIDE.U32 R12, R99, c[0x0][0x1d8], R12 ;  /* 0x00007600630cda25 */ /* 0x000fc800078e000c */
[----:B------:R-:W-:Y:S01]  /*0b70*/  @!P6 IMAD.WIDE.U32 R16, R97, c[0x0][0x1d8], R16 ;  /* 0x000076006110ea25 */ /* 0x000fe200078e0010 */
[----:B------:R-:W-:-:S04]  /*0b80*/  @!P5 IADD3 R29, R13, R29, RZ ;  /* 0x0000001d0d1dd210 */ /* 0x000fc80007ffe0ff */
[----:B------:R-:W-:Y:S01]  /*0b90*/  @!P6 IADD3 R13, R17, R21, RZ ;  /* 0x00000015110de210 */ /* 0x000fe20007ffe0ff */
[----:B------:R-:W-:Y:S01]  /*0ba0*/  CS2R R34, SRZ ;  /* 0x0000000000227805 */ /* 0x000fe2000001ff00 */
[----:B------:R-:W-:Y:S02]  /*0bb0*/  @!P3 MOV R14, R108 ;  /* 0x0000006c000eb202 */ /* 0x000fe40000000f00 */
[----:B------:R-:W-:Y:S02]  /*0bc0*/  @!P3 MOV R15, R111 ;  /* 0x0000006f000fb202 */ /* 0x000fe40000000f00 */
[C---:B------:R-:W-:Y:S01]  /*0bd0*/  @!P5 SHF.L.U32 R28, R12.reuse, 0x2, RZ ;  /* 0x000000020c1cd819 */ /* 0x040fe200000006ff */
[----:B------:R0:W5:Y:S01]  /*0be0*/  @!P0 LDG.E.64 R34, [R6.64] ;  /* 0x0000000e06228981 */ /* 0x000162000c1e1b00 */
[----:B------:R-:W-:Y:S02]  /*0bf0*/  @!P5 SHF.L.U64.HI R29, R12, 0x2, R29 ;  /* 0x000000020c1dd819 */ /* 0x000fe4000001021d */
[----:B------:R-:W-:-:S02]  /*0c00*/  @!P6 SHF.L.U64.HI R0, R16, 0x2, R13 ;  /* 0x000000021000e819 */ /* 0x000fc4000001020d */
[----:B------:R-:W-:Y:S01]  /*0c10*/  CS2R R12, SRZ ;  /* 0x00000000000c7805 */ /* 0x000fe2000001ff00 */
[----:B------:R-:W-:-:S05]  /*0c20*/  @!P3 IMAD.WIDE.U32 R14, R100, c[0x0][0x1d8], R14 ;  /* 0x00007600640eba25 */ /* 0x000fca00078e000e */
[----:B------:R1:W5:Y:S01]  /*0c30*/  @!P0 LDG.E.64 R12, [R8.64] ;  /* 0x0000000e080c8981 */ /* 0x000362000c1e1b00 */
[----:B------:R-:W-:Y:S02]  /*0c40*/  @!P4 IADD3 R20, P0, R22, c[0x0][0x180], RZ ;  /* 0x000060001614ca10 */ /* 0x000fe40007f1e0ff */
[----:B------:R-:W-:Y:S02]  /*0c50*/  @!P3 IADD3 R25, R15, R25, RZ ;  /* 0x000000190f19b210 */ /* 0x000fe40007ffe0ff */
[----:B------:R-:W-:Y:S02]  /*0c60*/  @!P4 IADD3.X R21, R18, c[0x0][0x184], RZ, P0, !PT ;  /* 0x000061001215ca10 */ /* 0x000fe400007fe4ff */
[----:B------:R-:W-:Y:S02]  /*0c70*/  @!P4 IADD3 R22, P0, R22, c[0x0][0x178], RZ ;  /* 0x00005e001616ca10 */ /* 0x000fe40007f1e0ff */
[C---:B------:R-:W-:Y:S02]  /*0c80*/  @!P3 SHF.L.U32 R24, R14.reuse, 0x2, RZ ;  /* 0x000000020e18b819 */ /* 0x040fe400000006ff */
[----:B------:R-:W-:-:S02]  /*0c90*/  @!P3 SHF.L.U64.HI R25, R14, 0x2, R25 ;  /* 0x000000020e19b819 */ /* 0x000fc40000010219 */
[----:B------:R-:W-:Y:S02]  /*0ca0*/  @!P2 MOV R14, R108 ;  /* 0x0000006c000ea202 */ /* 0x000fe40000000f00 */
[----:B------:R-:W-:Y:S02]  /*0cb0*/  @!P2 MOV R15, R111 ;  /* 0x0000006f000fa202 */ /* 0x000fe40000000f00 */
[----:B------:R-:W-:Y:S01]  /*0cc0*/  @!P4 IADD3.X R23, R18, c[0x0][0x17c], RZ, P0, !PT ;  /* 0x00005f001217ca10 */ /* 0x000fe200007fe4ff */
[----:B------:R-:W-:Y:S01]  /*0cd0*/  CS2R R40, SRZ ;  /* 0x0000000000287805 */ /* 0x000fe2000001ff00 */
[----:B-1----:R-:W-:Y:S01]  /*0ce0*/  @!P3 IADD3 R8, P0, R24, c[0x0][0x180], RZ ;  /* 0x000060001808ba10 */ /* 0x002fe20007f1e0ff */
[----:B------:R-:W-:-:S03]  /*0cf0*/  @!P2 IMAD.WIDE.U32 R14, R98, c[0x0][0x1d8], R14 ;  /* 0x00007600620eaa25 */ /* 0x000fc600078e000e */
[----:B------:R-:W-:Y:S01]  /*0d00*/  @!P3 IADD3.X R9, R25, c[0x0][0x184], RZ, P0, !PT ;  /* 0x000061001909ba10 */ /* 0x000fe200007fe4ff */
[----:B------:R1:W5:Y:S01]  /*0d10*/  @P1 LDG.E.64 R40, [R2.64] ;  /* 0x0000000e02281981 */ /* 0x000362000c1e1b00 */
[----:B------:R-:W-:Y:S02]  /*0d20*/  @!P3 IADD3 R24, P0, R24, c[0x0][0x178], RZ ;  /* 0x00005e001818ba10 */ /* 0x000fe40007f1e0ff */
[----:B------:R-:W-:Y:S01]  /*0d30*/  @!P2 IADD3 R15, R15, R19, RZ ;  /* 0x000000130f0fa210 */ /* 0x000fe20007ffe0ff */
[----:B------:R-:W-:Y:S01]  /*0d40*/  CS2R R32, SRZ ;  /* 0x0000000000207805 */ /* 0x000fe2000001ff00 */
[----:B------:R-:W-:Y:S01]  /*0d50*/  @!P6 SHF.L.U32 R48, R16, 0x2, RZ ;  /* 0x000000021030e819 */ /* 0x000fe200000006ff */
[----:B------:R-:W-:Y:S01]  /*0d60*/  CS2R R18, SRZ ;  /* 0x0000000000127805 */ /* 0x000fe2000001ff00 */
[----:B------:R-:W-:Y:S01]  /*0d70*/  CS2R R16, SRZ ;  /* 0x0000000000107805 */ /* 0x000fe2000001ff00 */
[----:B------:R-:W-:Y:S02]  /*0d80*/  @!P3 IADD3.X R25, R25, c[0x0][0x17c], RZ, P0, !PT ;  /* 0x00005f001919ba10 */ /* 0x000fe400007fe4ff */
[----:B-1----:R-:W-:Y:S01]  /*0d90*/  MOV R3, RZ ;  /* 0x000000ff00037202 */ /* 0x002fe20000000f00 */
[----:B------:R1:W5:Y:S01]  /*0da0*/  @!P4 LDG.E.64 R32, [R20.64] ;  /* 0x0000000e1420c981 */ /* 0x000362000c1e1b00 */
[----:B------:R-:W-:-:S02]  /*0db0*/  MOV R2, RZ ;  /* 0x000000ff00027202 */ /* 0x000fc40000000f00 */
[----:B------:R-:W-:Y:S01]  /*0dc0*/  @!P2 SHF.L.U32 R44, R14, 0x2, RZ ;  /* 0x000000020e2ca819 */ /* 0x000fe200000006ff */
[----:B------:R3:W5:Y:S01]  /*0dd0*/  @!P3 LDG.E.64 R18, [R24.64] ;  /* 0x0000000e1812b981 */ /* 0x000762000c1e1b00 */
[----:B------:R-:W-:-:S03]  /*0de0*/  @!P5 IADD3 R26, P0, R28, c[0x0][0x180], RZ ;  /* 0x000060001c1ada10 */ /* 0x000fc60007f1e0ff */
[----:B------:R4:W5:Y:S01]  /*0df0*/  @!P3 LDG.E.64 R2, [R8.64] ;  /* 0x0000000e0802b981 */ /* 0x000962000c1e1b00 */
[----:B------:R-:W-:Y:S02]  /*0e00*/  @!P5 IADD3 R28, P3, R28, c[0x0][0x178], RZ ;  /* 0x00005e001c1cda10 */ /* 0x000fe40007f7e0ff */
[----:B------:R-:W-:Y:S01]  /*0e10*/  @!P2 SHF.L.U64.HI R38, R14, 0x2, R15 ;  /* 0x000000020e26a819 */ /* 0x000fe2000001020f */
[----:B------:R0:W5:Y:S01]  /*0e20*/  @!P4 LDG.E.64 R16, [R22.64] ;  /* 0x0000000e1610c981 */ /* 0x000162000c1e1b00 */
[----:B------:R-:W-:Y:S02]  /*0e30*/  @!P2 IADD3 R42, P4, R44, c[0x0][0x180], RZ ;  /* 0x000060002c2aaa10 */ /* 0x000fe40007f9e0ff */
[C---:B------:R-:W-:Y:S02]  /*0e40*/  @!P5 IADD3.X R27, R29.reuse, c[0x0][0x184], RZ, P0, !PT ;  /* 0x000061001d1bda10 */ /* 0x040fe400007fe4ff */
[----:B------:R-:W-:Y:S02]  /*0e50*/  @!P5 IADD3.X R29, R29, c[0x0][0x17c], RZ, P3, !PT ;  /* 0x00005f001d1dda10 */ /* 0x000fe40001ffe4ff */
[----:B------:R-:W-:-:S02]  /*0e60*/  @!P2 IADD3.X R43, R38, c[0x0][0x184], RZ, P4, !PT ;  /* 0x00006100262baa10 */ /* 0x000fc400027fe4ff */
[----:B------:R-:W-:Y:S02]  /*0e70*/  @!P6 IADD3 R46, P3, R48, c[0x0][0x180], RZ ;  /* 0x00006000302eea10 */ /* 0x000fe40007f7e0ff */
[----:B------:R-:W-:Y:S02]  /*0e80*/  @!P2 IADD3 R44, P0, R44, c[0x0][0x178], RZ ;  /* 0x00005e002c2caa10 */ /* 0x000fe40007f1e0ff */
[----:B------:R-:W-:Y:S01]  /*0e90*/  @!P6 IADD3 R48, P4, R48, c[0x0][0x178], RZ ;  /* 0x00005e003030ea10 */ /* 0x000fe20007f9e0ff */
[----:B0-----:R-:W-:Y:S01]  /*0ea0*/  CS2R R6, SRZ ;  /* 0x0000000000067805 */ /* 0x001fe2000001ff00 */
[----:B------:R-:W-:Y:S01]  /*0eb0*/  CS2R R22, SRZ ;  /* 0x0000000000167805 */ /* 0x000fe2000001ff00 */
[----:B----4-:R-:W-:Y:S01]  /*0ec0*/  CS2R R8, SRZ ;  /* 0x0000000000087805 */ /* 0x010fe2000001ff00 */
[----:B---3--:R-:W-:Y:S01]  /*0ed0*/  CS2R R24, SRZ ;  /* 0x0000000000187805 */ /* 0x008fe2000001ff00 */
[----:B------:R-:W-:Y:S02]  /*0ee0*/  @!P2 IADD3.X R45, R38, c[0x0][0x17c], RZ, P0, !PT ;  /* 0x00005f00262daa10 */ /* 0x000fe400007fe4ff */
[C---:B------:R-:W-:Y:S01]  /*0ef0*/  @!P6 IADD3.X R47, R0.reuse, c[0x0][0x184], RZ, P3, !PT ;  /* 0x00006100002fea10 */ /* 0x040fe20001ffe4ff */
[----:B------:R0:W5:Y:S01]  /*0f00*/  @!P2 LDG.E.64 R6, [R42.64] ;  /* 0x0000000e2a06a981 */ /* 0x000162000c1e1b00 */
[----:B------:R-:W-:-:S03]  /*0f10*/  @!P6 IADD3.X R49, R0, c[0x0][0x17c], RZ, P4, !PT ;  /* 0x00005f000031ea10 */ /* 0x000fc600027fe4ff */
[----:B------:R0:W5:Y:S04]  /*0f20*/  @!P2 LDG.E.64 R22, [R44.64] ;  /* 0x0000000e2c16a981 */ /* 0x000168000c1e1b00 */
[----:B------:R0:W5:Y:S04]  /*0f30*/  @!P6 LDG.E.64 R8, [R46.64] ;  /* 0x0000000e2e08e981 */ /* 0x000168000c1e1b00 */
[----:B------:R0:W5:Y:S01]  /*0f40*/  @!P6 LDG.E.64 R24, [R48.64] ;  /* 0x0000000e3018e981 */ /* 0x000162000c1e1b00 */
[----:B------:R-:W-:Y:S01]  /*0f50*/  CS2R R14, SRZ ;  /* 0x00000000000e7805 */ /* 0x000fe2000001ff00 */
[----:B-1----:R-:W-:Y:S01]  /*0f60*/  CS2R R20, SRZ ;  /* 0x0000000000147805 */ /* 0x002fe2000001ff00 */
[----:B------:R-:W-:-:S04]  /*0f70*/  UMOV UR12, 0x3f800000 ;  /* 0x3f800000000c7882 */ /* 0x000fc80000000000 */
[----:B------:R1:W5:Y:S01]  /*0f80*/  @P1 LDG.E.64 R14, [R4.64] ;  /* 0x0000000e040e1981 */ /* 0x000362000c1e1b00 */
[----:B------:R-:W-:Y:S03]  /*0f90*/  BSSY B0, `(.L_x_1422) ;  /* 0x0000019000007945 */ /* 0x000fe60003800000 */
[----:B------:R3:W5:Y:S01]  /*0fa0*/  @!P5 LDG.E.64 R20, [R28.64] ;  /* 0x0000000e1c14d981 */ /* 0x000762000c1e1b00 */
[----:B-1----:R-:W-:Y:S01]  /*0fb0*/  CS2R R4, SRZ ;  /* 0x0000000000047805 */ /* 0x002fe2000001ff00 */
[----:B---3--:R-:W-:-:S05]  /*0fc0*/  CS2R R28, SRZ ;  /* 0x00000000001c7805 */ /* 0x008fca000001ff00 */
[----:B------:R1:W5:Y:S02]  /*0fd0*/  @!P5 LDG.E.64 R4, [R26.64] ;  /* 0x0000000e1a04d981 */ /* 0x000364000c1e1b00 */
[----:B-1----:R-:W-:Y:S01]  /*0fe0*/  CS2R R26, SRZ ;  /* 0x00000000001a7805 */ /* 0x002fe2000001ff00 */
        /* <DEDUP_REMOVED lines=19> */
.L_x_1423:
[----:B0-----:R-:W-:Y:S05]  /*1120*/  BSYNC B0 ;  /* 0x0000000000007941 */ /* 0x001fea0003800000 */
.L_x_1422:
[----:B------:R-:W-:Y:S01]  /*1130*/  ISETP.NE.AND P5, PT, RZ, UR16, PT ;  /* 0x00000010ff007c0c */ /* 0x000fe2000bfa5270 */
[C---:B-----5:R-:W-:Y:S01]  /*1140*/  FADD.FTZ R40, -R30.reuse, R40 ;  /* 0x000000281e287221 */ /* 0x060fe20000010100 */
[----:B------:R-:W-:Y:S01]  /*1150*/  MOV R31, R10 ;  /* 0x0000000a001f7202 */ /* 0x000fe20000000f00 */
[C---:B------:R-:W-:Y:S02]  /*1160*/  FADD.FTZ R41, -R30.reuse, R41 ;  /* 0x000000291e297221 */ /* 0x040fe40000010100 */
[C---:B------:R-:W-:Y:S01]  /*1170*/  FADD.FTZ R81, -R30.reuse, R36 ;  /* 0x000000241e517221 */ /* 0x040fe20000010100 */
[----:B------:R-:W-:Y:S01]  /*1180*/  MOV R36, R14 ;  /* 0x0000000e00247202 */ /* 0x000fe20000000f00 */
[----:B------:R-:W-:Y:S01]  /*1190*/  FADD.FTZ R80, -R30, R37 ;  /* 0x000000251e507221 */ /* 0x000fe20000010100 */
[----:B------:R-:W-:Y:S01]  /*11a0*/  MOV R37, R15 ;  /* 0x0000000f00257202 */ /* 0x000fe20000000f00 */
[----:B------:R-:W-:-:S02]  /*11b0*/  FMUL.FTZ R83, R40, UR12 ;  /* 0x0000000c28537c20 */ /* 0x000fc40008410000 */
        /* <DEDUP_REMOVED lines=20> */
.L_x_1424:
[----:B------:R-:W-:Y:S01]  /*1300*/  FMUL.FTZ R0, R36, R26 ;  /* 0x0000001a24007220 */ /* 0x000fe20000410000 */
[----:B------:R-:W-:Y:S01]  /*1310*/  MOV R38, R11 ;  /* 0x0000000b00267202 */ /* 0x000fe20000000f00 */
[----:B------:R-:W-:Y:S02]  /*1320*/  FMUL.FTZ R81, R81, UR12 ;  /* 0x0000000c51517c20 */ /* 0x000fe40008410000 */
[----:B------:R-:W-:Y:S02]  /*1330*/  FMUL.FTZ R40, R37, R27 ;  /* 0x0000001b25287220 */ /* 0x000fe40000410000 */
[----:B------:R-:W-:Y:S02]  /*1340*/  FFMA.FTZ R39, R83, R0, RZ ;  /* 0x0000000053277223 */ /* 0x000fe400000100ff */
[----:B------:R-:W-:-:S02]  /*1350*/  FADD.FTZ R41, RZ, R0 ;  /* 0x00000000ff297221 */ /* 0x000fc40000010000 */
        /* <DEDUP_REMOVED lines=20> */
.L_x_1425:
        /* <DEDUP_REMOVED lines=9> */
[----:B------:R-:W-:Y:S02]  /*1530*/  FMUL.FTZ R79, R79, UR12 ;  /* 0x0000000c4f4f7c20 */ /* 0x000fe40008410000 */
[----:B------:R-:W-:Y:S02]  /*1540*/  FMUL.FTZ R0, R38, R27 ;  /* 0x0000001b26007220 */ /* 0x000fe40000410000 */
        /* <DEDUP_REMOVED lines=19> */
[----:B------:R-:W-:Y:S02]  /*1680*/  FMUL.FTZ R34, R43, R34 ;  /* 0x000000222b227220 */ /* 0x000fe40000410000 */
.L_x_1426:
        /* <DEDUP_REMOVED lines=31> */
.L_x_1427:
[----:B------:R-:W-:Y:S02]  /*1880*/  FFMA.FTZ R39, R78, R0, R39 ;  /* 0x000000004e277223 */ /* 0x000fe40000010027 */
[----:B------:R-:W-:Y:S02]  /*1890*/  FADD.FTZ R43, R0, R41 ;  /* 0x00000029002b7221 */ /* 0x000fe40000010000 */
[----:B------:R-:W-:Y:S02]  /*18a0*/  FMUL.FTZ R40, R32, R26 ;  /* 0x0000001a20287220 */ /* 0x000fe40000410000 */
[C---:B------:R-:W-:Y:S02]  /*18b0*/  FADD.FTZ R0, -R30.reuse, R2 ;  /* 0x000000021e007221 */ /* 0x040fe40000010100 */
[----:B------:R-:W-:Y:S02]  /*18c0*/  FADD.FTZ R2, -R30, R3 ;  /* 0x000000031e027221 */ /* 0x000fe40000010100 */
[----:B------:R-:W-:Y:S01]  /*18d0*/  FFMA.FTZ R41, R77, R40, R39 ;  /* 0x000000284d297223 */ /* 0x000fe20000010027 */
[----:B------:R-:W-:Y:S01]  /*18e0*/  MOV R39, R18 ;  /* 0x0000001200277202 */ /* 0x000fe20000000f00 */
[----:B------:R-:W-:Y:S01]  /*18f0*/  FADD.FTZ R42, R43, R40 ;  /* 0x000000282b2a7221 */ /* 0x000fe20000010000 */
[----:B------:R-:W-:Y:S01]  /*1900*/  MOV R40, R19 ;  /* 0x0000001300287202 */ /* 0x000fe20000000f00 */
[----:B------:R-:W-:-:S02]  /*1910*/  FMUL.FTZ R0, R0, UR12 ;  /* 0x0000000c00007c20 */ /* 0x000fc40008410000 */
[----:B------:R-:W-:Y:S02]  /*1920*/  FMUL.FTZ R3, R33, R27 ;  /* 0x0000001b21037220 */ /* 0x000fe40000410000 */
        /* <DEDUP_REMOVED lines=20> */
.L_x_1428:
[----:B------:R-:W-:Y:S02]  /*1a70*/  FFMA.FTZ R43, R76, R3, R41 ;  /* 0x000000034c2b7223 */ /* 0x000fe40000010029 */
[----:B------:R-:W-:Y:S02]  /*1a80*/  FADD.FTZ R42, R3, R42 ;  /* 0x0000002a032a7221 */ /* 0x000fe40000010000 */
[----:B------:R-:W-:Y:S02]  /*1a90*/  FMUL.FTZ R41, R39, R26 ;  /* 0x0000001a27297220 */ /* 0x000fe40000410000 */
[C---:B------:R-:W-:Y:S02]  /*1aa0*/  FADD.FTZ R3, -R30.reuse, R4 ;  /* 0x000000041e037221 */ /* 0x040fe40000010100 */
[----:B------:R-:W-:Y:S02]  /*1ab0*/  FADD.FTZ R4, -R30, R5 ;  /* 0x000000051e047221 */ /* 0x000fe40000010100 */
[----:B------:R-:W-:-:S02]  /*1ac0*/  FFMA.FTZ R43, R0, R41, R43 ;  /* 0x00000029002b7223 */ /* 0x000fc4000001002b */
[----:B------:R-:W-:Y:S01]  /*1ad0*/  FADD.FTZ R44, R42, R41 ;  /* 0x000000292a2c7221 */ /* 0x000fe20000010000 */
[----:B------:R-:W-:Y:S01]  /*1ae0*/  MOV R41, R20 ;  /* 0x0000001400297202 */ /* 0x000fe20000000f00 */
[----:B------:R-:W-:Y:S01]  /*1af0*/  FMUL.FTZ R3, R3, UR12 ;  /* 0x0000000c03037c20 */ /* 0x000fe20008410000 */
[----:B------:R-:W-:Y:S01]  /*1b00*/  MOV R42, R21 ;  /* 0x00000015002a7202 */ /* 0x000fe20000000f00 */
        /* <DEDUP_REMOVED lines=21> */
.L_x_1429:
[----:B------:R-:W-:Y:S02]  /*1c60*/  FFMA.FTZ R43, R2, R5, R43 ;  /* 0x00000005022b7223 */ /* 0x000fe4000001002b */
[----:B------:R-:W-:Y:S02]  /*1c70*/  FMUL.FTZ R46, R41, R26 ;  /* 0x0000001a292e7220 */ /* 0x000fe40000410000 */
[----:B------:R-:W-:Y:S01]  /*1c80*/  FADD.FTZ R5, R5, R44 ;  /* 0x0000002c05057221 */ /* 0x000fe20000010000 */
[----:B------:R-:W-:Y:S01]  /*1c90*/  MOV R44, R23 ;  /* 0x00000017002c7202 */ /* 0x000fe20000000f00 */
[----:B------:R-:W-:Y:S01]  /*1ca0*/  FFMA.FTZ R45, R3, R46, R43 ;  /* 0x0000002e032d7223 */ /* 0x000fe2000001002b */
[----:B------:R-:W-:Y:S01]  /*1cb0*/  MOV R43, R22 ;  /* 0x00000016002b7202 */ /* 0x000fe20000000f00 */
[----:B------:R-:W-:Y:S02]  /*1cc0*/  FADD.FTZ R46, R5, R46 ;  /* 0x0000002e052e7221 */ /* 0x000fe40000010000 */
[----:B------:R-:W-:-:S02]  /*1cd0*/  FADD.FTZ R5, -R30, R6 ;  /* 0x000000061e057221 */ /* 0x000fc40000010100 */
[----:B------:R-:W-:Y:S02]  /*1ce0*/  FADD.FTZ R6, -R30, R7 ;  /* 0x000000071e067221 */ /* 0x000fe40000010100 */
        /* <DEDUP_REMOVED lines=22> */
.L_x_1430:
[----:B------:R-:W-:Y:S02]  /*1e50*/  FFMA.FTZ R45, R4, R7, R45 ;  /* 0x00000007042d7223 */ /* 0x000fe4000001002d */
[----:B------:R-:W-:Y:S02]  /*1e60*/  FADD.FTZ R47, R7, R46 ;  /* 0x0000002e072f7221 */ /* 0x000fe40000010000 */
[C---:B------:R-:W-:Y:S02]  /*1e70*/  FADD.FTZ R7, -R30.reuse, R8 ;  /* 0x000000081e077221 */ /* 0x040fe40000010100 */
[----:B------:R-:W-:Y:S02]  /*1e80*/  FMUL.FTZ R48, R43, R26 ;  /* 0x0000001a2b307220 */ /* 0x000fe40000410000 */
[----:B------:R-:W-:Y:S01]  /*1e90*/  FADD.FTZ R8, -R30, R9 ;  /* 0x000000091e087221 */ /* 0x000fe20000010100 */
[----:B------:R-:W-:Y:S01]  /*1ea0*/  MOV R9, R24 ;  /* 0x0000001800097202 */ /* 0x000fe20000000f00 */
[----:B------:R-:W-:Y:S01]  /*1eb0*/  FFMA.FTZ R45, R5, R48, R45 ;  /* 0x00000030052d7223 */ /* 0x000fe2000001002d */
[----:B------:R-:W-:Y:S01]  /*1ec0*/  MOV R30, R25 ;  /* 0x00000019001e7202 */ /* 0x000fe20000000f00 */
[----:B------:R-:W-:-:S02]  /*1ed0*/  FADD.FTZ R47, R47, R48 ;  /* 0x000000302f2f7221 */ /* 0x000fc40000010000 */
[----:B------:R-:W-:Y:S02]  /*1ee0*/  FMUL.FTZ R7, R7, UR12 ;  /* 0x0000000c07077c20 */ /* 0x000fe40008410000 */
        /* <DEDUP_REMOVED lines=21> */
.L_x_1431:
[----:B------:R-:W-:Y:S01]  /*2040*/  FADD.FTZ R49, R46, R47 ;  /* 0x0000002f2e317221 */ /* 0x000fe20000010000 */
[----:B------:R-:W-:Y:S01]  /*2050*/  ISETP.GT.AND P0, PT, R94, 0x1e, PT ;  /* 0x0000001e5e00780c */ /* 0x000fe20003f04270 */
[----:B------:R-:W-:Y:S01]  /*2060*/  FMUL.FTZ R48, R9, R26 ;  /* 0x0000001a09307220 */ /* 0x000fe20000410000 */
[----:B------:R-:W-:Y:S01]  /*2070*/  ISETP.NE.AND P2, PT, R105, RZ, PT ;  /* 0x000000ff6900720c */ /* 0x000fe20003f45270 */
[----:B------:R-:W-:Y:S01]  /*2080*/  FFMA.FTZ R47, R6, R46, R45 ;  /* 0x0000002e062f7223 */ /* 0x000fe2000001002d */
[----:B------:R-:W-:Y:S01]  /*2090*/  ULDC UR5, c[0x0][0xc] ;  /* 0x0000030000057ab9 */ /* 0x000fe20000000800 */
[----:B------:R-:W-:Y:S01]  /*20a0*/  FMUL.FTZ R46, R30, R27 ;  /* 0x0000001b1e2e7220 */ /* 0x000fe20000410000 */
[----:B------:R-:W-:Y:S01]  /*20b0*/  BSSY B0, `(.L_x_1432) ;  /* 0x0000068000007945 */ /* 0x000fe20003800000 */
[----:B------:R-:W-:Y:S01]  /*20c0*/  FADD.FTZ R45, R49, R48 ;  /* 0x00000030312d7221 */ /* 0x000fe20000010000 */
[----:B------:R-:W-:Y:S01]  /*20d0*/  ISETP.GT.U32.AND P3, PT, R105, 0xd, PT ;  /* 0x0000000d6900780c */ /* 0x000fe20003f64070 */
[----:B------:R-:W-:Y:S01]  /*20e0*/  FFMA.FTZ R47, R7, R48, R47 ;  /* 0x00000030072f7223 */ /* 0x000fe2000001002f */
[----:B------:R-:W-:Y:S01]  /*20f0*/  SHF.L.U32 R107, R105, 0x4, RZ ;  /* 0x00000004696b7819 */ /* 0x000fe200000006ff */
[----:B------:R-:W-:-:S02]  /*2100*/  FADD.FTZ R45, R46, R45 ;  /* 0x0000002d2e2d7221 */ /* 0x000fc40000010000 */
[----:B------:R-:W-:Y:S02]  /*2110*/  FFMA.FTZ R46, R8, R46, R47 ;  /* 0x0000002e082e7223 */ /* 0x000fe4000001002f */
[----:B------:R-:W-:Y:S01]  /*2120*/  FFMA.FTZ R50, R83, R36, RZ ;  /* 0x0000002453327223 */ /* 0x000fe200000100ff */
[----:B------:R-:W0:Y:S01]  /*2130*/  SHFL.DOWN PT, R48, R45, 0x1, 0x1f ;  /* 0x08201f002d307f89 */ /* 0x000e2200000e0000 */
[----:B------:R-:W-:Y:S02]  /*2140*/  FADD.FTZ R36, RZ, R36 ;  /* 0x00000024ff247221 */ /* 0x000fe40000010000 */
[----:B------:R-:W-:Y:S01]  /*2150*/  FFMA.FTZ R50, R81, R31, R50 ;  /* 0x0000001f51327223 */ /* 0x000fe20000010032 */
[----:B------:R-:W1:Y:S01]  /*2160*/  SHFL.DOWN PT, R47, R46, 0x1, 0x1f ;  /* 0x08201f002e2f7f89 */ /* 0x000e6200000e0000 */
[----:B------:R-:W-:Y:S02]  /*2170*/  FADD.FTZ R49, R36, R31 ;  /* 0x0000001f24317221 */ /* 0x000fe40000010000 */
[----:B------:R-:W-:-:S02]  /*2180*/  FFMA.FTZ R50, R79, R34, R50 ;  /* 0x000000224f327223 */ /* 0x000fc40000010032 */
[----:B------:R-:W-:Y:S02]  /*2190*/  FADD.FTZ R49, R49, R34 ;  /* 0x0000002231317221 */ /* 0x000fe40000010000 */
[----:B------:R-:W-:Y:S02]  /*21a0*/  FFMA.FTZ R50, R77, R32, R50 ;  /* 0x000000204d327223 */ /* 0x000fe40000010032 */
[----:B------:R-:W-:Y:S02]  /*21b0*/  FADD.FTZ R34, R49, R32 ;  /* 0x0000002031227221 */ /* 0x000fe40000010000 */
[----:B------:R-:W-:Y:S02]  /*21c0*/  FFMA.FTZ R50, R0, R39, R50 ;  /* 0x0000002700327223 */ /* 0x000fe40000010032 */
[----:B------:R-:W-:Y:S02]  /*21d0*/  FADD.FTZ R34, R34, R39 ;  /* 0x0000002722227221 */ /* 0x000fe40000010000 */
[----:B------:R-:W-:-:S02]  /*21e0*/  FFMA.FTZ R50, R3, R41, R50 ;  /* 0x0000002903327223 */ /* 0x000fc40000010032 */
[----:B------:R-:W-:Y:S02]  /*21f0*/  FADD.FTZ R34, R34, R41 ;  /* 0x0000002922227221 */ /* 0x000fe40000010000 */
[----:B------:R-:W-:Y:S02]  /*2200*/  FFMA.FTZ R50, R5, R43, R50 ;  /* 0x0000002b05327223 */ /* 0x000fe40000010032 */
[----:B0-----:R-:W-:Y:S02]  /*2210*/  @!P0 FADD.FTZ R45, R45, R48 ;  /* 0x000000302d2d8221 */ /* 0x001fe40000010000 */
[----:B------:R-:W-:Y:S02]  /*2220*/  FADD.FTZ R34, R34, R43 ;  /* 0x0000002b22227221 */ /* 0x000fe40000010000 */
[----:B-1----:R-:W-:Y:S01]  /*2230*/  @!P0 FADD.FTZ R46, R46, R47 ;  /* 0x0000002f2e2e8221 */ /* 0x002fe20000010000 */
[----:B------:R-:W0:Y:S01]  /*2240*/  SHFL.DOWN PT, R48, R45, 0x2, 0x1f ;  /* 0x08401f002d307f89 */ /* 0x000e2200000e0000 */
[----:B------:R-:W-:Y:S01]  /*2250*/  ISETP.GT.AND P0, PT, R94, 0x1d, PT ;  /* 0x0000001d5e00780c */ /* 0x000fe20003f04270 */
[----:B------:R-:W-:-:S02]  /*2260*/  FFMA.FTZ R56, R7, R9, R50 ;  /* 0x0000000907387223 */ /* 0x000fc40000010032 */
[----:B------:R-:W1:Y:S01]  /*2270*/  SHFL.DOWN PT, R47, R46, 0x2, 0x1f ;  /* 0x08401f002e2f7f89 */ /* 0x000e6200000e0000 */
[----:B------:R-:W-:Y:S01]  /*2280*/  FADD.FTZ R58, R34, R9 ;  /* 0x00000009223a7221 */ /* 0x000fe20000010000 */
[----:B------:R-:W-:-:S08]  /*2290*/  HFMA2.MMA R9, -RZ, RZ, 0, 2.384185791015625e-07 ;  /* 0x00000004ff097435 */ /* 0x000fd000000001ff */
        /* <DEDUP_REMOVED lines=13> */
[----:B------:R-:W-:Y:S01]  /*2370*/  FADD.FTZ R47, RZ, R37 ;  /* 0x00000025ff2f7221 */ /* 0x000fe20000010000 */
[----:B------:R-:W-:Y:S01]  /*2380*/  ISETP.GT.AND P0, PT, R94, 0xf, PT ;  /* 0x0000000f5e00780c */ /* 0x000fe20003f04270 */
[----:B------:R-:W-:Y:S01]  /*2390*/  FFMA.FTZ R37, R82, R37, RZ ;  /* 0x0000002552257223 */ /* 0x000fe200000100ff */
[----:B------:R-:W1:Y:S01]  /*23a0*/  SHFL.DOWN PT, R31, R46, 0x10, 0x1f ;  /* 0x0a001f002e1f7f89 */ /* 0x000e6200000e0000 */
[----:B------:R-:W-:Y:S02]  /*23b0*/  FADD.FTZ R48, R47, R38 ;  /* 0x000000262f307221 */ /* 0x000fe40000010000 */
[----:B------:R-:W-:Y:S02]  /*23c0*/  FFMA.FTZ R37, R80, R38, R37 ;  /* 0x0000002650257223 */ /* 0x000fe40000010025 */
        /* <DEDUP_REMOVED lines=8> */
[----:B0-----:R-:W-:Y:S02]  /*2450*/  @!P0 FADD.FTZ R45, R45, R36 ;  /* 0x000000242d2d8221 */ /* 0x001fe40000010000 */
[----:B------:R-:W-:Y:S02]  /*2460*/  FADD.FTZ R35, R35, R44 ;  /* 0x0000002c23237221 */ /* 0x000fe40000010000 */
[----:B-1----:R-:W-:Y:S01]  /*2470*/  @!P0 FADD.FTZ R46, R46, R31 ;  /* 0x0000001f2e2e8221 */ /* 0x002fe20000010000 */
[----:B------:R-:W-:Y:S01]  /*2480*/  ISETP.NE.AND P0, PT, R94, RZ, PT ;  /* 0x000000ff5e00720c */ /* 0x000fe20003f05270 */
[----:B------:R-:W-:Y:S01]  /*2490*/  FFMA.FTZ R37, R6, R44, R37 ;  /* 0x0000002c06257223 */ /* 0x000fe20000010025 */
[----:B------:R-:W-:Y:S01]  /*24a0*/  MOV R31, R45 ;  /* 0x0000002d001f7202 */ /* 0x000fe20000000f00 */
[----:B------:R-:W-:Y:S02]  /*24b0*/  FADD.FTZ R59, R35, R30 ;  /* 0x0000001e233b7221 */ /* 0x000fe40000010000 */
[----:B------:R-:W-:Y:S01]  /*24c0*/  FFMA.FTZ R57, R8, R30, R37 ;  /* 0x0000001e08397223 */ /* 0x000fe20000010025 */
[----:B------:R-:W-:-:S04]  /*24d0*/  MOV R30, R46 ;  /* 0x0000002e001e7202 */ /* 0x000fc80000000f00 */
        /* <DEDUP_REMOVED lines=11> */
[----:B0-----:R-:W-:Y:S02]  /*2590*/  FADD.FTZ R30, R31, R53 ;  /* 0x000000351f1e7221 */ /* 0x001fe40000010000 */
[----:B--2---:R-:W-:Y:S02]  /*25a0*/  FADD.FTZ R31, R55, R32 ;  /* 0x00000020371f7221 */ /* 0x004fe40000010000 */
[----:B------:R-:W0:Y:S01]  /*25b0*/  LDS.128 R52, [0x70] ;  /* 0x00007000ff347984 */ /* 0x000e220000000c00 */
        /* <DEDUP_REMOVED lines=15> */
[----:B------:R-:W-:-:S02]  /*26b0*/  FADD.FTZ R31, R31, R36 ;  /* 0x000000241f1f7221 */ /* 0x000fc40000010000 */
[----:B------:R-:W-:Y:S02]  /*26c0*/  FADD.FTZ R30, R30, R37 ;  /* 0x000000251e1e7221 */ /* 0x000fe40000010000 */
[----:B------:R-:W-:Y:S02]  /*26d0*/  FADD.FTZ R31, R31, R38 ;  /* 0x000000261f1f7221 */ /* 0x000fe40000010000 */
[----:B------:R-:W-:Y:S02]  /*26e0*/  FADD.FTZ R30, R30, R39 ;  /* 0x000000271e1e7221 */ /* 0x000fe40000010000 */
[----:B0-----:R-:W-:Y:S02]  /*26f0*/  FADD.FTZ R31, R31, R52 ;  /* 0x000000341f1f7221 */ /* 0x001fe40000010000 */
[----:B------:R-:W-:Y:S02]  /*2700*/  FADD.FTZ R32, R30, R53 ;  /* 0x000000351e207221 */ /* 0x000fe40000010000 */
[----:B------:R-:W-:-:S02]  /*2710*/  FADD.FTZ R30, R31, R54 ;  /* 0x000000361f1e7221 */ /* 0x000fc40000010000 */
[----:B------:R-:W-:Y:S02]  /*2720*/  FADD.FTZ R31, R32, R55 ;  /* 0x00000037201f7221 */ /* 0x000fe40000010000 */
.L_x_1433:
[----:B------:R-:W-:Y:S05]  /*2730*/  BSYNC B0 ;  /* 0x0000000000007941 */ /* 0x000fea0003800000 */
.L_x_1432:
        /* <DEDUP_REMOVED lines=10> */
[----:B------:R-:W0:Y:S04]  /*27e0*/  LDS.128 R64, [R107+0x790] ;  /* 0x000790006b407984 */ /* 0x000e280000000c00 */
[----:B------:R-:W0:Y:S01]  /*27f0*/  LDS.128 R32, [R107+0x870] ;  /* 0x000870006b207984 */ /* 0x000e220000000c00 */
[----:B-1----:R-:W-:-:S02]  /*2800*/  FADD.FTZ R73, R56, R68 ;  /* 0x0000004438497221 */ /* 0x002fc40000010000 */
[----:B------:R-:W-:Y:S02]  /*2810*/  FADD.FTZ R68, R57, R69 ;  /* 0x0000004539447221 */ /* 0x000fe40000010000 */
[----:B------:R-:W-:Y:S02]  /*2820*/  FADD.FTZ R69, R58, R70 ;  /* 0x000000463a457221 */ /* 0x000fe40000010000 */
[----:B------:R-:W-:Y:S02]  /*2830*/  FADD.FTZ R70, R59, R71 ;  /* 0x000000473b467221 */ /* 0x000fe40000010000 */
[----:B0-----:R-:W0:Y:S01]  /*2840*/  LDS.128 R56, [R107+0x950] ;  /* 0x000950006b387984 */ /* 0x001e220000000c00 */
[----:B--2---:R-:W-:Y:S02]  /*2850*/  FADD.FTZ R73, R73, R36 ;  /* 0x0000002449497221 */ /* 0x004fe40000010000 */
        /* <DEDUP_REMOVED lines=8> */
[----:B------:R-:W2:Y:S01]  /*28e0*/  LDS.128 R40, [R107+0xb10] ;  /* 0x000b10006b287984 */ /* 0x000ea20000000c00 */
[----:B----4-:R-:W-:-:S02]  /*28f0*/  FADD.FTZ R73, R73, R44 ;  /* 0x0000002c49497221 */ /* 0x010fc40000010000 */
[----:B------:R-:W-:Y:S02]  /*2900*/  FADD.FTZ R68, R68, R45 ;  /* 0x0000002d44447221 */ /* 0x000fe40000010000 */
[----:B------:R-:W-:Y:S02]  /*2910*/  FADD.FTZ R69, R69, R46 ;  /* 0x0000002e45457221 */ /* 0x000fe40000010000 */
[----:B------:R-:W-:Y:S02]  /*2920*/  FADD.FTZ R70, R70, R47 ;  /* 0x0000002f46467221 */ /* 0x000fe40000010000 */
[----:B------:R-:W3:Y:S01]  /*2930*/  LDS.128 R44, [R107+0xbf0] ;  /* 0x000bf0006b2c7984 */ /* 0x000ee20000000c00 */
[----:B-----5:R-:W-:Y:S02]  /*2940*/  FADD.FTZ R73, R73, R48 ;  /* 0x0000003049497221 */ /* 0x020fe40000010000 */
[----:B------:R-:W-:Y:S02]  /*2950*/  FADD.FTZ R68, R68, R49 ;  /* 0x0000003144447221 */ /* 0x000fe40000010000 */
[----:B------:R-:W-:-:S02]  /*2960*/  FADD.FTZ R69, R69, R50 ;  /* 0x0000003245457221 */ /* 0x000fc40000010000 */
[----:B------:R-:W-:Y:S02]  /*2970*/  FADD.FTZ R70, R70, R51 ;  /* 0x0000003346467221 */ /* 0x000fe40000010000 */
[----:B------:R-:W4:Y:S01]  /*2980*/  LDS.128 R48, [R107+0xcd0] ;  /* 0x000cd0006b307984 */ /* 0x000f220000000c00 */
[----:B------:R-:W-:Y:S02]  /*2990*/  FADD.FTZ R73, R73, R52 ;  /* 0x0000003449497221 */ /* 0x000fe40000010000 */
[----:B------:R-:W-:Y:S02]  /*29a0*/  FADD.FTZ R68, R68, R53 ;  /* 0x0000003544447221 */ /* 0x000fe40000010000 */
[----:B------:R-:W-:Y:S02]  /*29b0*/  FADD.FTZ R69, R69, R54 ;  /* 0x0000003645457221 */ /* 0x000fe40000010000 */
[----:B------:R-:W-:Y:S02]  /*29c0*/  FADD.FTZ R70, R70, R55 ;  /* 0x0000003746467221 */ /* 0x000fe40000010000 */
[----:B------:R-:W5:Y:S01]  /*29d0*/  LDS.128 R52, [R107+0xdb0] ;  /* 0x000db0006b347984 */ /* 0x000f620000000c00 */
[----:B------:R-:W-:-:S02]  /*29e0*/  FADD.FTZ R73, R73, R60 ;  /* 0x0000003c49497221 */ /* 0x000fc40000010000 */
[----:B------:R-:W-:Y:S02]  /*29f0*/  FADD.FTZ R68, R68, R61 ;  /* 0x0000003d44447221 */ /* 0x000fe40000010000 */
[----:B------:R-:W-:Y:S02]  /*2a00*/  FADD.FTZ R69, R69, R62 ;  /* 0x0000003e45457221 */ /* 0x000fe40000010000 */
[----:B------:R-:W-:Y:S02]  /*2a10*/  FADD.FTZ R70, R70, R63 ;  /* 0x0000003f46467221 */ /* 0x000fe40000010000 */
[----:B------:R-:W-:Y:S01]  /*2a20*/  FADD.FTZ R73, R73, R64 ;  /* 0x0000004049497221 */ /* 0x000fe20000010000 */
[----:B------:R-:W3:Y:S01]  /*2a30*/  LDS.128 R60, [R107+0xe90] ;  /* 0x000e90006b3c7984 */ /* 0x000ee20000000c00 */
[----:B------:R-:W-:Y:S02]  /*2a40*/  FADD.FTZ R68, R68, R65 ;  /* 0x0000004144447221 */ /* 0x000fe40000010000 */
[----:B------:R-:W-:-:S02]  /*2a50*/  FADD.FTZ R69, R69, R66 ;  /* 0x0000004245457221 */ /* 0x000fc40000010000 */
[----:B------:R-:W-:Y:S02]  /*2a60*/  FADD.FTZ R70, R70, R67 ;  /* 0x0000004346467221 */ /* 0x000fe40000010000 */
[----:B------:R-:W-:Y:S01]  /*2a70*/  FADD.FTZ R73, R73, R32 ;  /* 0x0000002049497221 */ /* 0x000fe20000010000 */
[----:B------:R-:W4:Y:S01]  /*2a80*/  LDS.128 R64, [R107+0xf70] ;  /* 0x000f70006b407984 */ /* 0x000f220000000c00 */
[----:B------:R-:W-:Y:S02]  /*2a90*/  FADD.FTZ R68, R68, R33 ;  /* 0x0000002144447221 */ /* 0x000fe40000010000 */
[----:B------:R-:W-:Y:S02]  /*2aa0*/  FADD.FTZ R69, R69, R34 ;  /* 0x0000002245457221 */ /* 0x000fe40000010000 */
[----:B------:R-:W-:Y:S02]  /*2ab0*/  FADD.FTZ R70, R70, R35 ;  /* 0x0000002346467221 */ /* 0x000fe40000010000 */
[----:B0-----:R-:W-:Y:S01]  /*2ac0*/  FADD.FTZ R73, R73, R56 ;  /* 0x0000003849497221 */ /* 0x001fe20000010000 */
[----:B------:R-:W0:Y:S01]  /*2ad0*/  LDS.128 R32, [R107+0x1050] ;  /* 0x001050006b207984 */ /* 0x000e220000000c00 */
[----:B------:R-:W-:-:S02]  /*2ae0*/  FADD.FTZ R68, R68, R57 ;  /* 0x0000003944447221 */ /* 0x000fc40000010000 */
[----:B-1----:R-:W-:Y:S02]  /*2af0*/  FADD.FTZ R57, R73, R36 ;  /* 0x0000002449397221 */ /* 0x002fe40000010000 */
[----:B------:R-:W1:Y:S01]  /*2b00*/  LDS.128 R72, [R107+0x1130] ;  /* 0x001130006b487984 */ /* 0x000e620000000c00 */
[----:B------:R-:W-:Y:S02]  /*2b10*/  FADD.FTZ R69, R69, R58 ;  /* 0x0000003a45457221 */ /* 0x000fe40000010000 */
[----:B------:R-:W-:Y:S02]  /*2b20*/  FADD.FTZ R70, R70, R59 ;  /* 0x0000003b46467221 */ /* 0x000fe40000010000 */
[----:B------:R-:W-:Y:S02]  /*2b30*/  FADD.FTZ R68, R68, R37 ;  /* 0x0000002544447221 */ /* 0x000fe40000010000 */
[----:B------:R-:W-:Y:S02]  /*2b40*/  FADD.FTZ R69, R69, R38 ;  /* 0x0000002645457221 */ /* 0x000fe40000010000 */
[----:B------:R-:W-:-:S02]  /*2b50*/  FADD.FTZ R70, R70, R39 ;  /* 0x0000002746467221 */ /* 0x000fc40000010000 */
[----:B------:R-:W0:Y:S01]  /*2b60*/  LDS.128 R36, [R107+0x1210] ;  /* 0x001210006b247984 */ /* 0x000e220000000c00 */
[----:B--2---:R-:W-:Y:S02]  /*2b70*/  FADD.FTZ R57, R57, R40 ;  /* 0x0000002839397221 */ /* 0x004fe40000010000 */
[----:B------:R-:W-:Y:S02]  /*2b80*/  FADD.FTZ R68, R68, R41 ;  /* 0x0000002944447221 */ /* 0x000fe40000010000 */
[----:B------:R-:W-:Y:S02]  /*2b90*/  FADD.FTZ R69, R69, R42 ;  /* 0x0000002a45457221 */ /* 0x000fe40000010000 */
[----:B------:R-:W-:Y:S02]  /*2ba0*/  FADD.FTZ R70, R70, R43 ;  /* 0x0000002b46467221 */ /* 0x000fe40000010000 */
[----:B------:R-:W2:Y:S01]  /*2bb0*/  LDS.128 R40, [R107+0x12f0] ;  /* 0x0012f0006b287984 */ /* 0x000ea20000000c00 */
[----:B---3--:R-:W-:-:S02]  /*2bc0*/  FADD.FTZ R57, R57, R44 ;  /* 0x0000002c39397221 */ /* 0x008fc40000010000 */
[----:B------:R-:W-:Y:S02]  /*2bd0*/  FADD.FTZ R68, R68, R45 ;  /* 0x0000002d44447221 */ /* 0x000fe40000010000 */
[----:B------:R-:W-:Y:S02]  /*2be0*/  FADD.FTZ R69, R69, R46 ;  /* 0x0000002e45457221 */ /* 0x000fe40000010000 */
[----:B------:R-:W-:Y:S02]  /*2bf0*/  FADD.FTZ R70, R70, R47 ;  /* 0x0000002f46467221 */ /* 0x000fe40000010000 */
[----:B------:R-:W3:Y:S01]  /*2c00*/  LDS.128 R44, [R107+0x13d0] ;  /* 0x0013d0006b2c7984 */ /* 0x000ee20000000c00 */
[----:B----4-:R-:W-:Y:S02]  /*2c10*/  FADD.FTZ R57, R57, R48 ;  /* 0x0000003039397221 */ /* 0x010fe40000010000 */
[----:B------:R-:W-:Y:S02]  /*2c20*/  FADD.FTZ R68, R68, R49 ;  /* 0x0000003144447221 */ /* 0x000fe40000010000 */
[----:B------:R-:W-:-:S02]  /*2c30*/  FADD.FTZ R69, R69, R50 ;  /* 0x0000003245457221 */ /* 0x000fc40000010000 */
[----:B------:R-:W-:Y:S02]  /*2c40*/  FADD.FTZ R70, R70, R51 ;  /* 0x0000003346467221 */ /* 0x000fe40000010000 */
[----:B------:R-:W4:Y:S01]  /*2c50*/  LDS.128 R48, [R107+0x14b0] ;  /* 0x0014b0006b307984 */ /* 0x000f220000000c00 */
[----:B-----5:R-:W-:Y:S02]  /*2c60*/  FADD.FTZ R57, R57, R52 ;  /* 0x0000003439397221 */ /* 0x020fe40000010000 */
[----:B------:R-:W-:Y:S02]  /*2c70*/  FADD.FTZ R68, R68, R53 ;  /* 0x0000003544447221 */ /* 0x000fe40000010000 */
[----:B------:R-:W-:Y:S02]  /*2c80*/  FADD.FTZ R69, R69, R54 ;  /* 0x0000003645457221 */ /* 0x000fe40000010000 */
[----:B------:R-:W-:Y:S02]  /*2c90*/  FADD.FTZ R70, R70, R55 ;  /* 0x0000003746467221 */ /* 0x000fe40000010000 */
[----:B------:R-:W5:Y:S01]  /*2ca0*/  LDS.128 R52, [R107+0x1590] ;  /* 0x001590006b347984 */ /* 0x000f620000000c00 */
[----:B------:R-:W-:-:S02]  /*2cb0*/  FADD.FTZ R71, R57, R60 ;  /* 0x0000003c39477221 */ /* 0x000fc40000010000 */
[----:B------:R-:W-:Y:S01]  /*2cc0*/  FADD.FTZ R68, R68, R61 ;  /* 0x0000003d44447221 */ /* 0x000fe20000010000 */
[----:B------:R-:W3:Y:S01]  /*2cd0*/  LDS.128 R56, [R107+0x1670] ;  /* 0x001670006b387984 */ /* 0x000ee20000000c00 */
[----:B------:R-:W-:Y:S02]  /*2ce0*/  FADD.FTZ R69, R69, R62 ;  /* 0x0000003e45457221 */ /* 0x000fe40000010000 */
[----:B------:R-:W-:Y:S02]  /*2cf0*/  FADD.FTZ R70, R70, R63 ;  /* 0x0000003f46467221 */ /* 0x000fe40000010000 */
[----:B------:R-:W-:Y:S01]  /*2d00*/  FADD.FTZ R71, R71, R64 ;  /* 0x0000004047477221 */ /* 0x000fe20000010000 */
[----:B------:R-:W3:Y:S01]  /*2d10*/  LDS.128 R60, [R107+0x1750] ;  /* 0x001750006b3c7984 */ /* 0x000ee20000000c00 */
[----:B------:R-:W-:Y:S02]  /*2d20*/  FADD.FTZ R68, R68, R65 ;  /* 0x0000004144447221 */ /* 0x000fe40000010000 */
[----:B------:R-:W-:-:S02]  /*2d30*/  FADD.FTZ R69, R69, R66 ;  /* 0x0000004245457221 */ /* 0x000fc40000010000 */
[----:B------:R-:W-:Y:S02]  /*2d40*/  FADD.FTZ R70, R70, R67 ;  /* 0x0000004346467221 */ /* 0x000fe40000010000 */
[----:B0-----:R-:W-:Y:S01]  /*2d50*/  FADD.FTZ R113, R71, R32 ;  /* 0x0000002047717221 */ /* 0x001fe20000010000 */
[----:B------:R-:W0:Y:S01]  /*2d60*/  LDS.128 R64, [R107+0x1830] ;  /* 0x001830006b407984 */ /* 0x000e220000000c00 */
[----:B------:R-:W-:Y:S02]  /*2d70*/  FADD.FTZ R32, R68, R33 ;  /* 0x0000002144207221 */ /* 0x000fe40000010000 */
[----:B------:R-:W-:Y:S02]  /*2d80*/  FADD.FTZ R33, R69, R34 ;  /* 0x0000002245217221 */ /* 0x000fe40000010000 */
[----:B------:R-:W-:Y:S02]  /*2d90*/  FADD.FTZ R112, R70, R35 ;  /* 0x0000002346707221 */ /* 0x000fe40000010000 */
[----:B------:R-:W0:Y:S01]  /*2da0*/  LDS.128 R68, [R107+0x1910] ;  /* 0x001910006b447984 */ /* 0x000e220000000c00 */
[----:B-1----:R-:W-:-:S02]  /*2db0*/  FADD.FTZ R113, R113, R72 ;  /* 0x0000004871717221 */ /* 0x002fc40000010000 */
[----:B------:R-:W-:Y:S02]  /*2dc0*/  FADD.FTZ R72, R32, R73 ;  /* 0x0000004920487221 */ /* 0x000fe40000010000 */
[----:B------:R-:W-:Y:S02]  /*2dd0*/  FADD.FTZ R115, R33, R74 ;  /* 0x0000004a21737221 */ /* 0x000fe40000010000 */
[----:B------:R-:W1:Y:S01]  /*2de0*/  LDS.128 R32, [R107+0x19f0] ;  /* 0x0019f0006b207984 */ /* 0x000e620000000c00 */
[----:B------:R-:W-:Y:S02]  /*2df0*/  FADD.FTZ R112, R112, R75 ;  /* 0x0000004b70707221 */ /* 0x000fe40000010000 */
[----:B------:R-:W-:Y:S02]  /*2e00*/  FADD.FTZ R114, R72, R37 ;  /* 0x0000002548727221 */ /* 0x000fe40000010000 */
[----:B------:R-:W-:Y:S01]  /*2e10*/  FADD.FTZ R113, R113, R36 ;  /* 0x0000002471717221 */ /* 0x000fe20000010000 */
[----:B------:R-:W0:Y:S01]  /*2e20*/  LDS.128 R72, [R107+0x1ad0] ;  /* 0x001ad0006b487984 */ /* 0x000e220000000c00 */
[----:B------:R-:W-:-:S02]  /*2e30*/  FADD.FTZ R115, R115, R38 ;  /* 0x0000002673737221 */ /* 0x000fc40000010000 */
[----:B------:R-:W-:Y:S02]  /*2e40*/  FADD.FTZ R112, R112, R39 ;  /* 0x0000002770707221 */ /* 0x000fe40000010000 */
[----:B--2---:R-:W-:Y:S01]  /*2e50*/  FADD.FTZ R113, R113, R40 ;  /* 0x0000002871717221 */ /* 0x004fe20000010000 */
[----:B------:R-:W2:Y:S01]  /*2e60*/  LDS.128 R36, [R107+0x1bb0] ;  /* 0x001bb0006b247984 */ /* 0x000ea20000000c00 */
        /* <DEDUP_REMOVED lines=19> */
[----:B------:R-:W-:Y:S02]  /*2fa0*/  FADD.FTZ R113, R113, R60 ;  /* 0x0000003c71717221 */ /* 0x000fe40000010000 */
[----:B------:R-:W-:Y:S02]  /*2fb0*/  FADD.FTZ R114, R114, R61 ;  /* 0x0000003d72727221 */ /* 0x000fe40000010000 */
[----:B------:R-:W-:-:S02]  /*2fc0*/  FADD.FTZ R115, R115, R62 ;  /* 0x0000003e73737221 */ /* 0x000fc40000010000 */
[----:B------:R-:W-:Y:S02]  /*2fd0*/  FADD.FTZ R112, R112, R63 ;  /* 0x0000003f70707221 */ /* 0x000fe40000010000 */
[----:B0-----:R-:W-:Y:S02]  /*2fe0*/  FADD.FTZ R113, R113, R64 ;  /* 0x0000004071717221 */ /* 0x001fe40000010000 */
[----:B------:R-:W-:Y:S02]  /*2ff0*/  FADD.FTZ R114, R114, R65 ;  /* 0x0000004172727221 */ /* 0x000fe40000010000 */
[----:B------:R-:W-:Y:S02]  /*3000*/  FADD.FTZ R115, R115, R66 ;  /* 0x0000004273737221 */ /* 0x000fe40000010000 */
[----:B------:R-:W-:Y:S02]  /*3010*/  FADD.FTZ R112, R112, R67 ;  /* 0x0000004370707221 */ /* 0x000fe40000010000 */
[----:B------:R-:W-:-:S02]  /*3020*/  FADD.FTZ R113, R113, R68 ;  /* 0x0000004471717221 */ /* 0x000fc40000010000 */
[----:B------:R-:W-:Y:S02]  /*3030*/  FADD.FTZ R114, R114, R69 ;  /* 0x0000004572727221 */ /* 0x000fe40000010000 */
[----:B------:R-:W-:Y:S02]  /*3040*/  FADD.FTZ R115, R115, R70 ;  /* 0x0000004673737221 */ /* 0x000fe40000010000 */
[----:B------:R-:W-:Y:S02]  /*3050*/  FADD.FTZ R112, R112, R71 ;  /* 0x0000004770707221 */ /* 0x000fe40000010000 */
[----:B-1----:R-:W-:Y:S02]  /*3060*/  FADD.FTZ R113, R113, R32 ;  /* 0x0000002071717221 */ /* 0x002fe40000010000 */
[----:B------:R-:W-:Y:S02]  /*3070*/  FADD.FTZ R114, R114, R33 ;  /* 0x0000002172727221 */ /* 0x000fe40000010000 */
[----:B------:R-:W-:-:S02]  /*3080*/  FADD.FTZ R115, R115, R34 ;  /* 0x0000002273737221 */ /* 0x000fc40000010000 */
[----:B------:R-:W-:Y:S02]  /*3090*/  FADD.FTZ R112, R112, R35 ;  /* 0x0000002370707221 */ /* 0x000fe40000010000 */
[----:B------:R-:W-:Y:S02]  /*30a0*/  FADD.FTZ R113, R113, R72 ;  /* 0x0000004871717221 */ /* 0x000fe40000010000 */
[----:B------:R-:W-:Y:S02]  /*30b0*/  FADD.FTZ R114, R114, R73 ;  /* 0x0000004972727221 */ /* 0x000fe40000010000 */
[----:B------:R-:W-:Y:S02]  /*30c0*/  FADD.FTZ R115, R115, R74 ;  /* 0x0000004a73737221 */ /* 0x000fe40000010000 */
[----:B------:R-:W-:Y:S02]  /*30d0*/  FADD.FTZ R112, R112, R75 ;  /* 0x0000004b70707221 */ /* 0x000fe40000010000 */
[----:B--2---:R-:W-:-:S02]  /*30e0*/  FADD.FTZ R56, R113, R36 ;  /* 0x0000002471387221 */ /* 0x004fc40000010000 */
[----:B------:R-:W-:Y:S02]  /*30f0*/  FADD.FTZ R57, R114, R37 ;  /* 0x0000002572397221 */ /* 0x000fe40000010000 */
[----:B------:R-:W-:Y:S02]  /*3100*/  FADD.FTZ R58, R115, R38 ;  /* 0x00000026733a7221 */ /* 0x000fe40000010000 */
[----:B------:R-:W-:Y:S02]  /*3110*/  FADD.FTZ R59, R112, R39 ;  /* 0x00000027703b7221 */ /* 0x000fe40000010000 */
.L_x_1435:
[----:B------:R-:W-:Y:S05]  /*3120*/  BSYNC B0 ;  /* 0x0000000000007941 */ /* 0x000fea0003800000 */
.L_x_1434:
[----:B------:R-:W-:Y:S01]  /*3130*/  BSSY B0, `(.L_x_1436) ;  /* 0x0000012000007945 */ /* 0x000fe20003800000 */
[----:B------:R-:W-:Y:S05]  /*3140*/  @P3 BRA `(.L_x_1437) ;  /* 0x0000010000003947 */ /* 0x000fea0003800000 */
[----:B------:R-:W-:Y:S01]  /*3150*/  IMAD R38, R84, 0xe, R105 ;  /* 0x0000000e54267824 */ /* 0x000fe200078e0269 */
[----:B------:R-:W-:Y:S02]  /*3160*/  MOV R33, UR11 ;  /* 0x0000000b00217c02 */ /* 0x000fe40008000f00 */
[----:B------:R-:W-:Y:S01]  /*3170*/  MOV R35, c[0x0][0x1d8] ;  /* 0x0000760000237a02 */ /* 0x000fe20000000f00 */
[----:B------:R-:W-:Y:S01]  /*3180*/  IMAD.WIDE R38, R38, R9, c[0x0][0x1b8] ;  /* 0x00006e0026267625 */ /* 0x000fe200078e0209 */
[----:B------:R-:W-:-:S02]  /*3190*/  MOV R41, UR10 ;  /* 0x0000000a00297c02 */ /* 0x000fc40008000f00 */
[----:B------:R-:W-:Y:S02]  /*31a0*/  MOV R37, c[0x0][0x1dc] ;  /* 0x0000770000257a02 */ /* 0x000fe40000000f00 */
[-C--:B------:R-:W-:Y:S01]  /*31b0*/  LEA R32, P0, R33, R38.reuse, 0x2 ;  /* 0x0000002621207211 */ /* 0x080fe200078010ff */
[----:B------:R1:W-:Y:S01]  /*31c0*/  RED.E.ADD.F32.FTZ.RN.STRONG.GPU [R38.64], R56 ;  /* 0x000000382600798e */ /* 0x0003e2000c10e78e */
[-C--:B------:R-:W-:Y:S02]  /*31d0*/  LEA R34, P3, R35, R38.reuse, 0x2 ;  /* 0x0000002623227211 */ /* 0x080fe400078610ff */
[----:B------:R-:W-:Y:S02]  /*31e0*/  LEA R36, P4, R41, R38, 0x2 ;  /* 0x0000002629247211 */ /* 0x000fe400078810ff */
[----:B------:R-:W-:Y:S02]  /*31f0*/  IADD3.X R33, R39, UR9, RZ, P0, !PT ;  /* 0x0000000927217c10 */ /* 0x000fe400087fe4ff */
[----:B------:R-:W-:-:S02]  /*3200*/  LEA.HI.X R35, R35, R39, R37, 0x2, P3 ;  /* 0x0000002723237211 */ /* 0x000fc400018f1425 */
[----:B------:R-:W-:Y:S01]  /*3210*/  IADD3.X R37, R39, UR8, RZ, P4, !PT ;  /* 0x0000000827257c10 */ /* 0x000fe2000a7fe4ff */
[----:B------:R1:W-:Y:S04]  /*3220*/  RED.E.ADD.F32.FTZ.RN.STRONG.GPU [R32.64], R57 ;  /* 0x000000392000798e */ /* 0x0003e8000c10e78e */
[----:B------:R1:W-:Y:S04]  /*3230*/  RED.E.ADD.F32.FTZ.RN.STRONG.GPU [R34.64], R58 ;  /* 0x0000003a2200798e */ /* 0x0003e8000c10e78e */
[----:B------:R1:W-:Y:S02]  /*3240*/  RED.E.ADD.F32.FTZ.RN.STRONG.GPU [R36.64], R59 ;  /* 0x0000003b2400798e */ /* 0x0003e4000c10e78e */
.L_x_1437:
[----:B------:R-:W-:Y:S05]  /*3250*/  BSYNC B0 ;  /* 0x0000000000007941 */ /* 0x000fea0003800000 */
.L_x_1436:
[----:B------:R-:W-:-:S06]  /*3260*/  UISETP.GE.U32.AND UP0, UPT, UR5, 0x2, UPT ;  /* 0x000000020500788c */ /* 0x000fcc000bf06070 */
[----:B------:R-:W-:-:S13]  /*3270*/  PLOP3.LUT P0, PT, PT, PT, UP0, 0x80, 0x0 ;  /* 0x000000000000781c */ /* 0x000fda0003f0f008 */
[----:B------:R-:W-:Y:S05]  /*3280*/  @!P0 BRA `(.L_x_1438) ;  /* 0x0000124000008947 */ /* 0x000fea0003800000 */
[----:B-1----:R-:W1:Y:S01]  /*3290*/  S2R R34, SR_CTAID.Y ;  /* 0x0000000000227919 */ /* 0x002e620000002600 */
[----:B------:R-:W-:-:S05]  /*32a0*/  LOP3.LUT R32, R96, 0x1, RZ, 0xc0, !PT ;  /* 0x0000000160207812 */ /* 0x000fca00078ec0ff */
[----:B------:R-:W-:-:S04]  /*32b0*/  IMAD R33, R32, c[0x0][0x10], RZ ;  /* 0x0000040020217a24 */ /* 0x000fc800078e02ff */
[----:B------:R-:W-:-:S05]  /*32c0*/  IMAD R32, R33, c[0x0][0xc], RZ ;  /* 0x0000030021207a24 */ /* 0x000fca00078e02ff */
[----:B------:R-:W-:Y:S02]  /*32d0*/  SHF.L.U32 R32, R32, 0x1, RZ ;  /* 0x0000000120207819 */ /* 0x000fe400000006ff */
[----:B-1----:R-:W-:-:S03]  /*32e0*/  IADD3 R36, R33, R34, RZ ;  /* 0x0000002221247210 */ /* 0x002fc60007ffe0ff */
[----:B------:R-:W-:-:S04]  /*32f0*/  IMAD.WIDE R32, R32, R9, c[0x0][0x1b0] ;  /* 0x00006c0020207625 */ /* 0x000fc800078e0209 */
[----:B------:R-:W-:Y:S01]  /*3300*/  IMAD.WIDE.U32 R36, R36, R9, c[0x0][0x1a8] ;  /* 0x00006a0024247625 */ /* 0x000fe200078e0009 */
[----:B------:R-:W-:Y:S05]  /*3310*/  @P2 BRA `(.L_x_1439) ;  /* 0x0000017000002947 */ /* 0x000fea0003800000 */
[----:B------:R-:W-:Y:S01]  /*3320*/  IMAD R39, R95, c[0x0][0x10], R34 ;  /* 0x000004005f277a24 */ /* 0x000fe200078e0222 */
[----:B------:R-:W1:Y:S03]  /*3330*/  S2R R94, SR_LANEID ;  /* 0x00000000005e7919 */ /* 0x000e660000000000 */
        /* <DEDUP_REMOVED lines=9> */
[----:B--2---:R-:W-:-:S03]  /*33d0*/  SEL R38, RZ, c[0x0][0xc], P0 ;  /* 0x00000300ff267a07 */ /* 0x004fc60000000000 */
[----:B-1----:R-:W-:Y:S02]  /*33e0*/  ISETP.EQ.U32.AND P3, PT, R94, UR13, PT ;  /* 0x0000000d5e007c0c */ /* 0x002fe4000bf62070 */
[----:B------:R-:W-:Y:S02]  /*33f0*/  SEL R9, R9, 0xffffffff, !P0 ;  /* 0xffffffff09097807 */ /* 0x000fe40004000000 */
[----:B------:R-:W-:-:S03]  /*3400*/  ISETP.NE.AND P0, PT, R38, -0x1, PT ;  /* 0xffffffff2600780c */ /* 0x000fc60003f05270 */
[----:B------:R-:W-:-:S06]  /*3410*/  IMAD R9, R9, UR4, RZ ;  /* 0x0000000409097c24 */ /* 0x000fcc000f8e02ff */
[----:B------:R1:W-:Y:S04]  /*3420*/  @P3 RED.E.ADD.S32.STRONG.GPU [R36.64], R9 ;  /* 0x000000092400398e */ /* 0x0003e8000c10e38e */
[----:B------:R-:W-:Y:S05]  /*3430*/  @!P0 BRA `(.L_x_1439) ;  /* 0x0000005000008947 */ /* 0x000fea0003800000 */
.L_x_1440:
[----:B-1----:R-:W2:Y:S01]  /*3440*/  LDG.E.STRONG.GPU R9, [R36.64] ;  /* 0x0000000e24097981 */ /* 0x002ea2000c1ef900 */
[----:B------:R-:W-:Y:S01]  /*3450*/  YIELD ;  /* 0x0000000000007946 */ /* 0x000fe20003800000 */
[----:B--2---:R-:W-:Y:S01]  /*3460*/  ISETP.NE.AND P0, PT, R9, R38, PT ;  /* 0x000000260900720c */ /* 0x004fe20003f05270 */
[----:B------:R-:W-:-:S12]  /*3470*/  CCTL.IVALL ;  /* 0x00000000ff00798f */ /* 0x000fd80002000000 */
[----:B------:R-:W-:Y:S05]  /*3480*/  @P0 BRA `(.L_x_1440) ;  /* 0xffffffb000000947 */ /* 0x000fea000383ffff */
.L_x_1439:
[----:B------:R-:W-:Y:S01]  /*3490*/  ISETP.NE.AND P0, PT, RZ, c[0x0][0xc], PT ;  /* 0x00000300ff007a0c */ /* 0x000fe20003f05270 */
[----:B------:R-:W-:Y:S01]  /*34a0*/  WARPSYNC 0xffffffff ;  /* 0xffffffff00007948 */ /* 0x000fe20003800000 */
[----:B------:R-:W-:Y:S11]  /*34b0*/  BAR.SYNC.DEFER_BLOCKING 0x0 ;  /* 0x0000000000007b1d */ /* 0x000ff60000010000 */
[----:B------:R-:W-:Y:S05]  /*34c0*/  @!P0 BRA `(.L_x_1438) ;  /* 0x0000100000008947 */ /* 0x000fea0003800000 */
[----:B------:R-:W-:Y:S01]  /*34d0*/  UIADD3 UR4, UR5, -0x1, URZ ;  /* 0xffffffff05047890 */ /* 0x000fe2000fffe03f */
[----:B-1----:R-:W-:-:S03]  /*34e0*/  MOV R9, RZ ;  /* 0x000000ff00097202 */ /* 0x002fc60000000f00 */
        /* <DEDUP_REMOVED lines=14> */
.L_x_1444:
        /* <DEDUP_REMOVED lines=13> */
[----:B0-2---:R-:W-:Y:S02]  /*36a0*/  @!P6 FADD.FTZ R30, R30, R36 ;  /* 0x000000241e1ee221 */ /* 0x005fe40000010000 */
        /* <DEDUP_REMOVED lines=102> */
.L_x_1443:
        /* <DEDUP_REMOVED lines=25> */
[----:B0-2---:R-:W-:Y:S02]  /*3ea0*/  @!P0 FADD.FTZ R30, R30, R36 ;  /* 0x000000241e1e8221 */ /* 0x005fe40000010000 */
        /* <DEDUP_REMOVED lines=36> */
.L_x_1445:
[----:B------:R-:W-:-:S13]  /*40f0*/  ISETP.NE.OR P0, PT, RZ, UR4, P0 ;  /* 0x00000004ff007c0c */ /* 0x000fda0008705670 */
[----:B------:R-:W-:Y:S05]  /*4100*/  @!P0 BRA `(.L_x_1441) ;  /* 0x000001f000008947 */ /* 0x000fea0003800000 */
.L_x_1442:
        /* <DEDUP_REMOVED lines=21> */
[----:B0-2---:R-:W-:-:S02]  /*4260*/  @!P4 FADD.FTZ R30, R30, R36 ;  /* 0x000000241e1ec221 */ /* 0x005fc40000010000 */
        /* <DEDUP_REMOVED lines=9> */
.L_x_1441:
        /* <DEDUP_REMOVED lines=10> */
[----:B0-2---:R-:W-:Y:S02]  /*43a0*/  FADD.FTZ R30, R30, R36 ;  /* 0x000000241e1e7221 */ /* 0x005fe40000010000 */
[----:B------:R-:W-:Y:S02]  /*43b0*/  FADD.FTZ R31, R31, R37 ;  /* 0x000000251f1f7221 */ /* 0x000fe40000010000 */
.L_x_1447:
[----:B------:R-:W-:Y:S05]  /*43c0*/  BSYNC B0 ;  /* 0x0000000000007941 */ /* 0x000fea0003800000 */
.L_x_1446:
        /* <DEDUP_REMOVED lines=16> */
.L_x_1438:
[----:B------:R-:W-:Y:S04]  /*44d0*/  @!P2 STS.64 [0x88], R30 ;  /* 0x0000881eff00a388 */ /* 0x000fe80000000a00 */
[----:B------:R-:W-:Y:S01]  /*44e0*/  BAR.SYNC.DEFER_BLOCKING 0x0 ;  /* 0x0000000000007b1d */ /* 0x000fe20000010000 */
[----:B------:R-:W-:Y:S02]  /*44f0*/  ISETP.GE.U32.AND P0, PT, R103, c[0x0][0x1e0], PT ;  /* 0x0000780067007a0c */ /* 0x000fe40003f06070 */
[----:B------:R-:W-:Y:S02]  /*4500*/  ISETP.GE.U32.AND P3, PT, R102, c[0x0][0x1e0], PT ;  /* 0x0000780066007a0c */ /* 0x000fe40003f66070 */
[----:B------:R-:W-:Y:S02]  /*4510*/  ISETP.GE.AND.EX P2, PT, R92, c[0x0][0x1e4], PT, P0 ;  /* 0x000079005c007a0c */ /* 0x000fe40003f46300 */
[----:B------:R-:W-:-:S02]  /*4520*/  ISETP.GE.AND.EX P3, PT, R91, c[0x0][0x1e4], PT, P3 ;  /* 0x000079005b007a0c */ /* 0x000fc40003f66330 */
[----:B------:R-:W-:Y:S02]  /*4530*/  ISETP.GE.U32.AND P4, PT, R101, c[0x0][0x1e0], PT ;  /* 0x0000780065007a0c */ /* 0x000fe40003f86070 */
[----:B------:R-:W-:Y:S02]  /*4540*/  ISETP.GE.U32.AND P0, PT, R100, c[0x0][0x1e0], PT ;  /* 0x0000780064007a0c */ /* 0x000fe40003f06070 */
[C---:B------:R-:W-:Y:S02]  /*4550*/  ISETP.GT.U32.OR P2, PT, R105.reuse, 0x1bf, P2 ;  /* 0x000001bf6900780c */ /* 0x040fe40001744470 */
[----:B------:R-:W-:Y:S01]  /*4560*/  ISETP.GT.U32.OR P3, PT, R105, 0x1bf, P3 ;  /* 0x000001bf6900780c */ /* 0x000fe20001f64470 */
[----:B-1----:R-:W1:Y:S02]  /*4570*/  LDS.64 R32, [0x88] ;  /* 0x00008800ff207984 */ /* 0x002e640000000a00 */
[----:B-1----:R-:W-:Y:S02]  /*4580*/  FMUL.FTZ R9, R32, c[0x0][0x20c] ;  /* 0x0000830020097a20 */ /* 0x002fe40000410000 */
[----:B0-----:R-:W-:Y:S01]  /*4590*/  FMUL.FTZ R30, R33, c[0x0][0x20c] ;  /* 0x00008300211e7a20 */ /* 0x001fe20000410000 */
        /* <DEDUP_REMOVED lines=19> */
.L_x_1448:
        /* <DEDUP_REMOVED lines=17> */
.L_x_1450:
[----:B------:R-:W-:Y:S05]  /*47e0*/  BSYNC B0 ;  /* 0x0000000000007941 */ /* 0x000fea0003800000 */
.L_x_1449:
        /* <DEDUP_REMOVED lines=19> */
.L_x_1451:
[----:B------:R-:W-:Y:S01]  /*4920*/  BSSY B0, `(.L_x_1452) ;  /* 0x0000011000007945 */ /* 0x000fe20003800000 */
[----:B------:R-:W-:Y:S05]  /*4930*/  @P2 BRA `(.L_x_1453) ;  /* 0x000000f000002947 */ /* 0x000fea0003800000 */
        /* <DEDUP_REMOVED lines=15> */
.L_x_1453:
[----:B------:R-:W-:Y:S05]  /*4a30*/  BSYNC B0 ;  /* 0x0000000000007941 */ /* 0x000fea0003800000 */
.L_x_1452:
        /* <DEDUP_REMOVED lines=19> */
.L_x_1454:
        /* <DEDUP_REMOVED lines=17> */
.L_x_1456:
[----:B------:R-:W-:Y:S05]  /*4c80*/  BSYNC B0 ;  /* 0x0000000000007941 */ /* 0x000fea0003800000 */
.L_x_1455:
[----:B------:R-:W-:Y:S02]  /*4c90*/  ISETP.GE.U32.AND P2, PT, R99, c[0x0][0x1e0], PT ;  /* 0x0000780063007a0c */ /* 0x000fe40003f46070 */
[----:B------:R-:W-:Y:S02]  /*4ca0*/  ISETP.GE.U32.AND P3, PT, R98, c[0x0][0x1e0], PT ;  /* 0x0000780062007a0c */ /* 0x000fe40003f66070 */
[----:B------:R-:W-:Y:S02]  /*4cb0*/  ISETP.GE.U32.AND P6, PT, R97, c[0x0][0x1e0], PT ;  /* 0x0000780061007a0c */ /* 0x000fe40003fc6070 */
[----:B------:R-:W-:Y:S02]  /*4cc0*/  ISETP.GE.AND.EX P4, PT, R90, c[0x0][0x1e4], PT, P4 ;  /* 0x000079005a007a0c */ /* 0x000fe40003f86340 */
[----:B------:R-:W-:Y:S02]  /*4cd0*/  ISETP.GE.AND.EX P0, PT, R89, c[0x0][0x1e4], PT, P0 ;  /* 0x0000790059007a0c */ /* 0x000fe40003f06300 */
[----:B------:R-:W-:-:S02]  /*4ce0*/  ISETP.GE.AND.EX P2, PT, R88, c[0x0][0x1e4], PT, P2 ;  /* 0x0000790058007a0c */ /* 0x000fc40003f46320 */
[----:B------:R-:W-:Y:S02]  /*4cf0*/  ISETP.GE.AND.EX P3, PT, R87, c[0x0][0x1e4], PT, P3 ;  /* 0x0000790057007a0c */ /* 0x000fe40003f66330 */
[----:B------:R-:W-:Y:S02]  /*4d00*/  ISETP.GE.AND.EX P6, PT, R86, c[0x0][0x1e4], PT, P6 ;  /* 0x0000790056007a0c */ /* 0x000fe40003fc6360 */
[C---:B------:R-:W-:Y:S02]  /*4d10*/  ISETP.GT.U32.OR P4, PT, R105.reuse, 0x1bf, P4 ;  /* 0x000001bf6900780c */ /* 0x040fe40002784470 */
[C---:B------:R-:W-:Y:S02]  /*4d20*/  ISETP.GT.U32.OR P0, PT, R105.reuse, 0x1bf, P0 ;  /* 0x000001bf6900780c */ /* 0x040fe40000704470 */
[C---:B------:R-:W-:Y:S02]  /*4d30*/  ISETP.GT.U32.OR P2, PT, R105.reuse, 0x1bf, P2 ;  /* 0x000001bf6900780c */ /* 0x040fe40001744470 */
[----:B------:R-:W-:-:S02]  /*4d40*/  ISETP.GT.U32.OR P3, PT, R105, 0x1bf, P3 ;  /* 0x000001bf6900780c */ /* 0x000fc40001f64470 */
[----:B------:R-:W-:Y:S01]  /*4d50*/  ISETP.GT.U32.OR P6, PT, R105, 0x1bf, P6 ;  /* 0x000001bf6900780c */ /* 0x000fe200037c4470 */
[----:B------:R-:W-:Y:S06]  /*4d60*/  @!P5 BRA `(.L_x_1457) ;  /* 0x000001200000d947 */ /* 0x000fec0003800000 */
        /* <DEDUP_REMOVED lines=18> */
.L_x_1457:
        /* <DEDUP_REMOVED lines=17> */
.L_x_1459:
[----:B------:R-:W-:Y:S05]  /*4fa0*/  BSYNC B0 ;  /* 0x0000000000007941 */ /* 0x000fea0003800000 */
.L_x_1458:
        /* <DEDUP_REMOVED lines=19> */
.L_x_1460:
        /* <DEDUP_REMOVED lines=17> */
.L_x_1462:
[----:B------:R-:W-:Y:S05]  /*51f0*/  BSYNC B0 ;  /* 0x0000000000007941 */ /* 0x000fea0003800000 */
.L_x_1461:
        /* <DEDUP_REMOVED lines=19> */
.L_x_1463:
[----:B------:R-:W-:Y:S01]  /*5330*/  BSSY B0, `(.L_x_1464) ;  /* 0x0000011000007945 */ /* 0x000fe20003800000 */
[----:B------:R-:W-:Y:S05]  /*5340*/  @P2 BRA `(.L_x_1465) ;  /* 0x000000f000002947 */ /* 0x000fea0003800000 */
[--C-:B0-----:R-:W-:Y:S01]  /*5350*/  FFMA.FTZ R13, R3, R9, R30.reuse ;  /* 0x00000009030d7223 */ /* 0x101fe2000001001e */
[----:B------:R-:W-:Y:S01]  /*5360*/  MOV R2, R108 ;  /* 0x0000006c00027202 */ /* 0x000fe20000000f00 */
[----:B------:R-:W-:Y:S01]  /*5370*/  IMAD R88, R88, c[0x0][0x1d8], RZ ;  /* 0x0000760058587a24 */ /* 0x000fe200078e02ff */
[----:B------:R-:W-:Y:S01]  /*5380*/  MOV R3, R111 ;  /* 0x0000006f00037202 */ /* 0x000fe20000000f00 */
[----:B------:R-:W-:Y:S02]  /*5390*/  FFMA.FTZ R4, R4, R9, R30 ;  /* 0x0000000904047223 */ /* 0x000fe4000001001e */
[C---:B------:R-:W-:Y:S02]  /*53a0*/  IMAD R15, R99.reuse, c[0x0][0x1dc], R88 ;  /* 0x00007700630f7a24 */ /* 0x040fe400078e0258 */
[----:B------:R-:W-:-:S04]  /*53b0*/  IMAD.WIDE.U32 R10, R99, c[0x0][0x1d8], R2 ;  /* 0x00007600630a7a25 */ /* 0x000fc800078e0002 */
[----:B------:R-:W-:Y:S01]  /*53c0*/  FFMA.FTZ R13, R26, R20, -R13 ;  /* 0x000000141a0d7223 */ /* 0x000fe2000001080d */
[----:B------:R-:W-:Y:S01]  /*53d0*/  IADD3 R15, R11, R15, RZ ;  /* 0x0000000f0b0f7210 */ /* 0x000fe20007ffe0ff */
[----:B------:R-:W-:Y:S01]  /*53e0*/  FFMA.FTZ R4, R27, R21, -R4 ;  /* 0x000000151b047223 */ /* 0x000fe20000010804 */
[----:B------:R-:W-:Y:S01]  /*53f0*/  LEA R2, P0, R10, c[0x0][0x160], 0x2 ;  /* 0x000058000a027a11 */ /* 0x000fe200078010ff */
[----:B------:R-:W-:Y:S02]  /*5400*/  FMUL.FTZ R12, R13, UR12 ;  /* 0x0000000c0d0c7c20 */ /* 0x000fe40008410000 */
[----:B------:R-:W-:Y:S01]  /*5410*/  FMUL.FTZ R13, R4, UR12 ;  /* 0x0000000c040d7c20 */ /* 0x000fe20008410000 */
[----:B------:R-:W-:-:S05]  /*5420*/  LEA.HI.X R3, R10, c[0x0][0x164], R15, 0x2, P0 ;  /* 0x000059000a037a11 */ /* 0x000fca00000f140f */
[----:B------:R0:W-:Y:S04]  /*5430*/  STG.E.64 [R2.64], R12 ;  /* 0x0000000c02007986 */ /* 0x0001e8000c101b0e */
.L_x_1465:
[----:B------:R-:W-:Y:S05]  /*5440*/  BSYNC B0 ;  /* 0x0000000000007941 */ /* 0x000fea0003800000 */
.L_x_1464:
        /* <DEDUP_REMOVED lines=19> */
.L_x_1466:
        /* <DEDUP_REMOVED lines=17> */
.L_x_1468:
[----:B------:R-:W-:Y:S05]  /*5690*/  BSYNC B0 ;  /* 0x0000000000007941 */ /* 0x000fea0003800000 */
.L_x_1467:
[----:B------:R-:W-:Y:S05]  /*56a0*/  @!P5 BRA `(.L_x_1469) ;  /* 0x000001200000d947 */ /* 0x000fea0003800000 */
[----:B------:R-:W-:Y:S02]  /*56b0*/  FFMA.FTZ R28, R7, R26, R28 ;  /* 0x0000001a071c7223 */ /* 0x000fe4000001001c */
[----:B------:R-:W-:Y:S02]  /*56c0*/  FFMA.FTZ R29, R8, R27, R29 ;  /* 0x0000001b081d7223 */ /* 0x000fe4000001001d */
[----:B------:R-:W-:Y:S02]  /*56d0*/  FMUL.FTZ R0, R28, -1.4426950216293334961 ;  /* 0xbfb8aa3b1c007820 */ /* 0x000fe40000410000 */
[----:B------:R-:W-:-:S04]  /*56e0*/  FMUL.FTZ R4, R29, -1.4426950216293334961 ;  /* 0xbfb8aa3b1d047820 */ /* 0x000fc80000410000 */
[----:B------:R-:W1:Y:S08]  /*56f0*/  MUFU.EX2 R0, R0 ;  /* 0x0000000000007308 */ /* 0x000e700000000800 */
[----:B------:R-:W2:Y:S01]  /*5700*/  MUFU.EX2 R4, R4 ;  /* 0x0000000400047308 */ /* 0x000ea20000000800 */
[----:B01----:R-:W-:-:S07]  /*5710*/  FADD.FTZ R2, R0, 1 ;  /* 0x3f80000000027421 */ /* 0x003fce0000010000 */
[----:B------:R-:W0:Y:S01]  /*5720*/  MUFU.RCP R3, R2 ;  /* 0x0000000200037308 */ /* 0x000e220000001000 */
[----:B--2---:R-:W-:-:S07]  /*5730*/  FADD.FTZ R5, R4, 1 ;  /* 0x3f80000004057421 */ /* 0x004fce0000010000 */
        /* <DEDUP_REMOVED lines=9> */
.L_x_1469:
[----:B------:R-:W-:Y:S01]  /*57d0*/  BSSY B0, `(.L_x_1470) ;  /* 0x0000010000007945 */ /* 0x000fe20003800000 */
[----:B------:R-:W-:Y:S05]  /*57e0*/  @P6 BRA `(.L_x_1471) ;  /* 0x000000e000006947 */ /* 0x000fea0003800000 */
[----:B------:R-:W-:Y:S01]  /*57f0*/  MOV R109, R111 ;  /* 0x0000006f006d7202 */ /* 0x000fe20000000f00 */
[----:B------:R-:W-:Y:S02]  /*5800*/  IMAD R86, R86, c[0x0][0x1d8], RZ ;  /* 0x0000760056567a24 */ /* 0x000fe400078e02ff */
[----:B------:R-:W-:Y:S02]  /*5810*/  FFMA.FTZ R7, R7, R9, R30 ;  /* 0x0000000907077223 */ /* 0x000fe4000001001e */
[----:B------:R-:W-:-:S04]  /*5820*/  IMAD.WIDE.U32 R108, R97, c[0x0][0x1d8], R108 ;  /* 0x00007600616c7a25 */ /* 0x000fc800078e006c */
[----:B0-----:R-:W-:Y:S01]  /*5830*/  IMAD R3, R97, c[0x0][0x1dc], R86 ;  /* 0x0000770061037a24 */ /* 0x001fe200078e0256 */
[----:B------:R-:W-:Y:S01]  /*5840*/  LEA R2, P0, R108, c[0x0][0x160], 0x2 ;  /* 0x000058006c027a11 */ /* 0x000fe200078010ff */
[----:B------:R-:W-:Y:S02]  /*5850*/  FFMA.FTZ R8, R8, R9, R30 ;  /* 0x0000000908087223 */ /* 0x000fe4000001001e */
[----:B------:R-:W-:Y:S01]  /*5860*/  FFMA.FTZ R7, R26, R24, -R7 ;  /* 0x000000181a077223 */ /* 0x000fe20000010807 */
[----:B------:R-:W-:Y:S01]  /*5870*/  IADD3 R3, R109, R3, RZ ;  /* 0x000000036d037210 */ /* 0x000fe20007ffe0ff */
[----:B------:R-:W-:Y:S02]  /*5880*/  FFMA.FTZ R8, R27, R25, -R8 ;  /* 0x000000191b087223 */ /* 0x000fe40000010808 */
[----:B------:R-:W-:Y:S01]  /*5890*/  FMUL.FTZ R4, R7, UR12 ;  /* 0x0000000c07047c20 */ /* 0x000fe20008410000 */
[----:B------:R-:W-:Y:S01]  /*58a0*/  LEA.HI.X R3, R108, c[0x0][0x164], R3, 0x2, P0 ;  /* 0x000059006c037a11 */ /* 0x000fe200000f1403 */
[----:B------:R-:W-:-:S05]  /*58b0*/  FMUL.FTZ R5, R8, UR12 ;  /* 0x0000000c08057c20 */ /* 0x000fca0008410000 */
[----:B------:R0:W-:Y:S02]  /*58c0*/  STG.E.64 [R2.64], R4 ;  /* 0x0000000402007986 */ /* 0x0001e4000c101b0e */
.L_x_1471:
[----:B------:R-:W-:Y:S05]  /*58d0*/  BSYNC B0 ;  /* 0x0000000000007941 */ /* 0x000fea0003800000 */
.L_x_1470:
[----:B------:R-:W-:Y:S01]  /*58e0*/  ULDC UR4, c[0x0][0x10] ;  /* 0x0000040000047ab9 */ /* 0x000fe20000000800 */
[----:B------:R-:W-:Y:S01]  /*58f0*/  IADD3 R96, R96, 0x1, RZ ;  /* 0x0000000160607810 */ /* 0x000fe20007ffe0ff */
[----:B------:R-:W-:-:S04]  /*5900*/  UIADD3 UR7, UR7, UR4, URZ ;  /* 0x0000000407077290 */ /* 0x000fc8000fffe03f */
[----:B------:R-:W-:-:S06]  /*5910*/  UISETP.GE.AND UP0, UPT, UR7, UR6, UPT ;  /* 0x000000060700728c */ /* 0x000fcc000bf06270 */
[----:B------:R-:W-:-:S13]  /*5920*/  PLOP3.LUT P0, PT, PT, PT, UP0, 0x80, 0x0 ;  /* 0x000000000000781c */ /* 0x000fda0003f0f008 */
[----:B------:R-:W-:Y:S01]  /*5930*/  @P0 CALL.REL.NOINC `(.L_x_1421) ;  /* 0x0000001000000944 */ /* 0x000fe20003c00000 */
[----:B------:R-:W-:Y:S05]  /*5940*/  BRA `(.L_x_1472) ;  /* 0xffffa9c000007947 */ /* 0x000fea000383ffff */
.L_x_1421:
        /* <DEDUP_REMOVED lines=18> */
.L_x_1474:
[----:B------:R-:W-:Y:S05]  /*5a70*/  BSYNC B0 ;  /* 0x0000000000007941 */ /* 0x000fea0003800000 */
.L_x_1473:
        /* <DEDUP_REMOVED lines=11> */
.L_x_1476:
[----:B------:R-:W2:Y:S01]  /*5b30*/  LDG.E.STRONG.GPU R5, [R2.64] ;  /* 0x0000000e02057981 */ /* 0x000ea2000c1ef900 */
[----:B------:R-:W-:Y:S01]  /*5b40*/  YIELD ;  /* 0x0000000000007946 */ /* 0x000fe20003800000 */
[----:B--2---:R-:W-:Y:S01]  /*5b50*/  ISETP.NE.AND P0, PT, R5, R0, PT ;  /* 0x000000000500720c */ /* 0x004fe20003f05270 */
[----:B------:R-:W-:-:S12]  /*5b60*/  CCTL.IVALL ;  /* 0x00000000ff00798f */ /* 0x000fd80002000000 */
[----:B------:R-:W-:Y:S05]  /*5b70*/  @P0 BRA `(.L_x_1476) ;  /* 0xffffffb000000947 */ /* 0x000fea000383ffff */
.L_x_1475:
        /* <DEDUP_REMOVED lines=25> */
.L_x_1477:
        /* <DEDUP_REMOVED lines=23> */
.L_x_1478:
        /* <DEDUP_REMOVED lines=16> */
.L_x_3313:


//--------------------- .text._Z35group_norm_nhwc_bwd_one_pass_kernelI11Fp32IOFp32WLi512ELi28ELi448EEv26Group_norm_nhwc_bwd_params --------------------------
	.section	.text._Z35group_norm_nhwc_bwd_one_pass_kernelI11Fp32IOFp32WLi512ELi28ELi448EEv26Group_norm_nhwc_bwd_params,"ax",@progbits
	.sectioninfo	@"SHI_REGISTERS=128"
	.align	128
        .global         _Z35group_norm_nhwc_bwd_one_pass_kernelI11Fp32IOFp32WLi512ELi28ELi448EEv26Group_norm_nhwc_bwd_params
        .type           _Z35group_norm_nhwc_bwd_one_pass_kernelI11Fp32IOFp32WLi512ELi28ELi448EEv26Group_norm_nhwc_bwd_params,@function
        .size           _Z35group_norm_nhwc_bwd_one_pass_kernelI11Fp32IOFp32WLi512ELi28ELi448EEv26Group_norm_nhwc_bwd_params,(.L_x_3314 - _Z35group_norm_nhwc_bwd_one_pass_kernelI11Fp32IOFp32WLi512ELi28ELi448EEv26Group_norm_nhwc_bwd_params)
        .other          _Z35group_norm_nhwc_bwd_one_pass_kernelI11Fp32IOFp32WLi512ELi28ELi448EEv26Group_norm_nhwc_bwd_params,@"STO_CUDA_ENTRY STV_DEFAULT"
_Z35group_norm_nhwc_bwd_one_pass_kernelI11Fp32IOFp32WLi512ELi28ELi448EEv26Group_norm_nhwc_bwd_params:
.text._Z35group_norm_nhwc_bwd_one_pass_kernelI11Fp32IOFp32WLi512ELi28ELi448EEv26Group_norm_nhwc_bwd_params:
        /* <DEDUP_REMOVED lines=10> */
[--C-:B-12---:R-:W-:Y:S01]  /*00a0*/  SHF.R.U32.HI R4, RZ, 0x1, R3.reuse ;  /* 0x00000001ff047819 */ /* 0x106fe20000011603 */
[----:B------:R-:W-:Y:S01]  /*00b0*/  UMOV UR7, 0x3 ;  /* 0x0000000300077882 */ /* 0x000fe20000000000 */
[----:B------:R-:W-:Y:S01]  /*00c0*/  ISETP.GE.U32.AND P1, PT, R3, 0x1c0, PT ;  /* 0x000001c00300780c */ /* 0x000fe20003f26070 */
[----:B------:R-:W-:Y:S01]  /*00d0*/  ULDC.64 UR8, c[0x0][0x1d8] ;  /* 0x0000760000087ab9 */ /* 0x000fe20000000a00 */
[----:B------:R-:W-:Y:S01]  /*00e0*/  LOP3.LUT R6, R6, 0xffffff7f, RZ, 0xc0, !PT ;  /* 0xffffff7f06067812 */ /* 0x000fe200078ec0ff */
[----:B------:R-:W-:Y:S01]  /*00f0*/  IMAD.WIDE.U32 R4, R4, -0x6db6db6d, RZ ;  /* 0x9249249304047825 */ /* 0x000fe200078e00ff */
[----:B------:R-:W0:Y:S01]  /*0100*/  S2R R125, SR_LANEID ;  /* 0x00000000007d7919 */ /* 0x000e220000000000 */
[----:B------:R-:W-:Y:S01]  /*0110*/  ULEA.HI UR11, UP0, UR9, UR8, URZ, 0x1 ;  /* 0x00000008090b7291 */ /* 0x000fe2000f81083f */
[----:B------:R-:W-:Y:S01]  /*0120*/  SHF.R.S32.HI R8, RZ, 0x1f, R3 ;  /* 0x0000001fff087819 */ /* 0x000fe20000011403 */
[----:B------:R-:W-:Y:S01]  /*0130*/  UIMAD.WIDE.U32 UR4, UR7, UR8, URZ ;  /* 0x00000008070472a5 */ /* 0x000fe2000f8e003f */
[----:B------:R-:W-:Y:S01]  /*0140*/  SHF.R.U32.HI R5, RZ, 0x2, R5 ;  /* 0x00000002ff057819 */ /* 0x000fe20000011605 */
[----:B------:R-:W-:Y:S01]  /*0150*/  UIMAD UR8, UR7, UR9, URZ ;  /* 0x00000009070872a4 */ /* 0x000fe2000f8e023f */
[----:B------:R-:W-:Y:S01]  /*0160*/  LEA.HI R8, R8, R3, RZ, 0x5 ;  /* 0x0000000308087211 */ /* 0x000fe200078f28ff */
[----:B------:R-:W-:Y:S01]  /*0170*/  ULDC UR10, c[0x0][0xc] ;  /* 0x00000300000a7ab9 */ /* 0x000fe20000000800 */
[----:B------:R-:W-:Y:S01]  /*0180*/  HFMA2.MMA R91, -RZ, RZ, 0, 0 ;  /* 0x00000000ff5b7435 */ /* 0x000fe200000001ff */
[C---:B------:R-:W-:Y:S01]  /*0190*/  IMAD R4, R2.reuse, c[0x0][0x1fc], R5 ;  /* 0x00007f0002047a24 */ /* 0x040fe200078e0205 */
[----:B------:R-:W-:Y:S01]  /*01a0*/  ULOP3.LUT UR7, UR7, UR10, URZ, 0xc0, !UPT ;  /* 0x0000000a07077292 */ /* 0x000fe2000f8ec03f */
[----:B------:R-:W-:Y:S01]  /*01b0*/  IMAD R92, R5, -0xe, R3 ;  /* 0xfffffff2055c7824 */ /* 0x000fe200078e0203 */
[----:B------:R-:W-:Y:S01]  /*01c0*/  UIADD3 UR8, UR5, UR8, URZ ;  /* 0x0000000805087290 */ /* 0x000fe2000fffe03f */
[----:B------:R-:W-:Y:S01]  /*01d0*/  IMAD R5, R2, c[0x0][0x10], R0 ;  /* 0x0000040002057a24 */ /* 0x000fe200078e0200 */
[C---:B------:R-:W-:Y:S01]  /*01e0*/  ISETP.LT.U32.AND P0, PT, R4.reuse, c[0x0][0x1e0], PT ;  /* 0x0000780004007a0c */ /* 0x040fe20003f01070 */
[----:B------:R-:W-:Y:S01]  /*01f0*/  UIADD3.X UR9, URZ, UR9, URZ, UP0, !UPT ;  /* 0x000000093f097290 */ /* 0x000fe200087fe43f */
[----:B------:R-:W-:Y:S01]  /*0200*/  SHF.R.S32.HI R124, RZ, 0x1f, R4 ;  /* 0x0000001fff7c7819 */ /* 0x000fe20000011404 */
[----:B------:R-:W-:Y:S01]  /*0210*/  UIADD3 UR5, -UR7, UR10, URZ ;  /* 0x0000000a07057290 */ /* 0x000fe2000fffe13f */
[----:B------:R-:W-:Y:S01]  /*0220*/  IADD3 R108, R4, 0x20, RZ ;  /* 0x00000020046c7810 */ /* 0x000fe20007ffe0ff */
[----:B------:R-:W-:Y:S01]  /*0230*/  ULEA.HI UR10, UP0, UR8, UR4, URZ, 0x1 ;  /* 0x00000004080a7291 */ /* 0x000fe2000f81083f */
[----:B------:R-:W-:Y:S01]  /*0240*/  ISETP.LT.AND.EX P0, PT, R124, c[0x0][0x1e4], !P1, P0 ;  /* 0x000079007c007a0c */ /* 0x000fe20004f01300 */
[----:B------:R-:W-:Y:S01]  /*0250*/  USHF.R.S64 UR11, UR11, 0x1, UR9 ;  /* 0x000000010b0b7899 */ /* 0x000fe20008001009 */
[----:B------:R-:W-:Y:S01]  /*0260*/  ISETP.LT.U32.AND P5, PT, R108, c[0x0][0x1e0], PT ;  /* 0x000078006c007a0c */ /* 0x000fe20003fa1070 */
[----:B------:R-:W-:Y:S01]  /*0270*/  UIADD3.X UR8, URZ, UR8, URZ, UP0, !UPT ;  /* 0x000000083f087290 */ /* 0x000fe200087fe43f */
[----:B------:R-:W-:Y:S01]  /*0280*/  SHF.R.S32.HI R119, RZ, 0x1f, R108 ;  /* 0x0000001fff777819 */ /* 0x000fe2000001146c */
[----:B------:R-:W-:Y:S01]  /*0290*/  USHF.R.S32.HI UR9, URZ, 0x1, UR9 ;  /* 0x000000013f097899 */ /* 0x000fe20008011409 */
[----:B------:R-:W-:Y:S01]  /*02a0*/  IADD3 R107, R4, 0x40, RZ ;  /* 0x00000040046b7810 */ /* 0x000fe20007ffe0ff */
[----:B------:R-:W-:Y:S01]  /*02b0*/  USHF.R.S64 UR10, UR10, 0x1, UR8 ;  /* 0x000000010a0a7899 */ /* 0x000fe20008001008 */
[----:B------:R-:W-:Y:S01]  /*02c0*/  ISETP.LT.AND.EX P6, PT, R119, c[0x0][0x1e4], !P1, P5 ;  /* 0x0000790077007a0c */ /* 0x000fe20004fc1350 */
[----:B------:R-:W-:Y:S01]  /*02d0*/  USHF.R.S32.HI UR8, URZ, 0x1, UR8 ;  /* 0x000000013f087899 */ /* 0x000fe20008011408 */
[----:B------:R-:W-:Y:S01]  /*02e0*/  ISETP.LT.U32.AND P4, PT, R107, c[0x0][0x1e0], PT ;  /* 0x000078006b007a0c */ /* 0x000fe20003f81070 */
[----:B------:R-:W-:Y:S01]  /*02f0*/  USHF.L.U64.HI UR9, UR11, 0x2, UR9 ;  /* 0x000000020b097899 */ /* 0x000fe20008010209 */
[----:B------:R-:W-:Y:S01]  /*0300*/  SHF.R.S32.HI R118, RZ, 0x1f, R107 ;  /* 0x0000001fff767819 */ /* 0x000fe2000001146b */
[----:B------:R-:W-:Y:S01]  /*0310*/  USHF.L.U64.HI UR8, UR10, 0x2, UR8 ;  /* 0x000000020a087899 */ /* 0x000fe20008010208 */
[----:B------:R-:W-:Y:S01]  /*0320*/  @P0 LOP3.LUT R6, R6, 0x80, RZ, 0xfc, !PT ;  /* 0x0000008006060812 */ /* 0x000fe200078efcff */
[----:B------:R-:W-:Y:S01]  /*0330*/  ULDC.U8 UR16, c[0x0][0x1f4] ;  /* 0x00007d0000107ab9 */ /* 0x000fe20000000000 */
[----:B------:R-:W-:-:S02]  /*0340*/  IADD3 R106, R4, 0x60, RZ ;  /* 0x00000060046a7810 */ /* 0x000fc40007ffe0ff */
[----:B------:R-:W-:Y:S02]  /*0350*/  ISETP.LT.AND.EX P5, PT, R118, c[0x0][0x1e4], !P1, P4 ;  /* 0x0000790076007a0c */ /* 0x000fe40004fa1340 */
[----:B------:R-:W-:Y:S02]  /*0360*/  LOP3.LUT R6, R6, 0xffffffbf, RZ, 0xc0, !PT ;  /* 0xffffffbf06067812 */ /* 0x000fe400078ec0ff */
[----:B------:R-:W-:Y:S02]  /*0370*/  ISETP.LT.U32.AND P3, PT, R106, c[0x0][0x1e0], PT ;  /* 0x000078006a007a0c */ /* 0x000fe40003f61070 */
[----:B------:R-:W-:Y:S02]  /*0380*/  SHF.R.S32.HI R117, RZ, 0x1f, R106 ;  /* 0x0000001fff757819 */ /* 0x000fe4000001146a */
[----:B------:R-:W-:Y:S02]  /*0390*/  @P6 LOP3.LUT R6, R6, 0x40, RZ, 0xfc, !PT ;  /* 0x0000004006066812 */ /* 0x000fe400078efcff */
        /* <DEDUP_REMOVED lines=15> */
[----:B------:R-:W-:Y:S02]  /*0490*/  SHF.R.S32.HI R114, RZ, 0x1f, R103 ;  /* 0x0000001fff727819 */ /* 0x000fe40000011467 */
[----:B------:R-:W-:Y:S02]  /*04a0*/  ISETP.LT.U32.AND P0, PT, R103, c[0x0][0x1e0], PT ;  /* 0x0000780067007a0c */ /* 0x000fe40003f01070 */
[----:B------:R-:W-:Y:S02]  /*04b0*/  @P3 LOP3.LUT R6, R6, 0x8, RZ, 0xfc, !PT ;  /* 0x0000000806063812 */ /* 0x000fe400078efcff */
[----:B------:R-:W-:-:S02]  /*04c0*/  ISETP.LT.AND.EX P0, PT, R114, c[0x0][0x1e4], !P1, P0 ;  /* 0x0000790072007a0c */ /* 0x000fc40004f01300 */
[----:B------:R-:W-:Y:S02]  /*04d0*/  LOP3.LUT R6, R6, 0xfffffffb, RZ, 0xc0, !PT ;  /* 0xfffffffb06067812 */ /* 0x000fe400078ec0ff */
[----:B------:R-:W-:Y:S02]  /*04e0*/  IADD3 R102, R4, 0xe0, RZ ;  /* 0x000000e004667810 */ /* 0x000fe40007ffe0ff */
[----:B------:R-:W-:Y:S02]  /*04f0*/  @P2 LOP3.LUT R6, R6, 0x4, RZ, 0xfc, !PT ;  /* 0x0000000406062812 */ /* 0x000fe400078efcff */
[C---:B------:R-:W-:Y:S02]  /*0500*/  IADD3 R101, R4.reuse, 0x100, RZ ;  /* 0x0000010004657810 */ /* 0x040fe40007ffe0ff */
[C---:B------:R-:W-:Y:S02]  /*0510*/  IADD3 R100, R4.reuse, 0x120, RZ ;  /* 0x0000012004647810 */ /* 0x040fe40007ffe0ff */
[----:B------:R-:W-:-:S02]  /*0520*/  IADD3 R99, R4, 0x140, RZ ;  /* 0x0000014004637810 */ /* 0x000fc40007ffe0ff */
[----:B------:R-:W-:Y:S02]  /*0530*/  LOP3.LUT R6, R6, 0xfffffffd, RZ, 0xc0, !PT ;  /* 0xfffffffd06067812 */ /* 0x000fe400078ec0ff */
[----:B------:R-:W-:Y:S02]  /*0540*/  IADD3 R98, R4, 0x160, RZ ;  /* 0x0000016004627810 */ /* 0x000fe40007ffe0ff */
        /* <DEDUP_REMOVED lines=9> */
[----:B------:R-:W-:-:S02]  /*05e0*/  SHF.R.S32.HI R109, RZ, 0x1f, R98 ;  /* 0x0000001fff6d7819 */ /* 0x000fc40000011462 */
[----:B------:R-:W-:Y:S02]  /*05f0*/  ISETP.LT.U32.AND P0, PT, R98, c[0x0][0x1e0], PT ;  /* 0x0000780062007a0c */ /* 0x000fe40003f01070 */
[C---:B------:R-:W-:Y:S02]  /*0600*/  IADD3 R97, R4.reuse, 0x180, RZ ;  /* 0x0000018004617810 */ /* 0x040fe40007ffe0ff */
[C---:B------:R-:W-:Y:S02]  /*0610*/  IADD3 R96, R4.reuse, 0x1a0, RZ ;  /* 0x000001a004607810 */ /* 0x040fe40007ffe0ff */
[C---:B------:R-:W-:Y:S02]  /*0620*/  IADD3 R95, R4.reuse, 0x1c0, RZ ;  /* 0x000001c0045f7810 */ /* 0x040fe40007ffe0ff */
[----:B------:R-:W-:Y:S02]  /*0630*/  IADD3 R94, R4, 0x1e0, RZ ;  /* 0x000001e0045e7810 */ /* 0x000fe40007ffe0ff */
[----:B------:R-:W-:-:S02]  /*0640*/  ISETP.LT.AND.EX P5, PT, R113, c[0x0][0x1e4], !P1, P5 ;  /* 0x0000790071007a0c */ /* 0x000fc40004fa1350 */
[----:B------:R-:W-:Y:S02]  /*0650*/  ISETP.LT.AND.EX P4, PT, R112, c[0x0][0x1e4], !P1, P4 ;  /* 0x0000790070007a0c */ /* 0x000fe40004f81340 */
[----:B------:R-:W-:Y:S02]  /*0660*/  ISETP.LT.AND.EX P3, PT, R111, c[0x0][0x1e4], !P1, P3 ;  /* 0x000079006f007a0c */ /* 0x000fe40004f61330 */
[----:B------:R-:W-:Y:S02]  /*0670*/  ISETP.LT.AND.EX P2, PT, R110, c[0x0][0x1e4], !P1, P2 ;  /* 0x000079006e007a0c */ /* 0x000fe40004f41320 */
[----:B------:R-:W-:Y:S02]  /*0680*/  ISETP.LT.AND.EX P1, PT, R109, c[0x0][0x1e4], !P1, P0 ;  /* 0x000079006d007a0c */ /* 0x000fe40004f21300 */
[----:B------:R-:W-:Y:S02]  /*0690*/  MOV R5, R0 ;  /* 0x0000000000057202 */ /* 0x000fe40000000f00 */
[----:B------:R-:W-:-:S02]  /*06a0*/  SHF.R.S32.HI R93, RZ, 0x5, R8 ;  /* 0x00000005ff5d7819 */ /* 0x000fc40000011408 */
[----:B------:R-:W-:Y:S02]  /*06b0*/  SHF.L.U32 R92, R92, 0x1, RZ ;  /* 0x000000015c5c7819 */ /* 0x000fe400000006ff */
[----:B------:R-:W-:Y:S02]  /*06c0*/  SHF.R.S32.HI R123, RZ, 0x1f, R97 ;  /* 0x0000001fff7b7819 */ /* 0x000fe40000011461 */
[----:B------:R-:W-:Y:S02]  /*06d0*/  SHF.R.S32.HI R122, RZ, 0x1f, R96 ;  /* 0x0000001fff7a7819 */ /* 0x000fe40000011460 */
[----:B------:R-:W-:Y:S02]  /*06e0*/  SHF.R.S32.HI R121, RZ, 0x1f, R95 ;  /* 0x0000001fff797819 */ /* 0x000fe4000001145f */
[----:B0-----:R-:W-:Y:S02]  /*06f0*/  SHF.R.S32.HI R120, RZ, 0x1f, R94 ;  /* 0x0000001fff787819 */ /* 0x001fe4000001145e */
.L_x_1562:
[----:B-1----:R-:W-:Y:S02]  /*0700*/  MOV R8, 0x8 ;  /* 0x0000000800087802 */ /* 0x002fe40000000f00 */
[----:B------:R-:W-:-:S02]  /*0710*/  P2R R32, PR, RZ, 0x8 ;  /* 0x00000008ff207803 */ /* 0x000fc40000000000 */
[----:B------:R-:W-:Y:S01]  /*0720*/  IABS R12, c[0x0][0x1f0] ;  /* 0x00007c00000c7a13 */ /* 0x000fe20000000000 */
[----:B------:R-:W-:Y:S01]  /*0730*/  IMAD.WIDE R8, R5, R8, c[0x0][0x198] ;  /* 0x0000660005087625 */ /* 0x000fe200078e0208 */
[----:B------:R-:W-:Y:S01]  /*0740*/  UMOV UR14, 0x3f800000 ;  /* 0x3f800000000e7882 */ /* 0x000fe20000000000 */
[----:B------:R-:W-:Y:S01]  /*0750*/  CS2R R54, SRZ ;  /* 0x0000000000367805 */ /* 0x000fe2000001ff00 */
[----:B------:R-:W-:Y:S01]  /*0760*/  CS2R R52, SRZ ;  /* 0x0000000000347805 */ /* 0x000fe2000001ff00 */
[C---:B------:R-:W-:Y:S02]  /*0770*/  LOP3.LUT P3, RZ, R6.reuse, 0x80, RZ, 0xc0, !PT ;  /* 0x0000008006ff7812 */ /* 0x040fe4000786c0ff */
[----:B------:R-:W2:Y:S01]  /*0780*/  LDG.E.64 R8, [R8.64] ;  /* 0x0000000c08087981 */ /* 0x000ea2000c1e1b00 */
[----:B0-----:R-:W0:Y:S01]  /*0790*/  I2F.RP R7, R12 ;  /* 0x0000000c00077306 */ /* 0x001e220000209400 */
[----:B------:R-:W-:Y:S01]  /*07a0*/  P2R R34, PR, RZ, 0x4 ;  /* 0x00000004ff227803 */ /* 0x000fe20000000000 */
[----:B------:R-:W-:Y:S01]  /*07b0*/  CS2R R50, SRZ ;  /* 0x0000000000327805 */ /* 0x000fe2000001ff00 */
[----:B------:R-:W-:-:S02]  /*07c0*/  LOP3.LUT P2, RZ, R6, 0x40, RZ, 0xc0, !PT ;  /* 0x0000004006ff7812 */ /* 0x000fc4000784c0ff */
[----:B------:R-:W-:Y:S02]  /*07d0*/  P2R R36, PR, RZ, 0x2 ;  /* 0x00000002ff247803 */ /* 0x000fe40000000000 */
[----:B------:R-:W-:Y:S01]  /*07e0*/  LOP3.LUT P1, RZ, R6, 0x20, RZ, 0xc0, !PT ;  /* 0x0000002006ff7812 */ /* 0x000fe2000782c0ff */
[----:B0-----:R-:W0:Y:S01]  /*07f0*/  MUFU.RCP R7, R7 ;  /* 0x0000000700077308 */ /* 0x001e220000001000 */
[----:B--2---:R-:W1:Y:S02]  /*0800*/  R2UR UR4, R8 ;  /* 0x00000000080473c2 */ /* 0x004e6400000e0000 */
[----:B-1----:R-:W-:-:S05]  /*0810*/  MOV R10, UR4 ;  /* 0x00000004000a7c02 */ /* 0x002fca0008000f00 */
[----:B------:R-:W-:-:S05]  /*0820*/  FFMA.FTZ R10, -R10, UR4, R9 ;  /* 0x000000040a0a7c23 */ /* 0x000fca0008010109 */
[----:B------:R-:W-:Y:S02]  /*0830*/  FSETP.GTU.FTZ.AND P0, PT, R10, RZ, PT ;  /* 0x000000ff0a00720b */ /* 0x000fe40003f1c000 */
[----:B0-----:R-:W-:-:S04]  /*0840*/  IADD3 R8, R7, 0xffffffe, RZ ;  /* 0x0ffffffe07087810 */ /* 0x001fc80007ffe0ff */
[----:B------:R0:W1:Y:S07]  /*0850*/  F2I.FTZ.U32.TRUNC.NTZ R9, R8 ;  /* 0x0000000800097305 */ /* 0x00006e000021f000 */
[----:B------:R-:W-:Y:S01]  /*0860*/  VOTEU.ANY UP0, P0 ;  /* 0x00000000003f7886 */ /* 0x000fe20000000100 */
[----:B------:R-:W-:Y:S02]  /*0870*/  PLOP3.LUT P0, PT, PT, PT, UP0, 0x80, 0x0 ;  /* 0x000000000000781c */ /* 0x000fe40003f0f008 */
[----:B0-----:R-:W-:-:S02]  /*0880*/  MOV R8, RZ ;  /* 0x000000ff00087202 */ /* 0x001fc40000000f00 */
[----:B-1----:R-:W-:-:S09]  /*0890*/  IADD3 R11, RZ, -R9, RZ ;  /* 0x80000009ff0b7210 */ /* 0x002fd20007ffe0ff */
[----:B------:R-:W-:Y:S01]  /*08a0*/  @P0 FADD.FTZ R10, R10, c[0x0][0x1a0] ;  /* 0x000068000a0a0621 */ /* 0x000fe20000010000 */
[----:B------:R-:W-:Y:S01]  /*08b0*/  PLOP3.LUT P0, PT, PT, PT, UP0, 0x80, 0x0 ;  /* 0x000000000000781c */ /* 0x000fe20003f0f008 */
[----:B------:R-:W-:-:S04]  /*08c0*/  IMAD R11, R11, R12, RZ ;  /* 0x0000000c0b0b7224 */ /* 0x000fc800078e02ff */
[----:B------:R-:W-:-:S08]  /*08d0*/  IMAD.HI.U32 R9, R9, R11, R8 ;  /* 0x0000000b09097227 */ /* 0x000fd000078e0008 */
[----:B------:R0:W1:Y:S01]  /*08e0*/  @P0 MUFU.RSQ R13, R10 ;  /* 0x0000000a000d0308 */ /* 0x0000620000001400 */
[----:B------:R-:W-:Y:S02]  /*08f0*/  PLOP3.LUT P0, PT, PT, PT, UP0, 0x80, 0x0 ;  /* 0x000000000000781c */ /* 0x000fe40003f0f008 */
[----:B0-----:R-:W-:-:S05]  /*0900*/  IABS R10, R5 ;  /* 0x00000005000a7213 */ /* 0x001fca0000000000 */
[----:B------:R-:W-:-:S05]  /*0910*/  IMAD.HI.U32 R9, R9, R10, RZ ;  /* 0x0000000a09097227 */ /* 0x000fca00078e00ff */
[----:B------:R-:W-:Y:S01]  /*0920*/  IADD3 R7, -R9, RZ, RZ ;  /* 0x000000ff09077210 */ /* 0x000fe20007ffe1ff */
[----:B-1----:R0:W1:Y:S04]  /*0930*/  @P0 R2UR UR14, R13 ;  /* 0x000000000d0e03c2 */ /* 0x00206800000e0000 */
        /* <DEDUP_REMOVED lines=17> */
[----:B0-----:R-:W-:-:S03]  /*0a50*/  SEL R13, R7, R9, !P0 ;  /* 0x00000009070d7207 */ /* 0x001fc60004000000 */
[----:B------:R-:W-:Y:S01]  /*0a60*/  IMAD R7, R90, 0x1c, RZ ;  /* 0x0000001c5a077824 */ /* 0x000fe200078e02ff */
[----:B------:R-:W-:-:S04]  /*0a70*/  SHF.R.U32.HI R8, RZ, 0x1, R3 ;  /* 0x00000001ff087819 */ /* 0x000fc80000011603 */
[----:B------:R-:W-:Y:S02]  /*0a80*/  SHF.R.S32.HI R9, RZ, 0x1f, R7 ;  /* 0x0000001fff097819 */ /* 0x000fe40000011407 */
[----:B------:R-:W-:-:S04]  /*0a90*/  IADD3 R10, P0, R92, R7, RZ ;  /* 0x000000075c0a7210 */ /* 0x000fc80007f1e0ff */
[----:B------:R-:W-:Y:S01]  /*0aa0*/  LEA.HI.X.SX32 R11, R92, R9, 0x1, P0 ;  /* 0x000000095c0b7211 */ /* 0x000fe200000f0eff */
[----:B------:R-:W-:-:S05]  /*0ab0*/  IMAD.WIDE.U32 R8, R8, -0x6db6db6d, RZ ;  /* 0x9249249308087825 */ /* 0x000fca00078e00ff */
[----:B------:R-:W-:-:S05]  /*0ac0*/  SHF.R.U32.HI R9, RZ, 0x2, R9 ;  /* 0x00000002ff097819 */ /* 0x000fca0000011609 */
[----:B------:R-:W-:-:S05]  /*0ad0*/  IMAD R24, R2, c[0x0][0x1fc], R9 ;  /* 0x00007f0002187a24 */ /* 0x000fca00078e0209 */
[----:B------:R-:W-:-:S04]  /*0ae0*/  IADD3 R8, R24, 0x180, RZ ;  /* 0x0000018018087810 */ /* 0x000fc80007ffe0ff */
[----:B------:R-:W-:Y:S02]  /*0af0*/  SHF.R.S32.HI R9, RZ, 0x1f, R8 ;  /* 0x0000001fff097819 */ /* 0x000fe40000011408 */
[----:B------:R-:W-:-:S04]  /*0b00*/  ISETP.GE.U32.AND P0, PT, R8, c[0x0][0x1e0], PT ;  /* 0x0000780008007a0c */ /* 0x000fc80003f06070 */
[----:B------:R-:W-:Y:S02]  /*0b10*/  ISETP.GE.AND.EX P0, PT, R9, c[0x0][0x1e4], PT, P0 ;  /* 0x0000790009007a0c */ /* 0x000fe40003f06300 */
[----:B------:R-:W-:Y:S02]  /*0b20*/  SHF.R.S32.HI R8, RZ, 0x1f, R13 ;  /* 0x0000001fff087819 */ /* 0x000fe4000001140d */
[----:B------:R-:W-:-:S03]  /*0b30*/  ISETP.LT.U32.AND P0, PT, R3, 0x1c0, !P0 ;  /* 0x000001c00300780c */ /* 0x000fc60004701070 */
[----:B------:R-:W-:Y:S02]  /*0b40*/  IMAD R8, R8, c[0x0][0x1e8], RZ ;  /* 0x00007a0008087a24 */ /* 0x000fe400078e02ff */
[----:B------:R-:W-:-:S04]  /*0b50*/  IMAD.WIDE.U32 R10, R13, c[0x0][0x1e8], R10 ;  /* 0x00007a000d0a7a25 */ /* 0x000fc800078e000a */
[----:B------:R-:W-:-:S04]  /*0b60*/  IMAD R9, R13, c[0x0][0x1ec], R8 ;  /* 0x00007b000d097a24 */ /* 0x000fc800078e0208 */
[----:B------:R-:W-:Y:S01]  /*0b70*/  @P0 IMAD R8, R123, c[0x0][0x1d8], RZ ;  /* 0x000076007b080a24 */ /* 0x000fe200078e02ff */
[----:B------:R-:W-:Y:S02]  /*0b80*/  IADD3 R13, R11, R9, RZ ;  /* 0x000000090b0d7210 */ /* 0x000fe40007ffe0ff */
[----:B------:R-:W-:Y:S01]  /*0b90*/  @P0 MOV R12, R10 ;  /* 0x0000000a000c0202 */ /* 0x000fe20000000f00 */
[----:B------:R-:W-:-:S04]  /*0ba0*/  @P0 IMAD R15, R97, c[0x0][0x1dc], R8 ;  /* 0x00007700610f0a24 */ /* 0x000fc800078e0208 */
[----:B------:R-:W-:-:S05]  /*0bb0*/  @P0 IMAD.WIDE.U32 R8, R97, c[0x0][0x1d8], R12 ;  /* 0x0000760061080a25 */ /* 0x000fca00078e000c */
[----:B------:R-:W-:Y:S02]  /*0bc0*/  @P0 IADD3 R9, R9, R15, RZ ;  /* 0x0000000f09090210 */ /* 0x000fe40007ffe0ff */
[C---:B------:R-:W-:Y:S02]  /*0bd0*/  @P0 SHF.L.U32 R16, R8.reuse, 0x2, RZ ;  /* 0x0000000208100819 */ /* 0x040fe400000006ff */
[----:B------:R-:W-:Y:S02]  /*0be0*/  @P0 SHF.L.U64.HI R14, R8, 0x2, R9 ;  /* 0x00000002080e0819 */ /* 0x000fe40000010209 */
[----:B------:R-:W-:-:S04]  /*0bf0*/  @P0 IADD3 R8, P6, R16, c[0x0][0x180], RZ ;  /* 0x0000600010080a10 */ /* 0x000fc80007fde0ff */
[----:B------:R-:W-:Y:S02]  /*0c00*/  @P0 IADD3.X R9, R14, c[0x0][0x184], RZ, P6, !PT ;  /* 0x000061000e090a10 */ /* 0x000fe400037fe4ff */
[----:B------:R-:W-:Y:S02]  /*0c10*/  @P0 IADD3 R16, P6, R16, c[0x0][0x178], RZ ;  /* 0x00005e0010100a10 */ /* 0x000fe40007fde0ff */
[----:B------:R-:W-:Y:S01]  /*0c20*/  IADD3 R18, R24, 0x1a0, RZ ;  /* 0x000001a018127810 */ /* 0x000fe20007ffe0ff */
[----:B------:R0:W5:Y:S01]  /*0c30*/  @P0 LDG.E.64 R54, [R8.64] ;  /* 0x0000000c08360981 */ /* 0x000162000c1e1b00 */
[----:B------:R-:W-:Y:S02]  /*0c40*/  @P0 IADD3.X R17, R14, c[0x0][0x17c], RZ, P6, !PT ;  /* 0x00005f000e110a10 */ /* 0x000fe400037fe4ff */
[----:B------:R-:W-:Y:S01]  /*0c50*/  CS2R R14, SRZ ;  /* 0x00000000000e7805 */ /* 0x000fe2000001ff00 */
[----:B------:R-:W-:-:S05]  /*0c60*/  SHF.R.S32.HI R19, RZ, 0x1f, R18 ;  /* 0x0000001fff137819 */ /* 0x000fca0000011412 */
[----:B------:R2:W5:Y:S01]  /*0c70*/  @P0 LDG.E.64 R14, [R16.64] ;  /* 0x0000000c100e0981 */ /* 0x000562000c1e1b00 */
[----:B------:R-:W-:-:S04]  /*0c80*/  ISETP.GE.U32.AND P0, PT, R18, c[0x0][0x1e0], PT ;  /* 0x0000780012007a0c */ /* 0x000fc80003f06070 */
[----:B------:R-:W-:-:S04]  /*0c90*/  ISETP.GE.AND.EX P0, PT, R19, c[0x0][0x1e4], PT, P0 ;  /* 0x0000790013007a0c */ /* 0x000fc80003f06300 */
[----:B------:R-:W-:-:S13]  /*0ca0*/  ISETP.LT.U32.AND P0, PT, R3, 0x1c0, !P0 ;  /* 0x000001c00300780c */ /* 0x000fda0004701070 */
[----:B------:R-:W-:Y:S01]  /*0cb0*/  @P0 IMAD R19, R122, c[0x0][0x1d8], RZ ;  /* 0x000076007a130a24 */ /* 0x000fe200078e02ff */
[----:B------:R-:W-:-:S03]  /*0cc0*/  @P0 MOV R18, R10 ;  /* 0x0000000a00120202 */ /* 0x000fc60000000f00 */
[----:B------:R-:W-:Y:S01]  /*0cd0*/  @P0 IMAD R21, R96, c[0x0][0x1dc], R19 ;  /* 0x0000770060150a24 */ /* 0x000fe200078e0213 */
[----:B------:R-:W-:-:S05]  /*0ce0*/  @P0 MOV R19, R13 ;  /* 0x0000000d00130202 */ /* 0x000fca0000000f00 */
[----:B------:R-:W-:-:S05]  /*0cf0*/  @P0 IMAD.WIDE.U32 R18, R96, c[0x0][0x1d8], R18 ;  /* 0x0000760060120a25 */ /* 0x000fca00078e0012 */
[----:B0-----:R-:W-:Y:S02]  /*0d00*/  @P0 IADD3 R9, R19, R21, RZ ;  /* 0x0000001513090210 */ /* 0x001fe40007ffe0ff */
[C---:B------:R-:W-:Y:S02]  /*0d10*/  @P0 SHF.L.U32 R20, R18.reuse, 0x2, RZ ;  /* 0x0000000212140819 */ /* 0x040fe400000006ff */
[----:B------:R-:W-:Y:S02]  /*0d20*/  @P0 SHF.L.U64.HI R8, R18, 0x2, R9 ;  /* 0x0000000212080819 */ /* 0x000fe40000010209 */
[----:B------:R-:W-:-:S04]  /*0d30*/  @P0 IADD3 R18, P6, R20, c[0x0][0x180], RZ ;  /* 0x0000600014120a10 */ /* 0x000fc80007fde0ff */
[----:B------:R-:W-:Y:S02]  /*0d40*/  @P0 IADD3.X R19, R8, c[0x0][0x184], RZ, P6, !PT ;  /* 0x0000610008130a10 */ /* 0x000fe400037fe4ff */
[----:B------:R-:W-:Y:S01]  /*0d50*/  @P0 IADD3 R20, P6, R20, c[0x0][0x178], RZ ;  /* 0x00005e0014140a10 */ /* 0x000fe20007fde0ff */
[----:B--2---:R-:W-:Y:S01]  /*0d60*/  CS2R R16, SRZ ;  /* 0x0000000000107805 */ /* 0x004fe2000001ff00 */
[----:B------:R-:W-:Y:S02]  /*0d70*/  MOV R9, RZ ;  /* 0x000000ff00097202 */ /* 0x000fe40000000f00 */
[----:B------:R-:W-:Y:S02]  /*0d80*/  @P0 IADD3.X R21, R8, c[0x0][0x17c], RZ, P6, !PT ;  /* 0x00005f0008150a10 */ /* 0x000fe400037fe4ff */
[----:B------:R-:W-:Y:S02]  /*0d90*/  MOV R8, RZ ;  /* 0x000000ff00087202 */ /* 0x000fe40000000f00 */
[----:B------:R-:W-:Y:S01]  /*0da0*/  IADD3 R22, R24, 0x1c0, RZ ;  /* 0x000001c018167810 */ /* 0x000fe20007ffe0ff */
[----:B------:R0:W5:Y:S03]  /*0db0*/  @P0 LDG.E.64 R16, [R20.64] ;  /* 0x0000000c14100981 */ /* 0x000166000c1e1b00 */
[----:B------:R-:W-:Y:S01]  /*0dc0*/  SHF.R.S32.HI R23, RZ, 0x1f, R22 ;  /* 0x0000001fff177819 */ /* 0x000fe20000011416 */
        /* <DEDUP_REMOVED lines=9> */
[----:B--2---:R-:W-:Y:S02]  /*0e60*/  @P0 IADD3 R19, R23, R25, RZ ;  /* 0x0000001917130210 */ /* 0x004fe40007ffe0ff */
[C---:B------:R-:W-:Y:S02]  /*0e70*/  @P0 SHF.L.U32 R23, R22.reuse, 0x2, RZ ;  /* 0x0000000216170819 */ /* 0x040fe400000006ff */
[----:B------:R-:W-:Y:S02]  /*0e80*/  @P0 SHF.L.U64.HI R18, R22, 0x2, R19 ;  /* 0x0000000216120819 */ /* 0x000fe40000010213 */
[----:B0-----:R-:W-:-:S04]  /*0e90*/  @P0 IADD3 R20, P6, R23, c[0x0][0x180], RZ ;  /* 0x0000600017140a10 */ /* 0x001fc80007fde0ff */
        /* <DEDUP_REMOVED lines=15> */
[----:B------:R-:W-:-:S04]  /*0f90*/  @P0 IMAD.WIDE.U32 R24, R94, c[0x0][0x1d8], R24 ;  /* 0x000076005e180a25 */ /* 0x000fc800078e0018 */
[----:B--2---:R-:W-:Y:S01]  /*0fa0*/  @P3 IMAD R23, R124, c[0x0][0x1d8], RZ ;  /* 0x000076007c173a24 */ /* 0x004fe200078e02ff */
[----:B0-----:R-:W-:Y:S02]  /*0fb0*/  @P0 IADD3 R21, R25, R27, RZ ;  /* 0x0000001b19150210 */ /* 0x001fe40007ffe0ff */
[----:B------:R-:W-:Y:S01]  /*0fc0*/  @P0 SHF.L.U32 R28, R24, 0x2, RZ ;  /* 0x00000002181c0819 */ /* 0x000fe200000006ff */
[----:B------:R-:W-:Y:S01]  /*0fd0*/  @P3 IMAD R25, R4, c[0x0][0x1dc], R23 ;  /* 0x0000770004193a24 */ /* 0x000fe200078e0217 */
[----:B------:R-:W-:Y:S02]  /*0fe0*/  @P0 SHF.L.U64.HI R24, R24, 0x2, R21 ;  /* 0x0000000218180819 */ /* 0x000fe40000010215 */
[----:B------:R-:W-:Y:S02]  /*0ff0*/  @P0 IADD3 R26, P6, R28, c[0x0][0x180], RZ ;  /* 0x000060001c1a0a10 */ /* 0x000fe40007fde0ff */
[----:B------:R-:W-:Y:S02]  /*1000*/  @P3 MOV R22, R10 ;  /* 0x0000000a00163202 */ /* 0x000fe40000000f00 */
[----:B------:R-:W-:-:S02]  /*1010*/  @P3 MOV R23, R13 ;  /* 0x0000000d00173202 */ /* 0x000fc40000000f00 */
[----:B------:R-:W-:Y:S02]  /*1020*/  @P0 IADD3.X R27, R24, c[0x0][0x184], RZ, P6, !PT ;  /* 0x00006100181b0a10 */ /* 0x000fe400037fe4ff */
[----:B------:R-:W-:Y:S01]  /*1030*/  @P0 IADD3 R28, P6, R28, c[0x0][0x178], RZ ;  /* 0x00005e001c1c0a10 */ /* 0x000fe20007fde0ff */
[----:B------:R-:W-:Y:S01]  /*1040*/  @P3 IMAD.WIDE.U32 R22, R4, c[0x0][0x1d8], R22 ;  /* 0x0000760004163a25 */ /* 0x000fe200078e0016 */
[----:B------:R-:W-:Y:S01]  /*1050*/  CS2R R20, SRZ ;  /* 0x0000000000147805 */ /* 0x000fe2000001ff00 */
[----:B------:R0:W5:Y:S01]  /*1060*/  @P0 LDG.E.64 R50, [R26.64] ;  /* 0x0000000c1a320981 */ /* 0x000162000c1e1b00 */
[----:B------:R-:W-:Y:S02]  /*1070*/  @P0 IADD3.X R29, R24, c[0x0][0x17c], RZ, P6, !PT ;  /* 0x00005f00181d0a10 */ /* 0x000fe400037fe4ff */
[----:B------:R-:W-:Y:S02]  /*1080*/  @P3 IADD3 R23, R23, R25, RZ ;  /* 0x0000001917173210 */ /* 0x000fe40007ffe0ff */
[C---:B------:R-:W-:Y:S01]  /*1090*/  @P3 SHF.L.U32 R76, R22.reuse, 0x2, RZ ;  /* 0x00000002164c3819 */ /* 0x040fe200000006ff */
[----:B------:R2:W5:Y:S01]  /*10a0*/  @P0 LDG.E.64 R20, [R28.64] ;  /* 0x0000000c1c140981 */ /* 0x000562000c1e1b00 */
[----:B------:R-:W-:-:S02]  /*10b0*/  @P3 SHF.L.U64.HI R22, R22, 0x2, R23 ;  /* 0x0000000216163819 */ /* 0x000fc40000010217 */
[----:B------:R-:W-:Y:S01]  /*10c0*/  @P3 IADD3 R24, P0, R76, c[0x0][0x180], RZ ;  /* 0x000060004c183a10 */ /* 0x000fe20007f1e0ff */
[----:B------:R-:W-:-:S03]  /*10d0*/  @P2 IMAD R23, R119, c[0x0][0x1d8], RZ ;  /* 0x0000760077172a24 */ /* 0x000fc600078e02ff */
[----:B------:R-:W-:Y:S02]  /*10e0*/  @P3 IADD3.X R25, R22, c[0x0][0x184], RZ, P0, !PT ;  /* 0x0000610016193a10 */ /* 0x000fe400007fe4ff */
[----:B------:R-:W-:Y:S01]  /*10f0*/  @P3 IADD3 R76, P0, R76, c[0x0][0x178], RZ ;  /* 0x00005e004c4c3a10 */ /* 0x000fe20007f1e0ff */
[----:B0-----:R-:W-:Y:S01]  /*1100*/  @P2 IMAD R27, R108, c[0x0][0x1dc], R23 ;  /* 0x000077006c1b2a24 */ /* 0x001fe200078e0217 */
        /* <DEDUP_REMOVED lines=13> */
[----:B--2---:R-:W-:Y:S01]  /*11e0*/  @P1 IMAD R29, R107, c[0x0][0x1dc], R22 ;  /* 0x000077006b1d1a24 */ /* 0x004fe200078e0216 */
        /* <DEDUP_REMOVED lines=44> */
[----:B------:R-:W-:Y:S02]  /*14b0*/  @P1 SHF.L.U32 R66, R22, 0x2, RZ ;  /* 0x0000000216421819 */ /* 0x000fe400000006ff */
[----:B------:R-:W-:Y:S02]  /*14c0*/  ISETP.NE.AND P2, PT, R34, RZ, PT ;  /* 0x000000ff2200720c */ /* 0x000fe40003f45270 */
        /* <DEDUP_REMOVED lines=14> */
[----:B------:R-:W-:-:S04]  /*15b0*/  @P6 IADD3 R36, P0, R64, c[0x0][0x180], RZ ;  /* 0x0000600040246a10 */ /* 0x000fc80007f1e0ff */
[----:B------:R-:W-:Y:S02]  /*15c0*/  @P6 IADD3.X R37, R22, c[0x0][0x184], RZ, P0, !PT ;  /* 0x0000610016256a10 */ /* 0x000fe400007fe4ff */
[----:B------:R-:W-:Y:S02]  /*15d0*/  @P6 IADD3 R64, P0, R64, c[0x0][0x178], RZ ;  /* 0x00005e0040406a10 */ /* 0x000fe40007f1e0ff */
[----:B------:R-:W-:Y:S02]  /*15e0*/  P2R R80, PR, RZ, 0x40 ;  /* 0x00000040ff507803 */ /* 0x000fe40000000000 */
[----:B------:R-:W-:Y:S02]  /*15f0*/  @P6 IADD3.X R65, R22, c[0x0][0x17c], RZ, P0, !PT ;  /* 0x00005f0016416a10 */ /* 0x000fe400007fe4ff */
[----:B------:R-:W-:-:S04]  /*1600*/  LOP3.LUT P6, RZ, R6, 0x8, RZ, 0xc0, !PT ;  /* 0x0000000806ff7812 */ /* 0x000fc800078cc0ff */
[----:B------:R-:W-:Y:S02]  /*1610*/  P2R R81, PR, RZ, 0x40 ;  /* 0x00000040ff517803 */ /* 0x000fe40000000000 */
[----:B------:R-:W-:-:S04]  /*1620*/  LOP3.LUT P6, RZ, R6, 0x10, RZ, 0xc0, !PT ;  /* 0x0000001006ff7812 */ /* 0x000fc800078cc0ff */
[----:B------:R-:W-:Y:S02]  /*1630*/  P2R R82, PR, RZ, 0x40 ;  /* 0x00000040ff527803 */ /* 0x000fe40000000000 */
[----:B------:R-:W-:-:S04]  /*1640*/  LOP3.LUT P6, RZ, R6, 0x20, RZ, 0xc0, !PT ;  /* 0x0000002006ff7812 */ /* 0x000fc800078cc0ff */
[----:B------:R-:W-:Y:S02]  /*1650*/  P2R R83, PR, RZ, 0x40 ;  /* 0x00000040ff537803 */ /* 0x000fe40000000000 */
[----:B------:R-:W-:-:S04]  /*1660*/  LOP3.LUT P6, RZ, R6, 0x40, RZ, 0xc0, !PT ;  /* 0x0000004006ff7812 */ /* 0x000fc800078cc0ff */
[----:B------:R-:W-:Y:S02]  /*1670*/  P2R R84, PR, RZ, 0x40 ;  /* 0x00000040ff547803 */ /* 0x000fe40000000000 */
[----:B------:R-:W-:Y:S01]  /*1680*/  LOP3.LUT P6, RZ, R6, 0x80, RZ, 0xc0, !PT ;  /* 0x0000008006ff7812 */ /* 0x000fe200078cc0ff */
[----:B------:R-:W-:-:S12]  /*1690*/  CS2R R78, SRZ ;  /* 0x00000000004e7805 */ /* 0x000fd8000001ff00 */
[----:B------:R0:W2:Y:S01]  /*16a0*/  @P6 LDG.E.64 R78, [R24.64] ;  /* 0x0000000c184e6981 */ /* 0x0000a2000c1e1b00 */
        /* <DEDUP_REMOVED lines=59> */
[----:B------:R-:W-:Y:S02]  /*1a60*/  @P1 IADD3.X R49, R22, c[0x0][0x17c], RZ, P0, !PT ;  /* 0x00005f0016311a10 */ /* 0x000fe400007fe4ff */
[----:B------:R-:W-:-:S06]  /*1a70*/  CS2R R22, SRZ ;  /* 0x0000000000167805 */ /* 0x000fcc000001ff00 */
[----:B------:R3:W5:Y:S01]  /*1a80*/  @P6 LDG.E.64 R22, [R76.64] ;  /* 0x0000000c4c166981 */ /* 0x000762000c1e1b00 */
[----:B------:R-:W-:Y:S01]  /*1a90*/  ISETP.NE.AND P6, PT, R84, RZ, PT ;  /* 0x000000ff5400720c */ /* 0x000fe20003fc5270 */
[----:B0-----:R-:W-:Y:S01]  /*1aa0*/  CS2R R24, SRZ ;  /* 0x0000000000187805 */ /* 0x001fe2000001ff00 */
[----:B---3--:R-:W-:-:S11]  /*1ab0*/  CS2R R76, SRZ ;  /* 0x00000000004c7805 */ /* 0x008fd6000001ff00 */
[----:B------:R0:W5:Y:S04]  /*1ac0*/  @P6 LDG.E.64 R24, [R74.64] ;  /* 0x0000000c4a186981 */ /* 0x000168000c1e1b00 */
        /* <DEDUP_REMOVED lines=11> */
[----:B------:R-:W-:Y:S02]  /*1b80*/  ISETP.NE.AND P6, PT, R81, RZ, PT ;  /* 0x000000ff5100720c */ /* 0x000fe40003fc5270 */
[----:B------:R-:W-:Y:S01]  /*1b90*/  LOP3.LUT P0, RZ, R6, 0x4, RZ, 0xc0, !PT ;  /* 0x0000000406ff7812 */ /* 0x000fe2000780c0ff */
[----:B0-----:R-:W-:Y:S01]  /*1ba0*/  CS2R R70, SRZ ;  /* 0x0000000000467805 */ /* 0x001fe2000001ff00 */
[----:B---3--:R-:W-:-:S09]  /*1bb0*/  CS2R R30, SRZ ;  /* 0x00000000001e7805 */ /* 0x008fd2000001ff00 */
[----:B------:R0:W5:Y:S04]  /*1bc0*/  @P6 LDG.E.64 R70, [R32.64] ;  /* 0x0000000c20466981 */ /* 0x000168000c1e1b00 */
[----:B------:R3:W5:Y:S01]  /*1bd0*/  @P6 LDG.E.64 R30, [R68.64] ;  /* 0x0000000c441e6981 */ /* 0x000762000c1e1b00 */
[----:B------:R-:W-:Y:S01]  /*1be0*/  ISETP.NE.AND P6, PT, R80, RZ, PT ;  /* 0x000000ff5000720c */ /* 0x000fe20003fc5270 */
[----:B0-----:R-:W-:Y:S01]  /*1bf0*/  CS2R R32, SRZ ;  /* 0x0000000000207805 */ /* 0x001fe2000001ff00 */
[----:B---3--:R-:W-:-:S05]  /*1c00*/  CS2R R68, SRZ ;  /* 0x0000000000447805 */ /* 0x008fca000001ff00 */
[----:B------:R0:W5:Y:S04]  /*1c10*/  @P0 LDG.E.64 R32, [R66.64] ;  /* 0x0000000c42200981 */ /* 0x000168000c1e1b00 */
[----:B------:R3:W5:Y:S01]  /*1c20*/  @P0 LDG.E.64 R68, [R34.64] ;  /* 0x0000000c22440981 */ /* 0x000762000c1e1b00 */
        /* <DEDUP_REMOVED lines=13> */
[----:B---3--:R-:W-:Y:S01]  /*1d00*/  CS2R R60, SRZ ;  /* 0x00000000003c7805 */ /* 0x008fe2000001ff00 */
[----:B------:R-:W-:-:S04]  /*1d10*/  ISETP.GT.U32.AND P0, PT, R3, 0x1bf, PT ;  /* 0x000001bf0300780c */ /* 0x000fc80003f04070 */
[----:B------:R0:W5:Y:S04]  /*1d20*/  @P3 LDG.E.64 R40, [R58.64] ;  /* 0x0000000c3a283981 */ /* 0x000168000c1e1b00 */
[----:B------:R3:W5:Y:S01]  /*1d30*/  @P3 LDG.E.64 R60, [R42.64] ;  /* 0x0000000c2a3c3981 */ /* 0x000762000c1e1b00 */
[----:B0-----:R-:W-:Y:S01]  /*1d40*/  CS2R R58, SRZ ;  /* 0x00000000003a7805 */ /* 0x001fe2000001ff00 */
[----:B---3--:R-:W-:-:S05]  /*1d50*/  CS2R R42, SRZ ;  /* 0x00000000002a7805 */ /* 0x008fca000001ff00 */
[----:B------:R0:W5:Y:S04]  /*1d60*/  @P2 LDG.E.64 R58, [R44.64] ;  /* 0x0000000c2c3a2981 */ /* 0x000168000c1e1b00 */
[----:B------:R3:W5:Y:S01]  /*1d70*/  @P2 LDG.E.64 R42, [R56.64] ;  /* 0x0000000c382a2981 */ /* 0x000762000c1e1b00 */
[----:B------:R-:W-:Y:S01]  /*1d80*/  BSSY B0, `(.L_x_1480) ;  /* 0x0000013000007945 */ /* 0x000fe20003800000 */
[----:B0-----:R-:W-:Y:S01]  /*1d90*/  CS2R R44, SRZ ;  /* 0x00000000002c7805 */ /* 0x001fe2000001ff00 */
[----:B---3--:R-:W-:Y:S01]  /*1da0*/  CS2R R56, SRZ ;  /* 0x0000000000387805 */ /* 0x008fe2000001ff00 */
[----:B--2---:R-:W-:-:S04]  /*1db0*/  FADD.FTZ R78, R78, -UR4 ;  /* 0x800000044e4e7e21 */ /* 0x004fc80008010000 */
[----:B------:R0:W5:Y:S01]  /*1dc0*/  @P1 LDG.E.64 R44, [R48.64] ;  /* 0x0000000c302c1981 */ /* 0x000162000c1e1b00 */
[----:B------:R-:W-:-:S03]  /*1dd0*/  FADD.FTZ R79, R79, -UR4 ;  /* 0x800000044f4f7e21 */ /* 0x000fc60008010000 */
[----:B------:R2:W5:Y:S01]  /*1de0*/  @P1 LDG.E.64 R56, [R46.64] ;  /* 0x0000000c2e381981 */ /* 0x000562000c1e1b00 */
[----:B0-----:R-:W-:Y:S01]  /*1df0*/  CS2R R48, SRZ ;  /* 0x0000000000307805 */ /* 0x001fe2000001ff00 */
[----:B--2---:R-:W-:Y:S01]  /*1e00*/  CS2R R46, SRZ ;  /* 0x00000000002e7805 */ /* 0x004fe2000001ff00 */
[----:B------:R-:W-:Y:S05]  /*1e10*/  @P0 BRA `(.L_x_1481) ;  /* 0x0000009000000947 */ /* 0x000fea0003800000 */
[----:B-1----:R-:W-:Y:S02]  /*1e20*/  ISETP.NE.AND P0, PT, RZ, UR16, PT ;  /* 0x00000010ff007c0c */ /* 0x002fe4000bf05270 */
        /* <DEDUP_REMOVED lines=8> */
.L_x_1481:
[----:B-1----:R-:W-:Y:S05]  /*1eb0*/  BSYNC B0 ;  /* 0x0000000000007941 */ /* 0x002fea0003800000 */
.L_x_1480:
[----:B------:R-:W-:Y:S01]  /*1ec0*/  ISETP.NE.AND P0, PT, RZ, UR16, PT ;  /* 0x00000010ff007c0c */ /* 0x000fe2000bf05270 */
[----:B------:R-:W-:Y:S01]  /*1ed0*/  FMUL.FTZ R86, R78, UR14 ;  /* 0x0000000e4e567c20 */ /* 0x000fe20008410000 */
[----:B------:R-:W-:Y:S01]  /*1ee0*/  LOP3.LUT R6, R6, 0xfffffeff, RZ, 0xc0, !PT ;  /* 0xfffffeff06067812 */ /* 0x000fe200078ec0ff */
[----:B------:R-:W-:Y:S01]  /*1ef0*/  FMUL.FTZ R85, R79, UR14 ;  /* 0x0000000e4f557c20 */ /* 0x000fe20008410000 */
[----:B-----5:R-:W-:Y:S02]  /*1f00*/  MOV R7, R22 ;  /* 0x0000001600077202 */ /* 0x020fe40000000f00 */
[----:B------:R-:W-:-:S07]  /*1f10*/  MOV R78, R23 ;  /* 0x00000017004e7202 */ /* 0x000fce0000000f00 */
        /* <DEDUP_REMOVED lines=14> */
[----:B-1----:R-:W-:-:S04]  /*2000*/  FADD.FTZ R7, -R84, 1 ;  /* 0x3f80000054077421 */ /* 0x002fc80000010100 */
[----:B------:R-:W-:Y:S02]  /*2010*/  FFMA.FTZ R79, R78, R7, 1 ;  /* 0x3f8000004e4f7423 */ /* 0x000fe40000010007 */
[----:B------:R-:W-:Y:S02]  /*2020*/  FMUL.FTZ R7, R22, R81 ;  /* 0x0000005116077220 */ /* 0x000fe40000410000 */
[----:B------:R-:W-:Y:S02]  /*2030*/  FMUL.FTZ R78, R23, R84 ;  /* 0x00000054174e7220 */ /* 0x000fe40000410000 */
[----:B------:R-:W-:Y:S02]  /*2040*/  FMUL.FTZ R7, R7, R88 ;  /* 0x0000005807077220 */ /* 0x000fe40000410000 */
[----:B------:R-:W-:Y:S02]  /*2050*/  FMUL.FTZ R78, R78, R79 ;  /* 0x0000004f4e4e7220 */ /* 0x000fe40000410000 */
.L_x_1482:
[----:B------:R-:W-:Y:S02]  /*2060*/  FMUL.FTZ R79, R7, R46 ;  /* 0x0000002e074f7220 */ /* 0x000fe40000410000 */
[----:B------:R-:W-:-:S02]  /*2070*/  FADD.FTZ R77, R77, -UR4 ;  /* 0x800000044d4d7e21 */ /* 0x000fc40008010000 */
[----:B------:R-:W-:Y:S02]  /*2080*/  FFMA.FTZ R80, R86, R79, RZ ;  /* 0x0000004f56507223 */ /* 0x000fe400000100ff */
[----:B------:R-:W-:Y:S02]  /*2090*/  FADD.FTZ R82, RZ, R79 ;  /* 0x0000004fff527221 */ /* 0x000fe40000010000 */
[----:B------:R-:W-:Y:S02]  /*20a0*/  FMUL.FTZ R79, R78, R47 ;  /* 0x0000002f4e4f7220 */ /* 0x000fe40000410000 */
[----:B------:R-:W-:Y:S02]  /*20b0*/  FADD.FTZ R76, R76, -UR4 ;  /* 0x800000044c4c7e21 */ /* 0x000fe40008010000 */
[----:B------:R-:W-:Y:S01]  /*20c0*/  FFMA.FTZ R81, R85, R79, R80 ;  /* 0x0000004f55517223 */ /* 0x000fe20000010050 */
[----:B------:R-:W-:Y:S01]  /*20d0*/  MOV R80, R25 ;  /* 0x0000001900507202 */ /* 0x000fe20000000f00 */
[----:B------:R-:W-:Y:S01]  /*20e0*/  FMUL.FTZ R83, R77, UR14 ;  /* 0x0000000e4d537c20 */ /* 0x000fe20008410000 */
[----:B------:R-:W-:Y:S01]  /*20f0*/  MOV R77, R24 ;  /* 0x00000018004d7202 */ /* 0x000fe20000000f00 */
[----:B------:R-:W-:-:S02]  /*2100*/  FADD.FTZ R79, R79, R82 ;  /* 0x000000524f4f7221 */ /* 0x000fc40000010000 */
        /* <DEDUP_REMOVED lines=20> */
.L_x_1483:
[----:B------:R-:W-:Y:S02]  /*2250*/  FADD.FTZ R82, RZ, R7 ;  /* 0x00000007ff527221 */ /* 0x000fe40000010000 */
[----:B------:R-:W-:Y:S02]  /*2260*/  FFMA.FTZ R89, R86, R7, RZ ;  /* 0x0000000756597223 */ /* 0x000fe400000100ff */
[----:B------:R-:W-:Y:S02]  /*2270*/  FMUL.FTZ R76, R77, R46 ;  /* 0x0000002e4d4c7220 */ /* 0x000fe40000410000 */
[----:B------:R-:W-:Y:S02]  /*2280*/  FADD.FTZ R7, R82, R77 ;  /* 0x0000004d52077221 */ /* 0x000fe40000010000 */
[C---:B------:R-:W-:Y:S02]  /*2290*/  FFMA.FTZ R89, R84.reuse, R77, R89 ;  /* 0x0000004d54597223 */ /* 0x040fe40000010059 */
[----:B------:R-:W-:-:S02]  /*22a0*/  FFMA.FTZ R82, R84, R76, R81 ;  /* 0x0000004c54527223 */ /* 0x000fc40000010051 */
[----:B------:R-:W-:Y:S02]  /*22b0*/  FADD.FTZ R79, R79, R76 ;  /* 0x0000004c4f4f7221 */ /* 0x000fe40000010000 */
[----:B------:R-:W-:Y:S02]  /*22c0*/  FFMA.FTZ R76, R85, R78, RZ ;  /* 0x0000004e554c7223 */ /* 0x000fe400000100ff */
[----:B------:R-:W-:Y:S02]  /*22d0*/  FADD.FTZ R77, RZ, R78 ;  /* 0x0000004eff4d7221 */ /* 0x000fe40000010000 */
[----:B------:R-:W-:Y:S02]  /*22e0*/  FMUL.FTZ R78, R80, R47 ;  /* 0x0000002f504e7220 */ /* 0x000fe40000410000 */
[----:B------:R-:W-:Y:S02]  /*22f0*/  FADD.FTZ R74, R74, -UR4 ;  /* 0x800000044a4a7e21 */ /* 0x000fe40008010000 */
[----:B------:R-:W-:-:S02]  /*2300*/  FADD.FTZ R75, R75, -UR4 ;  /* 0x800000044b4b7e21 */ /* 0x000fc40008010000 */
[C---:B------:R-:W-:Y:S02]  /*2310*/  FFMA.FTZ R87, R83.reuse, R78, R82 ;  /* 0x0000004e53577223 */ /* 0x040fe40000010052 */
[----:B------:R-:W-:Y:S01]  /*2320*/  FADD.FTZ R78, R78, R79 ;  /* 0x0000004f4e4e7221 */ /* 0x000fe20000010000 */
[----:B------:R-:W-:Y:S01]  /*2330*/  MOV R79, R26 ;  /* 0x0000001a004f7202 */ /* 0x000fe20000000f00 */
[----:B------:R-:W-:Y:S01]  /*2340*/  FMUL.FTZ R82, R74, UR14 ;  /* 0x0000000e4a527c20 */ /* 0x000fe20008410000 */
[----:B------:R-:W-:Y:S01]  /*2350*/  MOV R74, R27 ;  /* 0x0000001b004a7202 */ /* 0x000fe20000000f00 */
[----:B------:R-:W-:Y:S02]  /*2360*/  FFMA.FTZ R76, R83, R80, R76 ;  /* 0x00000050534c7223 */ /* 0x000fe4000001004c */
[----:B------:R-:W-:Y:S02]  /*2370*/  FADD.FTZ R77, R77, R80 ;  /* 0x000000504d4d7221 */ /* 0x000fe40000010000 */
        /* <DEDUP_REMOVED lines=12> */
[----:B------:R-:W-:-:S04]  /*2440*/  FMUL.FTZ R75, R74, -1.4426950216293334961 ;  /* 0xbfb8aa3b4a4b7820 */ /* 0x000fc80000410000 */
[----:B------:R-:W0:Y:S02]  /*2450*/  MUFU.EX2 R80, R75 ;  /* 0x0000004b00507308 */ /* 0x000e240000000800 */
[----:B0-----:R-:W-:-:S06]  /*2460*/  FADD.FTZ R80, R80, 1 ;  /* 0x3f80000050507421 */ /* 0x001fcc0000010000 */
[----:B------:R-:W0:Y:S02]  /*2470*/  MUFU.RCP R80, R80 ;  /* 0x0000005000507308 */ /* 0x000e240000001000 */
[----:B0-----:R-:W-:-:S04]  /*2480*/  FADD.FTZ R75, -R80, 1 ;  /* 0x3f800000504b7421 */ /* 0x001fc80000010100 */
[----:B------:R-:W-:Y:S02]  /*2490*/  FFMA.FTZ R88, R74, R75, 1 ;  /* 0x3f8000004a587423 */ /* 0x000fe4000001004b */
[----:B------:R-:W-:-:S04]  /*24a0*/  FMUL.FTZ R74, R27, R80 ;  /* 0x000000501b4a7220 */ /* 0x000fc80000410000 */
[----:B------:R-:W-:Y:S02]  /*24b0*/  FMUL.FTZ R74, R74, R88 ;  /* 0x000000584a4a7220 */ /* 0x000fe40000410000 */
.L_x_1484:
[----:B------:R-:W-:Y:S02]  /*24c0*/  FMUL.FTZ R75, R79, R46 ;  /* 0x0000002e4f4b7220 */ /* 0x000fe40000410000 */
[----:B------:R-:W-:Y:S02]  /*24d0*/  FADD.FTZ R72, R72, -UR4 ;  /* 0x8000000448487e21 */ /* 0x000fe40008010000 */
[----:B------:R-:W-:Y:S02]  /*24e0*/  FFMA.FTZ R87, R82, R75, R87 ;  /* 0x0000004b52577223 */ /* 0x000fe40000010057 */
[----:B------:R-:W-:Y:S02]  /*24f0*/  FADD.FTZ R75, R78, R75 ;  /* 0x0000004b4e4b7221 */ /* 0x000fe40000010000 */
[----:B------:R-:W-:Y:S02]  /*2500*/  FADD.FTZ R73, R73, -UR4 ;  /* 0x8000000449497e21 */ /* 0x000fe40008010000 */
[----:B------:R-:W-:-:S02]  /*2510*/  FMUL.FTZ R78, R74, R47 ;  /* 0x0000002f4a4e7220 */ /* 0x000fc40000410000 */
[----:B------:R-:W-:Y:S02]  /*2520*/  FADD.FTZ R7, R7, R79 ;  /* 0x0000004f07077221 */ /* 0x000fe40000010000 */
[----:B------:R-:W-:Y:S02]  /*2530*/  FFMA.FTZ R89, R82, R79, R89 ;  /* 0x0000004f52597223 */ /* 0x000fe40000010059 */
[----:B------:R-:W-:Y:S02]  /*2540*/  FADD.FTZ R77, R77, R74 ;  /* 0x0000004a4d4d7221 */ /* 0x000fe40000010000 */
[----:B------:R-:W-:Y:S01]  /*2550*/  FMUL.FTZ R80, R72, UR14 ;  /* 0x0000000e48507c20 */ /* 0x000fe20008410000 */
[----:B------:R-:W-:Y:S01]  /*2560*/  MOV R72, R29 ;  /* 0x0000001d00487202 */ /* 0x000fe20000000f00 */
[----:B------:R-:W-:Y:S01]  /*2570*/  FMUL.FTZ R79, R73, UR14 ;  /* 0x0000000e494f7c20 */ /* 0x000fe20008410000 */
[----:B------:R-:W-:Y:S01]  /*2580*/  MOV R73, R28 ;  /* 0x0000001c00497202 */ /* 0x000fe20000000f00 */
[----:B------:R-:W-:-:S02]  /*2590*/  FFMA.FTZ R74, R81, R74, R76 ;  /* 0x0000004a514a7223 */ /* 0x000fc4000001004c */
[----:B------:R-:W-:Y:S02]  /*25a0*/  FFMA.FTZ R87, R81, R78, R87 ;  /* 0x0000004e51577223 */ /* 0x000fe40000010057 */
[----:B------:R-:W-:Y:S01]  /*25b0*/  FADD.FTZ R75, R78, R75 ;  /* 0x0000004b4e4b7221 */ /* 0x000fe20000010000 */
        /* <DEDUP_REMOVED lines=15> */
[----:B0-----:R-:W-:-:S04]  /*26b0*/  FADD.FTZ R78, -R76, 1 ;  /* 0x3f8000004c4e7421 */ /* 0x001fc80000010100 */
[----:B------:R-:W-:Y:S02]  /*26c0*/  FFMA.FTZ R78, R72, R78, 1 ;  /* 0x3f800000484e7423 */ /* 0x000fe4000001004e */
[----:B------:R-:W-:-:S04]  /*26d0*/  FMUL.FTZ R72, R29, R76 ;  /* 0x0000004c1d487220 */ /* 0x000fc80000410000 */
[----:B------:R-:W-:Y:S02]  /*26e0*/  FMUL.FTZ R72, R72, R78 ;  /* 0x0000004e48487220 */ /* 0x000fe40000410000 */
.L_x_1485:
[----:B------:R-:W-:Y:S02]  /*26f0*/  FMUL.FTZ R76, R73, R46 ;  /* 0x0000002e494c7220 */ /* 0x000fe40000410000 */
[----:B------:R-:W-:Y:S02]  /*2700*/  FADD.FTZ R70, R70, -UR4 ;  /* 0x8000000446467e21 */ /* 0x000fe40008010000 */
[----:B------:R-:W-:Y:S02]  /*2710*/  FFMA.FTZ R87, R80, R76, R87 ;  /* 0x0000004c50577223 */ /* 0x000fe40000010057 */
[----:B------:R-:W-:Y:S02]  /*2720*/  FADD.FTZ R75, R75, R76 ;  /* 0x0000004c4b4b7221 */ /* 0x000fe40000010000 */
[----:B------:R-:W-:Y:S02]  /*2730*/  FMUL.FTZ R76, R72, R47 ;  /* 0x0000002f484c7220 */ /* 0x000fe40000410000 */
[----:B------:R-:W-:-:S02]  /*2740*/  FADD.FTZ R7, R7, R73 ;  /* 0x0000004907077221 */ /* 0x000fc40000010000 */
[----:B------:R-:W-:Y:S02]  /*2750*/  FFMA.FTZ R89, R80, R73, R89 ;  /* 0x0000004950597223 */ /* 0x000fe40000010059 */
[----:B------:R-:W-:Y:S02]  /*2760*/  FADD.FTZ R71, R71, -UR4 ;  /* 0x8000000447477e21 */ /* 0x000fe40008010000 */
[----:B------:R-:W-:Y:S02]  /*2770*/  FADD.FTZ R73, R77, R72 ;  /* 0x000000484d497221 */ /* 0x000fe40000010000 */
[C---:B------:R-:W-:Y:S02]  /*2780*/  FFMA.FTZ R72, R79.reuse, R72, R74 ;  /* 0x000000484f487223 */ /* 0x040fe4000001004a */
[----:B------:R-:W-:Y:S01]  /*2790*/  FADD.FTZ R74, R76, R75 ;  /* 0x0000004b4c4a7221 */ /* 0x000fe20000010000 */
[----:B------:R-:W-:Y:S01]  /*27a0*/  MOV R75, R30 ;  /* 0x0000001e004b7202 */ /* 0x000fe20000000f00 */
[----:B------:R-:W-:Y:S01]  /*27b0*/  FMUL.FTZ R78, R70, UR14 ;  /* 0x0000000e464e7c20 */ /* 0x000fe20008410000 */
[----:B------:R-:W-:Y:S01]  /*27c0*/  MOV R70, R31 ;  /* 0x0000001f00467202 */ /* 0x000fe20000000f00 */
[----:B------:R-:W-:-:S02]  /*27d0*/  FFMA.FTZ R87, R79, R76, R87 ;  /* 0x0000004c4f577223 */ /* 0x000fc40000010057 */
        /* <DEDUP_REMOVED lines=20> */
.L_x_1486:
        /* <DEDUP_REMOVED lines=35> */
.L_x_1487:
        /* <DEDUP_REMOVED lines=35> */
.L_x_1488:
        /* <DEDUP_REMOVED lines=35> */
.L_x_1489:
        /* <DEDUP_REMOVED lines=35> */
.L_x_1490:
[----:B------:R-:W-:Y:S02]  /*31e0*/  FMUL.FTZ R68, R63, R46 ;  /* 0x0000002e3f447220 */ /* 0x000fe40000410000 */
[----:B------:R-:W-:Y:S02]  /*31f0*/  FADD.FTZ R60, R60, -UR4 ;  /* 0x800000043c3c7e21 */ /* 0x000fe40008010000 */
[----:B------:R-:W-:Y:S02]  /*3200*/  FFMA.FTZ R66, R70, R68, R87 ;  /* 0x0000004446427223 */ /* 0x000fe40000010057 */
[----:B------:R-:W-:Y:S02]  /*3210*/  FADD.FTZ R67, R67, R68 ;  /* 0x0000004443437221 */ /* 0x000fe40000010000 */
[----:B------:R-:W-:Y:S02]  /*3220*/  FMUL.FTZ R68, R62, R47 ;  /* 0x0000002f3e447220 */ /* 0x000fe40000410000 */
[----:B------:R-:W-:-:S02]  /*3230*/  FADD.FTZ R61, R61, -UR4 ;  /* 0x800000043d3d7e21 */ /* 0x000fc40008010000 */
[----:B------:R-:W-:Y:S02]  /*3240*/  FADD.FTZ R65, R65, R62 ;  /* 0x0000003e41417221 */ /* 0x000fe40000010000 */
[C---:B------:R-:W-:Y:S02]  /*3250*/  FFMA.FTZ R64, R69.reuse, R62, R64 ;  /* 0x0000003e45407223 */ /* 0x040fe40000010040 */
[----:B------:R-:W-:Y:S01]  /*3260*/  FFMA.FTZ R87, R69, R68, R66 ;  /* 0x0000004445577223 */ /* 0x000fe20000010042 */
[----:B------:R-:W-:Y:S01]  /*3270*/  MOV R66, R40 ;  /* 0x0000002800427202 */ /* 0x000fe20000000f00 */
[----:B------:R-:W-:Y:S02]  /*3280*/  FADD.FTZ R62, R68, R67 ;  /* 0x00000043443e7221 */ /* 0x000fe40000010000 */
[----:B------:R-:W-:Y:S02]  /*3290*/  FADD.FTZ R7, R7, R63 ;  /* 0x0000003f07077221 */ /* 0x000fe40000010000 */
        /* <DEDUP_REMOVED lines=14> */
[----:B------:R-:W-:-:S04]  /*3380*/  FFMA.FTZ R60, R67, R47, R49 ;  /* 0x0000002f433c7223 */ /* 0x000fc80000010031 */
        /* <DEDUP_REMOVED lines=8> */
.L_x_1491:
[----:B------:R-:W-:Y:S02]  /*3410*/  FMUL.FTZ R61, R66, R46 ;  /* 0x0000002e423d7220 */ /* 0x000fe40000410000 */
[----:B------:R-:W-:Y:S02]  /*3420*/  FADD.FTZ R7, R7, R66 ;  /* 0x0000004207077221 */ /* 0x000fe40000010000 */
[C---:B------:R-:W-:Y:S02]  /*3430*/  FFMA.FTZ R63, R68.reuse, R66, R63 ;  /* 0x00000042443f7223 */ /* 0x040fe4000001003f */
[----:B------:R-:W-:Y:S02]  /*3440*/  FFMA.FTZ R66, R68, R61, R87 ;  /* 0x0000003d44427223 */ /* 0x000fe40000010057 */
[----:B------:R-:W-:Y:S02]  /*3450*/  FMUL.FTZ R87, R60, R47 ;  /* 0x0000002f3c577220 */ /* 0x000fe40000410000 */
[----:B------:R-:W-:-:S02]  /*3460*/  FADD.FTZ R58, R58, -UR4 ;  /* 0x800000043a3a7e21 */ /* 0x000fc40008010000 */
[----:B------:R-:W-:Y:S02]  /*3470*/  FADD.FTZ R59, R59, -UR4 ;  /* 0x800000043b3b7e21 */ /* 0x000fe40008010000 */
[----:B------:R-:W-:Y:S02]  /*3480*/  FADD.FTZ R62, R62, R61 ;  /* 0x0000003d3e3e7221 */ /* 0x000fe40000010000 */
[----:B------:R-:W-:Y:S02]  /*3490*/  FADD.FTZ R61, R65, R60 ;  /* 0x0000003c413d7221 */ /* 0x000fe40000010000 */
[----:B------:R-:W-:Y:S02]  /*34a0*/  FFMA.FTZ R89, R67, R87, R66 ;  /* 0x0000005743597223 */ /* 0x000fe40000010042 */
[----:B------:R-:W-:Y:S01]  /*34b0*/  FMUL.FTZ R66, R58, UR14 ;  /* 0x0000000e3a427c20 */ /* 0x000fe20008410000 */
[----:B------:R-:W-:Y:S01]  /*34c0*/  MOV R58, R43 ;  /* 0x0000002b003a7202 */ /* 0x000fe20000000f00 */
[----:B------:R-:W-:Y:S01]  /*34d0*/  FMUL.FTZ R65, R59, UR14 ;  /* 0x0000000e3b417c20 */ /* 0x000fe20008410000 */
[----:B------:R-:W-:Y:S01]  /*34e0*/  MOV R59, R42 ;  /* 0x0000002a003b7202 */ /* 0x000fe20000000f00 */
[----:B------:R-:W-:-:S02]  /*34f0*/  FFMA.FTZ R64, R67, R60, R64 ;  /* 0x0000003c43407223 */ /* 0x000fc40000010040 */
[----:B------:R-:W-:Y:S01]  /*3500*/  FADD.FTZ R62, R87, R62 ;  /* 0x0000003e573e7221 */ /* 0x000fe20000010000 */
        /* <DEDUP_REMOVED lines=19> */
.L_x_1492:
[----:B------:R-:W-:Y:S02]  /*3640*/  FMUL.FTZ R87, R59, R46 ;  /* 0x0000002e3b577220 */ /* 0x000fe40000410000 */
[----:B------:R-:W-:Y:S02]  /*3650*/  FADD.FTZ R7, R7, R59 ;  /* 0x0000003b07077221 */ /* 0x000fe40000010000 */
[C---:B------:R-:W-:Y:S02]  /*3660*/  FFMA.FTZ R59, R66.reuse, R59, R63 ;  /* 0x0000003b423b7223 */ /* 0x040fe4000001003f */
[----:B------:R-:W-:Y:S02]  /*3670*/  FFMA.FTZ R60, R66, R87, R89 ;  /* 0x00000057423c7223 */ /* 0x000fe40000010059 */
[----:B------:R-:W-:Y:S02]  /*3680*/  FADD.FTZ R62, R62, R87 ;  /* 0x000000573e3e7221 */ /* 0x000fe40000010000 */
[----:B------:R-:W-:-:S02]  /*3690*/  FMUL.FTZ R63, R58, R47 ;  /* 0x0000002f3a3f7220 */ /* 0x000fc40000410000 */
[----:B------:R-:W-:Y:S02]  /*36a0*/  FADD.FTZ R56, R56, -UR4 ;  /* 0x8000000438387e21 */ /* 0x000fe40008010000 */
[----:B------:R-:W-:Y:S02]  /*36b0*/  FADD.FTZ R57, R57, -UR4 ;  /* 0x8000000439397e21 */ /* 0x000fe40008010000 */
[----:B------:R-:W-:Y:S02]  /*36c0*/  FADD.FTZ R61, R61, R58 ;  /* 0x0000003a3d3d7221 */ /* 0x000fe40000010000 */
[C---:B------:R-:W-:Y:S02]  /*36d0*/  FFMA.FTZ R58, R65.reuse, R58, R64 ;  /* 0x0000003a413a7223 */ /* 0x040fe40000010040 */
[----:B------:R-:W-:Y:S01]  /*36e0*/  FFMA.FTZ R87, R65, R63, R60 ;  /* 0x0000003f41577223 */ /* 0x000fe2000001003c */
[----:B------:R-:W-:Y:S01]  /*36f0*/  MOV R60, R44 ;  /* 0x0000002c003c7202 */ /* 0x000fe20000000f00 */
[----:B------:R-:W-:-:S02]  /*3700*/  FADD.FTZ R62, R63, R62 ;  /* 0x0000003e3f3e7221 */ /* 0x000fc40000010000 */
[----:B------:R-:W-:Y:S01]  /*3710*/  FMUL.FTZ R64, R56, UR14 ;  /* 0x0000000e38407c20 */ /* 0x000fe20008410000 */
[----:B------:R-:W-:Y:S01]  /*3720*/  MOV R56, R45 ;  /* 0x0000002d00387202 */ /* 0x000fe20000000f00 */
        /* <DEDUP_REMOVED lines=20> */
.L_x_1493:
[----:B------:R-:W-:Y:S02]  /*3870*/  FMUL.FTZ R57, R60, R46 ;  /* 0x0000002e3c397220 */ /* 0x000fe40000410000 */
[----:B------:R-:W-:Y:S02]  /*3880*/  FADD.FTZ R7, R7, R60 ;  /* 0x0000003c07077221 */ /* 0x000fe40000010000 */
[C---:B------:R-:W-:Y:S02]  /*3890*/  FFMA.FTZ R59, R64.reuse, R60, R59 ;  /* 0x0000003c403b7223 */ /* 0x040fe4000001003b */
[----:B------:R-:W-:Y:S02]  /*38a0*/  FFMA.FTZ R60, R64, R57, R87 ;  /* 0x00000039403c7223 */ /* 0x000fe40000010057 */
[----:B------:R-:W-:Y:S02]  /*38b0*/  FMUL.FTZ R87, R56, R47 ;  /* 0x0000002f38577220 */ /* 0x000fe40000410000 */
[----:B------:R-:W-:-:S02]  /*38c0*/  FADD.FTZ R62, R62, R57 ;  /* 0x000000393e3e7221 */ /* 0x000fc40000010000 */
[----:B------:R-:W-:Y:S02]  /*38d0*/  FADD.FTZ R54, R54, -UR4 ;  /* 0x8000000436367e21 */ /* 0x000fe40008010000 */
[----:B------:R-:W-:Y:S02]  /*38e0*/  FADD.FTZ R55, R55, -UR4 ;  /* 0x8000000437377e21 */ /* 0x000fe40008010000 */
[----:B------:R-:W-:Y:S02]  /*38f0*/  FFMA.FTZ R89, R63, R87, R60 ;  /* 0x000000573f597223 */ /* 0x000fe4000001003c */
[----:B------:R-:W-:Y:S02]  /*3900*/  FADD.FTZ R57, R61, R56 ;  /* 0x000000383d397221 */ /* 0x000fe40000010000 */
[----:B------:R-:W-:Y:S02]  /*3910*/  FADD.FTZ R87, R87, R62 ;  /* 0x0000003e57577221 */ /* 0x000fe40000010000 */
[----:B------:R-:W-:Y:S01]  /*3920*/  FMUL.FTZ R62, R54, UR14 ;  /* 0x0000000e363e7c20 */ /* 0x000fe20008410000 */
[----:B------:R-:W-:Y:S01]  /*3930*/  MOV R54, R15 ;  /* 0x0000000f00367202 */ /* 0x000fe20000000f00 */
[----:B------:R-:W-:Y:S01]  /*3940*/  FMUL.FTZ R61, R55, UR14 ;  /* 0x0000000e373d7c20 */ /* 0x000fe20008410000 */
[----:B------:R-:W-:Y:S01]  /*3950*/  MOV R55, R14 ;  /* 0x0000000e00377202 */ /* 0x000fe20000000f00 */
[----:B------:R-:W-:Y:S01]  /*3960*/  FFMA.FTZ R58, R63, R56, R58 ;  /* 0x000000383f3a7223 */ /* 0x000fe2000001003a */
        /* <DEDUP_REMOVED lines=19> */
.L_x_1494:
[----:B------:R-:W-:Y:S02]  /*3aa0*/  FMUL.FTZ R56, R55, R46 ;  /* 0x0000002e37387220 */ /* 0x000fe40000410000 */
[----:B------:R-:W-:Y:S02]  /*3ab0*/  FADD.FTZ R8, R8, -UR4 ;  /* 0x8000000408087e21 */ /* 0x000fe40008010000 */
[----:B------:R-:W-:Y:S02]  /*3ac0*/  FFMA.FTZ R60, R62, R56, R89 ;  /* 0x000000383e3c7223 */ /* 0x000fe40000010059 */
[----:B------:R-:W-:Y:S02]  /*3ad0*/  FADD.FTZ R87, R87, R56 ;  /* 0x0000003857577221 */ /* 0x000fe40000010000 */
[----:B------:R-:W-:Y:S02]  /*3ae0*/  FMUL.FTZ R56, R54, R47 ;  /* 0x0000002f36387220 */ /* 0x000fe40000410000 */
[----:B------:R-:W-:-:S02]  /*3af0*/  FADD.FTZ R9, R9, -UR4 ;  /* 0x8000000409097e21 */ /* 0x000fc40008010000 */
[----:B------:R-:W-:Y:S02]  /*3b00*/  FADD.FTZ R7, R7, R55 ;  /* 0x0000003707077221 */ /* 0x000fe40000010000 */
[----:B------:R-:W-:Y:S02]  /*3b10*/  FFMA.FTZ R59, R62, R55, R59 ;  /* 0x000000373e3b7223 */ /* 0x000fe4000001003b */
[----:B------:R-:W-:Y:S02]  /*3b20*/  FFMA.FTZ R55, R61, R56, R60 ;  /* 0x000000383d377223 */ /* 0x000fe4000001003c */
[----:B------:R-:W-:Y:S01]  /*3b30*/  FADD.FTZ R87, R56, R87 ;  /* 0x0000005738577221 */ /* 0x000fe20000010000 */
[----:B------:R-:W-:Y:S01]  /*3b40*/  MOV R56, R16 ;  /* 0x0000001000387202 */ /* 0x000fe20000000f00 */
[----:B------:R-:W-:Y:S01]  /*3b50*/  FMUL.FTZ R60, R8, UR14 ;  /* 0x0000000e083c7c20 */ /* 0x000fe20008410000 */
[----:B------:R-:W-:Y:S01]  /*3b60*/  MOV R8, R17 ;  /* 0x0000001100087202 */ /* 0x000fe20000000f00 */
[----:B------:R-:W-:-:S02]  /*3b70*/  FADD.FTZ R57, R57, R54 ;  /* 0x0000003639397221 */ /* 0x000fc40000010000 */
[----:B------:R-:W-:Y:S02]  /*3b80*/  FFMA.FTZ R58, R61, R54, R58 ;  /* 0x000000363d3a7223 */ /* 0x000fe4000001003a */
        /* <DEDUP_REMOVED lines=20> */
.L_x_1495:
[----:B------:R-:W-:Y:S02]  /*3cd0*/  FMUL.FTZ R88, R56, R46 ;  /* 0x0000002e38587220 */ /* 0x000fe40000410000 */
[----:B------:R-:W-:Y:S02]  /*3ce0*/  FADD.FTZ R54, R7, R56 ;  /* 0x0000003807367221 */ /* 0x000fe40000010000 */
[C---:B------:R-:W-:Y:S02]  /*3cf0*/  FFMA.FTZ R56, R60.reuse, R56, R59 ;  /* 0x000000383c387223 */ /* 0x040fe4000001003b */
[----:B------:R-:W-:Y:S02]  /*3d00*/  FFMA.FTZ R55, R60, R88, R55 ;  /* 0x000000583c377223 */ /* 0x000fe40000010037 */
[----:B------:R-:W-:Y:S02]  /*3d10*/  FADD.FTZ R87, R87, R88 ;  /* 0x0000005857577221 */ /* 0x000fe40000010000 */
[----:B------:R-:W-:-:S02]  /*3d20*/  FMUL.FTZ R88, R8, R47 ;  /* 0x0000002f08587220 */ /* 0x000fc40000410000 */
[----:B------:R-:W-:Y:S02]  /*3d30*/  FADD.FTZ R57, R57, R8 ;  /* 0x0000000839397221 */ /* 0x000fe40000010000 */
[----:B------:R-:W-:Y:S02]  /*3d40*/  FFMA.FTZ R59, R9, R8, R58 ;  /* 0x00000008093b7223 */ /* 0x000fe4000001003a */
[----:B------:R-:W-:Y:S01]  /*3d50*/  FADD.FTZ R7, R52, -UR4 ;  /* 0x8000000434077e21 */ /* 0x000fe20008010000 */
[----:B------:R-:W-:Y:S01]  /*3d60*/  MOV R52, R19 ;  /* 0x0000001300347202 */ /* 0x000fe20000000f00 */
[----:B------:R-:W-:Y:S01]  /*3d70*/  FADD.FTZ R8, R53, -UR4 ;  /* 0x8000000435087e21 */ /* 0x000fe20008010000 */
[----:B------:R-:W-:Y:S01]  /*3d80*/  MOV R53, R18 ;  /* 0x0000001200357202 */ /* 0x000fe20000000f00 */
[----:B------:R-:W-:Y:S02]  /*3d90*/  FFMA.FTZ R58, R9, R88, R55 ;  /* 0x00000058093a7223 */ /* 0x000fe40000010037 */
[----:B------:R-:W-:-:S02]  /*3da0*/  FADD.FTZ R87, R88, R87 ;  /* 0x0000005758577221 */ /* 0x000fc40000010000 */
[----:B------:R-:W-:Y:S02]  /*3db0*/  FMUL.FTZ R7, R7, UR14 ;  /* 0x0000000e07077c20 */ /* 0x000fe40008410000 */
        /* <DEDUP_REMOVED lines=20> */
.L_x_1496:
[----:B------:R-:W-:Y:S02]  /*3f00*/  FMUL.FTZ R88, R53, R46 ;  /* 0x0000002e35587220 */ /* 0x000fe40000410000 */
[----:B------:R-:W-:Y:S02]  /*3f10*/  FADD.FTZ R54, R54, R53 ;  /* 0x0000003536367221 */ /* 0x000fe40000010000 */
[----:B------:R-:W-:Y:S02]  /*3f20*/  FFMA.FTZ R55, R7, R88, R58 ;  /* 0x0000005807377223 */ /* 0x000fe4000001003a */
[----:B------:R-:W-:Y:S02]  /*3f30*/  FADD.FTZ R87, R87, R88 ;  /* 0x0000005857577221 */ /* 0x000fe40000010000 */
[----:B------:R-:W-:Y:S02]  /*3f40*/  FMUL.FTZ R58, R52, R47 ;  /* 0x0000002f343a7220 */ /* 0x000fe40000410000 */
[----:B------:R-:W-:-:S02]  /*3f50*/  FADD.FTZ R50, R50, -UR4 ;  /* 0x8000000432327e21 */ /* 0x000fc40008010000 */
[----:B------:R-:W-:Y:S02]  /*3f60*/  FADD.FTZ R51, R51, -UR4 ;  /* 0x8000000433337e21 */ /* 0x000fe40008010000 */
[----:B------:R-:W-:Y:S02]  /*3f70*/  FFMA.FTZ R53, R7, R53, R56 ;  /* 0x0000003507357223 */ /* 0x000fe40000010038 */
[----:B------:R-:W-:Y:S02]  /*3f80*/  FADD.FTZ R57, R57, R52 ;  /* 0x0000003439397221 */ /* 0x000fe40000010000 */
[C---:B------:R-:W-:Y:S01]  /*3f90*/  FFMA.FTZ R56, R8.reuse, R52, R59 ;  /* 0x0000003408387223 */ /* 0x040fe2000001003b */
[----:B------:R-:W-:Y:S01]  /*3fa0*/  MOV R59, R20 ;  /* 0x00000014003b7202 */ /* 0x000fe20000000f00 */
[----:B------:R-:W-:Y:S02]  /*3fb0*/  FFMA.FTZ R55, R8, R58, R55 ;  /* 0x0000003a08377223 */ /* 0x000fe40000010037 */
[----:B------:R-:W-:Y:S01]  /*3fc0*/  FADD.FTZ R52, R58, R87 ;  /* 0x000000573a347221 */ /* 0x000fe20000010000 */
[----:B------:R-:W-:Y:S01]  /*3fd0*/  MOV R58, R21 ;  /* 0x00000015003a7202 */ /* 0x000fe20000000f00 */
[----:B------:R-:W-:-:S02]  /*3fe0*/  FMUL.FTZ R88, R50, UR14 ;  /* 0x0000000e32587c20 */ /* 0x000fc40008410000 */
        /* <DEDUP_REMOVED lines=20> */
.L_x_1497:
[----:B------:R-:W-:Y:S01]  /*4130*/  FMUL.FTZ R51, R59, R46 ;  /* 0x0000002e3b337220 */ /* 0x000fe20000410000 */
[----:B------:R-:W-:Y:S01]  /*4140*/  ISETP.GT.AND P0, PT, R125, 0x1e, PT ;  /* 0x0000001e7d00780c */ /* 0x000fe20003f04270 */
[----:B------:R-:W-:Y:S01]  /*4150*/  FADD.FTZ R54, R54, R59 ;  /* 0x0000003b36367221 */ /* 0x000fe20000010000 */
[----:B------:R-:W-:Y:S01]  /*4160*/  BSSY B0, `(.L_x_1498) ;  /* 0x0000048000007945 */ /* 0x000fe20003800000 */
[----:B------:R-:W-:Y:S02]  /*4170*/  FFMA.FTZ R50, R88, R51, R55 ;  /* 0x0000003358327223 */ /* 0x000fe40000010037 */
[----:B------:R-:W-:Y:S02]  /*4180*/  FADD.FTZ R51, R52, R51 ;  /* 0x0000003334337221 */ /* 0x000fe40000010000 */
[----:B------:R-:W-:-:S04]  /*4190*/  FMUL.FTZ R52, R58, R47 ;  /* 0x0000002f3a347220 */ /* 0x000fc80000410000 */
[----:B------:R-:W-:Y:S02]  /*41a0*/  FADD.FTZ R51, R52, R51 ;  /* 0x0000003334337221 */ /* 0x000fe40000010000 */
[----:B------:R-:W-:-:S03]  /*41b0*/  FFMA.FTZ R50, R87, R52, R50 ;  /* 0x0000003457327223 */ /* 0x000fc60000010032 */
[----:B------:R-:W0:Y:S04]  /*41c0*/  SHFL.DOWN PT, R52, R51, 0x1, 0x1f ;  /* 0x08201f0033347f89 */ /* 0x000e2800000e0000 */
        /* <DEDUP_REMOVED lines=25> */
[----:B------:R-:W-:Y:S02]  /*4360*/  FFMA.FTZ R53, R87, R58, R56 ;  /* 0x0000003a57357223 */ /* 0x000fe40000010038 */
[----:B------:R-:W-:-:S05]  /*4370*/  FADD.FTZ R55, R57, R58 ;  /* 0x0000003a39377221 */ /* 0x000fca0000010000 */
[----:B------:R0:W-:Y:S05]  /*4380*/  STS.128 [R3.X16+0x90], R52 ;  /* 0x0000903403007388 */ /* 0x0001ea000000cc00 */
[----:B------:R0:W-:Y:S04]  /*4390*/  @!P0 STS.64 [R93.X8+0x10], R50 ;  /* 0x000010325d008388 */ /* 0x0001e80000008a00 */
[----:B------:R-:W-:Y:S01]  /*43a0*/  BAR.SYNC.DEFER_BLOCKING 0x0 ;  /* 0x0000000000007b1d */ /* 0x000fe20000010000 */
[----:B------:R-:W-:-:S13]  /*43b0*/  ISETP.NE.AND P0, PT, R3, RZ, PT ;  /* 0x000000ff0300720c */ /* 0x000fda0003f05270 */
[----:B------:R-:W-:Y:S05]  /*43c0*/  @P0 BRA `(.L_x_1499) ;  /* 0x0000021000000947 */ /* 0x000fea0003800000 */
[----:B0-----:R-:W0:Y:S02]  /*43d0*/  LDS.64 R56, [0x18] ;  /* 0x00001800ff387984 */ /* 0x001e240000000a00 */
[----:B0-----:R-:W-:Y:S02]  /*43e0*/  FADD.FTZ R50, R50, R56 ;  /* 0x0000003832327221 */ /* 0x001fe40000010000 */
[----:B------:R-:W-:Y:S02]  /*43f0*/  FADD.FTZ R51, R51, R57 ;  /* 0x0000003933337221 */ /* 0x000fe40000010000 */
[----:B------:R-:W0:Y:S02]  /*4400*/  LDS.128 R56, [0x20] ;  /* 0x00002000ff387984 */ /* 0x000e240000000c00 */
[----:B0-----:R-:W-:Y:S02]  /*4410*/  FADD.FTZ R89, R50, R56 ;  /* 0x0000003832597221 */ /* 0x001fe40000010000 */
[----:B------:R-:W-:-:S02]  /*4420*/  FADD.FTZ R50, R51, R57 ;  /* 0x0000003933327221 */ /* 0x000fc40000010000 */
[----:B------:R-:W-:Y:S02]  /*4430*/  FADD.FTZ R51, R89, R58 ;  /* 0x0000003a59337221 */ /* 0x000fe40000010000 */
[----:B------:R-:W-:Y:S02]  /*4440*/  FADD.FTZ R50, R50, R59 ;  /* 0x0000003b32327221 */ /* 0x000fe40000010000 */
[----:B------:R-:W0:Y:S02]  /*4450*/  LDS.128 R56, [0x30] ;  /* 0x00003000ff387984 */ /* 0x000e240000000c00 */
[----:B0-----:R-:W-:Y:S02]  /*4460*/  FADD.FTZ R51, R51, R56 ;  /* 0x0000003833337221 */ /* 0x001fe40000010000 */
[----:B------:R-:W-:Y:S02]  /*4470*/  FADD.FTZ R50, R50, R57 ;  /* 0x0000003932327221 */ /* 0x000fe40000010000 */
[----:B------:R-:W-:-:S02]  /*4480*/  FADD.FTZ R51, R51, R58 ;  /* 0x0000003a33337221 */ /* 0x000fc40000010000 */
[----:B------:R-:W-:Y:S02]  /*4490*/  FADD.FTZ R50, R50, R59 ;  /* 0x0000003b32327221 */ /* 0x000fe40000010000 */
[----:B------:R-:W0:Y:S02]  /*44a0*/  LDS.128 R56, [0x40] ;  /* 0x00004000ff387984 */ /* 0x000e240000000c00 */
[----:B0-----:R-:W-:Y:S02]  /*44b0*/  FADD.FTZ R51, R51, R56 ;  /* 0x0000003833337221 */ /* 0x001fe40000010000 */
[----:B------:R-:W-:Y:S02]  /*44c0*/  FADD.FTZ R50, R50, R57 ;  /* 0x0000003932327221 */ /* 0x000fe40000010000 */
[----:B------:R-:W-:Y:S02]  /*44d0*/  FADD.FTZ R51, R51, R58 ;  /* 0x0000003a33337221 */ /* 0x000fe40000010000 */
[----:B------:R-:W-:-:S02]  /*44e0*/  FADD.FTZ R50, R50, R59 ;  /* 0x0000003b32327221 */ /* 0x000fc40000010000 */
[----:B------:R-:W0:Y:S02]  /*44f0*/  LDS.128 R56, [0x50] ;  /* 0x00005000ff387984 */ /* 0x000e240000000c00 */
[----:B0-----:R-:W-:Y:S02]  /*4500*/  FADD.FTZ R51, R51, R56 ;  /* 0x0000003833337221 */ /* 0x001fe40000010000 */
[----:B------:R-:W-:Y:S02]  /*4510*/  FADD.FTZ R50, R50, R57 ;  /* 0x0000003932327221 */ /* 0x000fe40000010000 */
[----:B------:R-:W-:Y:S02]  /*4520*/  FADD.FTZ R51, R51, R58 ;  /* 0x0000003a33337221 */ /* 0x000fe40000010000 */
[----:B------:R-:W-:Y:S02]  /*4530*/  FADD.FTZ R50, R50, R59 ;  /* 0x0000003b32327221 */ /* 0x000fe40000010000 */
[----:B------:R-:W0:Y:S02]  /*4540*/  LDS.128 R56, [0x60] ;  /* 0x00006000ff387984 */ /* 0x000e240000000c00 */
[----:B0-----:R-:W-:-:S02]  /*4550*/  FADD.FTZ R51, R51, R56 ;  /* 0x0000003833337221 */ /* 0x001fc40000010000 */
[----:B------:R-:W-:Y:S02]  /*4560*/  FADD.FTZ R50, R50, R57 ;  /* 0x0000003932327221 */ /* 0x000fe40000010000 */
[----:B------:R-:W-:Y:S02]  /*4570*/  FADD.FTZ R51, R51, R58 ;  /* 0x0000003a33337221 */ /* 0x000fe40000010000 */
[----:B------:R-:W-:Y:S02]  /*4580*/  FADD.FTZ R50, R50, R59 ;  /* 0x0000003b32327221 */ /* 0x000fe40000010000 */
[----:B------:R-:W0:Y:S02]  /*4590*/  LDS.128 R56, [0x70] ;  /* 0x00007000ff387984 */ /* 0x000e240000000c00 */
[----:B0-----:R-:W-:Y:S02]  /*45a0*/  FADD.FTZ R51, R51, R56 ;  /* 0x0000003833337221 */ /* 0x001fe40000010000 */
[----:B------:R-:W-:-:S02]  /*45b0*/  FADD.FTZ R56, R50, R57 ;  /* 0x0000003932387221 */ /* 0x000fc40000010000 */
[----:B------:R-:W-:Y:S02]  /*45c0*/  FADD.FTZ R50, R51, R58 ;  /* 0x0000003a33327221 */ /* 0x000fe40000010000 */
[----:B------:R-:W-:Y:S02]  /*45d0*/  FADD.FTZ R51, R56, R59 ;  /* 0x0000003b38337221 */ /* 0x000fe40000010000 */
.L_x_1499:
[----:B0-----:R-:W-:Y:S05]  /*45e0*/  BSYNC B0 ;  /* 0x0000000000007941 */ /* 0x001fea0003800000 */
.L_x_1498:
[----:B------:R-:W-:Y:S01]  /*45f0*/  BAR.SYNC.DEFER_BLOCKING 0x0 ;  /* 0x0000000000007b1d */ /* 0x000fe20000010000 */
[C---:B------:R-:W-:Y:S02]  /*4600*/  ISETP.GT.U32.AND P6, PT, R3.reuse, 0xd, PT ;  /* 0x0000000d0300780c */ /* 0x040fe40003fc4070 */
[----:B------:R-:W-:Y:S02]  /*4610*/  LOP3.LUT R6, R6, 0xfffffffe, RZ, 0xc0, !PT ;  /* 0xfffffffe06067812 */ /* 0x000fe400078ec0ff */
[----:B------:R-:W-:Y:S01]  /*4620*/  SHF.L.U32 R89, R3, 0x4, RZ ;  /* 0x0000000403597819 */ /* 0x000fe200000006ff */
[----:B------:R-:W-:Y:S08]  /*4630*/  BSSY B0, `(.L_x_1500) ;  /* 0x000009e000007945 */ /* 0x000ff00003800000 */
[----:B------:R-:W-:Y:S01]  /*4640*/  @P6 LOP3.LUT R6, R6, 0x1, RZ, 0xfc, !PT ;  /* 0x0000000106066812 */ /* 0x000fe200078efcff */
[----:B------:R-:W-:Y:S05]  /*4650*/  @P6 BRA `(.L_x_1501) ;  /* 0x000009b000006947 */ /* 0x000fea0003800000 */
[----:B------:R-:W0:Y:S02]  /*4660*/  LDS.128 R56, [R89+0x170] ;  /* 0x0001700059387984 */ /* 0x000e240000000c00 */
[----:B0-----:R-:W-:-:S02]  /*4670*/  FADD.FTZ R56, R52, R56 ;  /* 0x0000003834387221 */ /* 0x001fc40000010000 */
[----:B------:R-:W-:Y:S02]  /*4680*/  FADD.FTZ R57, R53, R57 ;  /* 0x0000003935397221 */ /* 0x000fe40000010000 */
[----:B------:R-:W-:Y:S02]  /*4690*/  FADD.FTZ R58, R54, R58 ;  /* 0x0000003a363a7221 */ /* 0x000fe40000010000 */
[----:B------:R-:W-:Y:S02]  /*46a0*/  FADD.FTZ R59, R55, R59 ;  /* 0x0000003b373b7221 */ /* 0x000fe40000010000 */
[----:B------:R-:W0:Y:S02]  /*46b0*/  LDS.128 R52, [R89+0x250] ;  /* 0x0002500059347984 */ /* 0x000e240000000c00 */
[----:B0-----:R-:W-:Y:S02]  /*46c0*/  FADD.FTZ R56, R56, R52 ;  /* 0x0000003438387221 */ /* 0x001fe40000010000 */
[----:B------:R-:W-:-:S02]  /*46d0*/  FADD.FTZ R57, R57, R53 ;  /* 0x0000003539397221 */ /* 0x000fc40000010000 */
[----:B------:R-:W-:Y:S02]  /*46e0*/  FADD.FTZ R58, R58, R54 ;  /* 0x000000363a3a7221 */ /* 0x000fe40000010000 */
[----:B------:R-:W-:Y:S02]  /*46f0*/  FADD.FTZ R59, R59, R55 ;  /* 0x000000373b3b7221 */ /* 0x000fe40000010000 */
[----:B------:R-:W0:Y:S02]  /*4700*/  LDS.128 R52, [R89+0x330] ;  /* 0x0003300059347984 */ /* 0x000e240000000c00 */
[----:B0-----:R-:W-:Y:S02]  /*4710*/  FADD.FTZ R56, R56, R52 ;  /* 0x0000003438387221 */ /* 0x001fe40000010000 */
[----:B------:R-:W-:Y:S02]  /*4720*/  FADD.FTZ R57, R57, R53 ;  /* 0x0000003539397221 */ /* 0x000fe40000010000 */
[----:B------:R-:W-:-:S02]  /*4730*/  FADD.FTZ R58, R58, R54 ;  /* 0x000000363a3a7221 */ /* 0x000fc40000010000 */
[----:B------:R-:W-:Y:S02]  /*4740*/  FADD.FTZ R59, R59, R55 ;  /* 0x000000373b3b7221 */ /* 0x000fe40000010000 */
[----:B------:R-:W0:Y:S02]  /*4750*/  LDS.128 R52, [R89+0x410] ;  /* 0x0004100059347984 */ /* 0x000e240000000c00 */
[----:B0-----:R-:W-:Y:S02]  /*4760*/  FADD.FTZ R56, R56, R52 ;  /* 0x0000003438387221 */ /* 0x001fe40000010000 */
[----:B------:R-:W-:Y:S02]  /*4770*/  FADD.FTZ R57, R57, R53 ;  /* 0x0000003539397221 */ /* 0x000fe40000010000 */
[----:B------:R-:W-:Y:S02]  /*4780*/  FADD.FTZ R58, R58, R54 ;  /* 0x000000363a3a7221 */ /* 0x000fe40000010000 */
[----:B------:R-:W-:-:S02]  /*4790*/  FADD.FTZ R59, R59, R55 ;  /* 0x000000373b3b7221 */ /* 0x000fc40000010000 */
[----:B------:R-:W0:Y:S02]  /*47a0*/  LDS.128 R52, [R89+0x4f0] ;  /* 0x0004f00059347984 */ /* 0x000e240000000c00 */
[----:B0-----:R-:W-:Y:S02]  /*47b0*/  FADD.FTZ R56, R56, R52 ;  /* 0x0000003438387221 */ /* 0x001fe40000010000 */
[----:B------:R-:W-:Y:S02]  /*47c0*/  FADD.FTZ R57, R57, R53 ;  /* 0x0000003539397221 */ /* 0x000fe40000010000 */
[----:B------:R-:W-:Y:S02]  /*47d0*/  FADD.FTZ R58, R58, R54 ;  /* 0x000000363a3a7221 */ /* 0x000fe40000010000 */
[----:B------:R-:W-:Y:S02]  /*47e0*/  FADD.FTZ R59, R59, R55 ;  /* 0x000000373b3b7221 */ /* 0x000fe40000010000 */
        /* <DEDUP_REMOVED lines=130> */
.L_x_1501:
[----:B------:R-:W-:Y:S05]  /*5010*/  BSYNC B0 ;  /* 0x0000000000007941 */ /* 0x000fea0003800000 */
.L_x_1500:
[----:B------:R-:W-:Y:S01]  /*5020*/  BSSY B0, `(.L_x_1502) ;  /* 0x0000013000007945 */ /* 0x000fe20003800000 */
[----:B------:R-:W-:Y:S01]  /*5030*/  HFMA2.MMA R89, -RZ, RZ, 0, 2.384185791015625e-07 ;  /* 0x00000004ff597435 */ /* 0x000fe200000001ff */
[----:B------:R-:W-:Y:S05]  /*5040*/  @P6 BRA `(.L_x_1503) ;  /* 0x0000010000006947 */ /* 0x000fea0003800000 */
[----:B------:R-:W-:Y:S01]  /*5050*/  IMAD R56, R90, 0xe, R3 ;  /* 0x0000000e5a387824 */ /* 0x000fe200078e0203 */
[----:B------:R-:W-:-:S03]  /*5060*/  MOV R59, UR11 ;  /* 0x0000000b003b7c02 */ /* 0x000fc60008000f00 */
[----:B------:R-:W-:-:S05]  /*5070*/  IMAD.WIDE R56, R56, R89, c[0x0][0x1b8] ;  /* 0x00006e0038387625 */ /* 0x000fca00078e0259 */
[----:B------:R-:W-:Y:S01]  /*5080*/  LEA R58, P6, R59, R56, 0x2 ;  /* 0x000000383b3a7211 */ /* 0x000fe200078c10ff */
[----:B------:R0:W-:Y:S01]  /*5090*/  RED.E.ADD.F32.FTZ.RN.STRONG.GPU [R56.64], R52 ;  /* 0x000000343800798e */ /* 0x0001e2000c10e78c */
[----:B------:R-:W-:Y:S02]  /*50a0*/  MOV R90, c[0x0][0x1d8] ;  /* 0x00007600005a7a02 */ /* 0x000fe40000000f00 */
[----:B------:R-:W-:-:S05]  /*50b0*/  IADD3.X R59, R57, UR9, RZ, P6, !PT ;  /* 0x00000009393b7c10 */ /* 0x000fca000b7fe4ff */
[----:B------:R1:W-:Y:S01]  /*50c0*/  RED.E.ADD.F32.FTZ.RN.STRONG.GPU [R58.64], R53 ;  /* 0x000000353a00798e */ /* 0x0003e2000c10e78c */
[----:B0-----:R-:W-:Y:S02]  /*50d0*/  LEA R52, P6, R90, R56, 0x2 ;  /* 0x000000385a347211 */ /* 0x001fe400078c10ff */
[----:B-1----:R-:W-:-:S04]  /*50e0*/  MOV R53, c[0x0][0x1dc] ;  /* 0x0000770000357a02 */ /* 0x002fc80000000f00 */
[----:B------:R-:W-:Y:S02]  /*50f0*/  LEA.HI.X R53, R90, R57, R53, 0x2, P6 ;  /* 0x000000395a357211 */ /* 0x000fe400030f1435 */
[----:B------:R-:W-:-:S03]  /*5100*/  MOV R90, UR10 ;  /* 0x0000000a005a7c02 */ /* 0x000fc60008000f00 */
[----:B------:R0:W-:Y:S01]  /*5110*/  RED.E.ADD.F32.FTZ.RN.STRONG.GPU [R52.64], R54 ;  /* 0x000000363400798e */ /* 0x0001e2000c10e78c */
[----:B------:R-:W-:-:S04]  /*5120*/  LEA R56, P6, R90, R56, 0x2 ;  /* 0x000000385a387211 */ /* 0x000fc800078c10ff */
[----:B------:R-:W-:-:S05]  /*5130*/  IADD3.X R57, R57, UR8, RZ, P6, !PT ;  /* 0x0000000839397c10 */ /* 0x000fca000b7fe4ff */
[----:B------:R0:W-:Y:S04]  /*5140*/  RED.E.ADD.F32.FTZ.RN.STRONG.GPU [R56.64], R55 ;  /* 0x000000373800798e */ /* 0x0001e8000c10e78c */
.L_x_1503:
[----:B------:R-:W-:Y:S05]  /*5150*/  BSYNC B0 ;  /* 0x0000000000007941 */ /* 0x000fea0003800000 */
.L_x_1502:
[----:B------:R-:W-:-:S04]  /*5160*/  MOV R58, c[0x0][0xc] ;  /* 0x00000300003a7a02 */ /* 0x000fc80000000f00 */
[----:B------:R-:W-:-:S13]  /*5170*/  ISETP.GE.U32.AND P6, PT, R58, 0x2, PT ;  /* 0x000000023a00780c */ /* 0x000fda0003fc6070 */
        /* <DEDUP_REMOVED lines=16> */
[----:B-1----:R-:W-:Y:S01]  /*5280*/  HFMA2.MMA R56, -RZ, RZ, 0, 5.9604644775390625e-08 ;  /* 0x00000001ff387435 */ /* 0x002fe200000001ff */
[----:B------:R-:W-:Y:S01]  /*5290*/  UPOPC UR15, UR4 ;  /* 0x00000004000f72bf */ /* 0x000fe20008000000 */
[----:B------:R-:W-:Y:S01]  /*52a0*/  P2R R59, PR, RZ, 0x1 ;  /* 0x00000001ff3b7803 */ /* 0x000fe20000000000 */
        /* <DEDUP_REMOVED lines=11> */
.L_x_1506:
[----:B------:R-:W2:Y:S01]  /*5360*/  LDG.E.STRONG.GPU R56, [R52.64] ;  /* 0x0000000c34387981 */ /* 0x000ea2000c1ef900 */
[----:B------:R-:W-:Y:S01]  /*5370*/  YIELD ;  /* 0x0000000000007946 */ /* 0x000fe20003800000 */
[----:B--2---:R-:W-:Y:S01]  /*5380*/  ISETP.NE.AND P6, PT, R56, R59, PT ;  /* 0x0000003b3800720c */ /* 0x004fe20003fc5270 */
[----:B------:R-:W-:-:S12]  /*5390*/  CCTL.IVALL ;  /* 0x00000000ff00798f */ /* 0x000fd80002000000 */
[----:B------:R-:W-:Y:S05]  /*53a0*/  @P6 BRA `(.L_x_1506) ;  /* 0xffffffb000006947 */ /* 0x000fea000383ffff */
.L_x_1505:
[----:B------:R-:W-:Y:S01]  /*53b0*/  ISETP.NE.AND P6, PT, RZ, c[0x0][0xc], PT ;  /* 0x00000300ff007a0c */ /* 0x000fe20003fc5270 */
[----:B------:R-:W-:Y:S01]  /*53c0*/  WARPSYNC 0xffffffff ;  /* 0xffffffff00007948 */ /* 0x000fe20003800000 */
[----:B------:R-:W-:Y:S11]  /*53d0*/  BAR.SYNC.DEFER_BLOCKING 0x0 ;  /* 0x0000000000007b1d */ /* 0x000ff60000010000 */
[----:B------:R-:W-:Y:S05]  /*53e0*/  @!P6 BRA `(.L_x_1504) ;  /* 0x00000ff00000e947 */ /* 0x000fea0003800000 */
[----:B------:R-:W-:Y:S02]  /*53f0*/  IADD3 R58, R58, -0x1, RZ ;  /* 0xffffffff3a3a7810 */ /* 0x000fe40007ffe0ff */
[----:B------:R-:W-:-:S02]  /*5400*/  MOV R52, RZ ;  /* 0x000000ff00347202 */ /* 0x000fc40000000f00 */
[----:B------:R-:W-:-:S13]  /*5410*/  ISETP.GE.U32.AND P6, PT, R58, 0x3, PT ;  /* 0x000000033a00780c */ /* 0x000fda0003fc6070 */
[----:B------:R-:W-:Y:S05]  /*5420*/  @!P6 BRA `(.L_x_1507) ;  /* 0x00000dd00000e947 */ /* 0x000fea0003800000 */
[----:B------:R-:W-:Y:S01]  /*5430*/  ISETP.LT.AND P6, PT, RZ, UR5, PT ;  /* 0x00000005ff007c0c */ /* 0x000fe2000bfc1270 */
[----:B------:R-:W-:Y:S01]  /*5440*/  UMOV UR4, UR5 ;  /* 0x0000000500047c82 */ /* 0x000fe20008000000 */
[----:B------:R-:W-:-:S11]  /*5450*/  HFMA2.MMA R52, -RZ, RZ, 0, 0 ;  /* 0x00000000ff347435 */ /* 0x000fd600000001ff */
[----:B------:R-:W-:Y:S05]  /*5460*/  @!P6 BRA `(.L_x_1508) ;  /* 0x00000ba00000e947 */ /* 0x000fea0003800000 */
[----:B------:R-:W-:Y:S02]  /*5470*/  UISETP.GT.AND UP1, UPT, UR4, 0xc, UPT ;  /* 0x0000000c0400788c */ /* 0x000fe4000bf24270 */
[----:B------:R-:W-:-:S04]  /*5480*/  UPLOP3.LUT UP0, UPT, UPT, UPT, UPT, 0x80, 0x0 ;  /* 0x000000000000789c */ /* 0x000fc80003f0f070 */
[----:B------:R-:W-:-:S13]  /*5490*/  PLOP3.LUT P6, PT, PT, PT, UP1, 0x40, 0x0 ;  /* 0x000000000000781c */ /* 0x000fda0003fce818 */
[----:B------:R-:W-:Y:S05]  /*54a0*/  @P6 BRA `(.L_x_1509) ;  /* 0x0000075000006947 */ /* 0x000fea0003800000 */
[----:B------:R-:W-:Y:S02]  /*54b0*/  UPLOP3.LUT UP0, UPT, UPT, UPT, UPT, 0x40, 0x0 ;  /* 0x000000000000789c */ /* 0x000fe40003f0e870 */
.L_x_1510:
        /* <DEDUP_REMOVED lines=116> */
.L_x_1509:
[----:B------:R-:W-:-:S06]  /*5c00*/  UISETP.GT.AND UP1, UPT, UR4, 0x4, UPT ;  /* 0x000000040400788c */ /* 0x000fcc000bf24270 */
[----:B------:R-:W-:-:S13]  /*5c10*/  PLOP3.LUT P6, PT, PT, PT, UP1, 0x40, 0x0 ;  /* 0x000000000000781c */ /* 0x000fda0003fce818 */
[----:B------:R-:W-:Y:S05]  /*5c20*/  @P6 BRA `(.L_x_1511) ;  /* 0x000003b000006947 */ /* 0x000fea0003800000 */
        /* <DEDUP_REMOVED lines=53> */
[----:B------:R-:W-:Y:S02]  /*5f80*/  UIADD3 UR4, UR4, -0x4, URZ ;  /* 0xfffffffc04047890 */ /* 0x000fe4000fffe03f */
[----:B------:R-:W-:Y:S02]  /*5f90*/  UPLOP3.LUT UP0, UPT, UPT, UPT, UPT, 0x40, 0x0 ;  /* 0x000000000000789c */ /* 0x000fe40003f0e870 */
[----:B------:R-:W-:Y:S01]  /*5fa0*/  UIADD3 UR4, UR4, -0x4, URZ ;  /* 0xfffffffc04047890 */ /* 0x000fe2000fffe03f */
[----:B--2---:R-:W-:Y:S01]  /*5fb0*/  @!P6 FADD.FTZ R50, R50, R52 ;  /* 0x000000343232e221 */ /* 0x004fe20000010000 */
[----:B------:R-:W-:Y:S01]  /*5fc0*/  IADD3 R52, R56, 0x4, RZ ;  /* 0x0000000438347810 */ /* 0x000fe20007ffe0ff */
[----:B------:R-:W-:Y:S02]  /*5fd0*/  @!P6 FADD.FTZ R51, R51, R53 ;  /* 0x000000353333e221 */ /* 0x000fe40000010000 */
.L_x_1511:
[----:B------:R-:W-:-:S06]  /*5fe0*/  UISETP.NE.OR UP0, UPT, UR4, URZ, UP0 ;  /* 0x0000003f0400728c */ /* 0x000fcc0008705670 */
[----:B------:R-:W-:-:S13]  /*5ff0*/  PLOP3.LUT P6, PT, PT, PT, UP0, 0x80, 0x0 ;  /* 0x000000000000781c */ /* 0x000fda0003fcf008 */
[----:B------:R-:W-:Y:S05]  /*6000*/  @!P6 BRA `(.L_x_1507) ;  /* 0x000001f00000e947 */ /* 0x000fea0003800000 */
.L_x_1508:
        /* <DEDUP_REMOVED lines=26> */
[----:B------:R-:W-:Y:S01]  /*61b0*/  IADD3 R52, R52, 0x4, RZ ;  /* 0x0000000434347810 */ /* 0x000fe20007ffe0ff */
[----:B--2---:R-:W-:Y:S02]  /*61c0*/  @!P6 FADD.FTZ R50, R50, R56 ;  /* 0x000000383232e221 */ /* 0x004fe40000010000 */
[----:B------:R-:W-:Y:S02]  /*61d0*/  @!P6 FADD.FTZ R51, R51, R57 ;  /* 0x000000393333e221 */ /* 0x000fe40000010000 */
[----:B------:R-:W-:-:S13]  /*61e0*/  ISETP.NE.AND P6, PT, RZ, UR4, PT ;  /* 0x00000004ff007c0c */ /* 0x000fda000bfc5270 */
[----:B------:R-:W-:Y:S05]  /*61f0*/  @P6 BRA `(.L_x_1508) ;  /* 0xfffffe1000006947 */ /* 0x000fea000383ffff */
.L_x_1507:
[----:B------:R-:W-:-:S13]  /*6200*/  ISETP.NE.AND P6, PT, RZ, UR7, PT ;  /* 0x00000007ff007c0c */ /* 0x000fda000bfc5270 */
        /* <DEDUP_REMOVED lines=9> */
.L_x_1513:
[----:B------:R-:W-:Y:S05]  /*62a0*/  BSYNC B0 ;  /* 0x0000000000007941 */ /* 0x000fea0003800000 */
.L_x_1512:
[----:B------:R-:W-:-:S06]  /*62b0*/  UISETP.NE.AND UP0, UPT, UR7, 0x1, UPT ;  /* 0x000000010700788c */ /* 0x000fcc000bf05270 */
[----:B------:R-:W-:-:S13]  /*62c0*/  PLOP3.LUT P6, PT, PT, PT, UP0, 0x40, 0x0 ;  /* 0x000000000000781c */ /* 0x000fda0003fce808 */
[----:B------:R-:W-:Y:S05]  /*62d0*/  @P6 BRA `(.L_x_1504) ;  /* 0x0000010000006947 */ /* 0x000fea0003800000 */
[----:B------:R-:W-:-:S04]  /*62e0*/  IADD3 R57, R52, 0x1, RZ ;  /* 0x0000000134397810 */ /* 0x000fc80007ffe0ff */
[----:B------:R-:W-:-:S13]  /*62f0*/  ISETP.EQ.OR P6, PT, R57, R2, P0 ;  /* 0x000000023900720c */ /* 0x000fda00007c2670 */
[----:B------:R-:W-:-:S04]  /*6300*/  @!P6 IMAD R57, R57, c[0x0][0x10], R0 ;  /* 0x000004003939ea24 */ /* 0x000fc800078e0200 */
[----:B------:R-:W-:-:S06]  /*6310*/  @!P6 IMAD.WIDE.U32 R56, R57, 0x8, R54 ;  /* 0x000000083938e825 */ /* 0x000fcc00078e0036 */
[----:B------:R-:W2:Y:S01]  /*6320*/  @!P6 LDG.E.64 R56, [R56.64] ;  /* 0x0000000c3838e981 */ /* 0x000ea2000c1e1b00 */
[----:B------:R-:W-:Y:S02]  /*6330*/  IADD3 R53, R52, 0x2, RZ ;  /* 0x0000000234357810 */ /* 0x000fe40007ffe0ff */
[----:B------:R-:W-:Y:S01]  /*6340*/  MOV R52, UR7 ;  /* 0x0000000700347c02 */ /* 0x000fe20008000f00 */
        /* <DEDUP_REMOVED lines=9> */
.L_x_1504:
[----:B------:R-:W-:Y:S01]  /*63e0*/  @!P0 STS.64 [0x88], R50 ;  /* 0x00008832ff008388 */ /* 0x000fe20000000a00 */
[----:B0-----:R-:W-:-:S03]  /*63f0*/  SHF.R.U32.HI R52, RZ, 0x1, R3 ;  /* 0x00000001ff347819 */ /* 0x001fc60000011603 */
[----:B------:R-:W-:Y:S01]  /*6400*/  BAR.SYNC.DEFER_BLOCKING 0x0 ;  /* 0x0000000000007b1d */ /* 0x000fe20000010000 */
[----:B------:R-:W-:Y:S01]  /*6410*/  ISETP.NE.AND P6, PT, RZ, UR16, PT ;  /* 0x00000010ff007c0c */ /* 0x000fe2000bfc5270 */
[----:B------:R-:W-:-:S05]  /*6420*/  IMAD.WIDE.U32 R52, R52, -0x6db6db6d, RZ ;  /* 0x9249249334347825 */ /* 0x000fca00078e00ff */
[----:B------:R-:W-:-:S05]  /*6430*/  SHF.R.U32.HI R53, RZ, 0x2, R53 ;  /* 0x00000002ff357819 */ /* 0x000fca0000011635 */
[----:B------:R-:W-:-:S05]  /*6440*/  IMAD R54, R2, c[0x0][0x1fc], R53 ;  /* 0x00007f0002367a24 */ /* 0x000fca00078e0235 */
[----:B------:R-:W-:Y:S01]  /*6450*/  IADD3 R56, R54, 0x180, RZ ;  /* 0x0000018036387810 */ /* 0x000fe20007ffe0ff */
[----:B------:R-:W0:Y:S02]  /*6460*/  LDS.64 R50, [0x88] ;  /* 0x00008800ff327984 */ /* 0x000e240000000a00 */
[----:B0-----:R-:W-:Y:S02]  /*6470*/  FMUL.FTZ R57, R50, c[0x0][0x20c] ;  /* 0x0000830032397a20 */ /* 0x001fe40000410000 */
[----:B------:R-:W-:Y:S02]  /*6480*/  FMUL.FTZ R55, R51, c[0x0][0x20c] ;  /* 0x0000830033377a20 */ /* 0x000fe40000410000 */
[----:B------:R0:W1:Y:S01]  /*6490*/  R2UR UR4, R57 ;  /* 0x00000000390473c2 */ /* 0x00006200000e0000 */
[----:B------:R-:W-:Y:S05]  /*64a0*/  @!P6 BRA `(.L_x_1514) ;  /* 0x000001200000e947 */ /* 0x000fea0003800000 */
[----:B------:R-:W-:Y:S02]  /*64b0*/  FFMA.FTZ R50, R86, R46, R48 ;  /* 0x0000002e56327223 */ /* 0x000fe40000010030 */
[----:B------:R-:W-:-:S02]  /*64c0*/  FFMA.FTZ R51, R85, R47, R49 ;  /* 0x0000002f55337223 */ /* 0x000fc40000010031 */
[----:B------:R-:W-:Y:S02]  /*64d0*/  FMUL.FTZ R52, R50, -1.4426950216293334961 ;  /* 0xbfb8aa3b32347820 */ /* 0x000fe40000410000 */
[----:B0-----:R-:W-:-:S04]  /*64e0*/  FMUL.FTZ R57, R51, -1.4426950216293334961 ;  /* 0xbfb8aa3b33397820 */ /* 0x001fc80000410000 */
[----:B------:R-:W0:Y:S08]  /*64f0*/  MUFU.EX2 R52, R52 ;  /* 0x0000003400347308 */ /* 0x000e300000000800 */
[----:B------:R-:W2:Y:S01]  /*6500*/  MUFU.EX2 R57, R57 ;  /* 0x0000003900397308 */ /* 0x000ea20000000800 */
[----:B0-----:R-:W-:-:S07]  /*6510*/  FADD.FTZ R53, R52, 1 ;  /* 0x3f80000034357421 */ /* 0x001fce0000010000 */
[----:B------:R-:W0:Y:S01]  /*6520*/  MUFU.RCP R53, R53 ;  /* 0x0000003500357308 */ /* 0x000e220000001000 */
[----:B--2---:R-:W-:-:S07]  /*6530*/  FADD.FTZ R58, R57, 1 ;  /* 0x3f800000393a7421 */ /* 0x004fce0000010000 */
[----:B------:R-:W2:Y:S01]  /*6540*/  MUFU.RCP R58, R58 ;  /* 0x0000003a003a7308 */ /* 0x000ea20000001000 */
[----:B0-----:R-:W-:Y:S02]  /*6550*/  FADD.FTZ R59, -R53, 1 ;  /* 0x3f800000353b7421 */ /* 0x001fe40000010100 */
[----:B------:R-:W-:Y:S02]  /*6560*/  FMUL.FTZ R22, R22, R53 ;  /* 0x0000003516167220 */ /* 0x000fe40000410000 */
[----:B------:R-:W-:Y:S02]  /*6570*/  FFMA.FTZ R59, R50, R59, 1 ;  /* 0x3f800000323b7423 */ /* 0x000fe4000001003b */
[----:B--2---:R-:W-:Y:S02]  /*6580*/  FADD.FTZ R52, -R58, 1 ;  /* 0x3f8000003a347421 */ /* 0x004fe40000010100 */
[----:B------:R-:W-:Y:S02]  /*6590*/  FMUL.FTZ R23, R23, R58 ;  /* 0x0000003a17177220 */ /* 0x000fe40000410000 */
[----:B------:R-:W-:-:S02]  /*65a0*/  FFMA.FTZ R52, R51, R52, 1 ;  /* 0x3f80000033347423 */ /* 0x000fc40000010034 */
[----:B------:R-:W-:Y:S02]  /*65b0*/  FMUL.FTZ R22, R22, R59 ;  /* 0x0000003b16167220 */ /* 0x000fe40000410000 */
[----:B------:R-:W-:Y:S02]  /*65c0*/  FMUL.FTZ R23, R23, R52 ;  /* 0x0000003417177220 */ /* 0x000fe40000410000 */
.L_x_1514:
        /* <DEDUP_REMOVED lines=9> */
[----:B-1----:R-:W-:Y:S01]  /*6660*/  FFMA.FTZ R51, R86, UR4, R55 ;  /* 0x0000000456337c23 */ /* 0x002fe20008010037 */
[----:B------:R-:W-:-:S03]  /*6670*/  LEA R52, P0, R50, c[0x0][0x160], 0x2 ;  /* 0x0000580032347a11 */ /* 0x000fc600078010ff */
[----:B------:R-:W-:Y:S01]  /*6680*/  FFMA.FTZ R22, R46, R22, -R51 ;  /* 0x000000162e167223 */ /* 0x000fe20000010833 */
[----:B------:R-:W-:Y:S01]  /*6690*/  LEA.HI.X R53, R50, c[0x0][0x164], R53, 0x2, P0 ;  /* 0x0000590032357a11 */ /* 0x000fe200000f1435 */
[----:B------:R-:W-:Y:S02]  /*66a0*/  FFMA.FTZ R50, R85, UR4, R55 ;  /* 0x0000000455327c23 */ /* 0x000fe40008010037 */
[----:B------:R-:W-:Y:S02]  /*66b0*/  FMUL.FTZ R22, R22, UR14 ;  /* 0x0000000e16167c20 */ /* 0x000fe40008410000 */
[----:B------:R-:W-:-:S04]  /*66c0*/  FFMA.FTZ R23, R47, R23, -R50 ;  /* 0x000000172f177223 */ /* 0x000fc80000010832 */
[----:B------:R-:W-:-:S05]  /*66d0*/  FMUL.FTZ R23, R23, UR14 ;  /* 0x0000000e17177c20 */ /* 0x000fca0008410000 */
[----:B------:R1:W-:Y:S02]  /*66e0*/  STG.E.64 [R52.64], R22 ;  /* 0x0000001634007986 */ /* 0x0003e4000c101b0c */
.L_x_1516:
[----:B------:R-:W-:Y:S05]  /*66f0*/  BSYNC B0 ;  /* 0x0000000000007941 */ /* 0x000fea0003800000 */
.L_x_1515:
[----:B------:R-:W-:Y:S02]  /*6700*/  ISETP.NE.AND P0, PT, RZ, UR16, PT ;  /* 0x00000010ff007c0c */ /* 0x000fe4000bf05270 */
[----:B-1----:R-:W-:-:S11]  /*6710*/  SHF.R.S32.HI R52, RZ, 0x1f, R56 ;  /* 0x0000001fff347819 */ /* 0x002fd60000011438 */
[----:B------:R-:W-:Y:S05]  /*6720*/  @!P0 BRA `(.L_x_1517) ;  /* 0x0000012000008947 */ /* 0x000fea0003800000 */
[----:B------:R-:W-:Y:S02]  /*6730*/  FFMA.FTZ R22, R84, R46, R48 ;  /* 0x0000002e54167223 */ /* 0x000fe40000010030 */
[----:B------:R-:W-:Y:S02]  /*6740*/  FFMA.FTZ R23, R83, R47, R49 ;  /* 0x0000002f53177223 */ /* 0x000fe40000010031 */
[----:B------:R-:W-:Y:S02]  /*6750*/  FMUL.FTZ R50, R22, -1.4426950216293334961 ;  /* 0xbfb8aa3b16327820 */ /* 0x000fe40000410000 */
[----:B------:R-:W-:-:S04]  /*6760*/  FMUL.FTZ R53, R23, -1.4426950216293334961 ;  /* 0xbfb8aa3b17357820 */ /* 0x000fc80000410000 */
[----:B------:R-:W1:Y:S08]  /*6770*/  MUFU.EX2 R50, R50 ;  /* 0x0000003200327308 */ /* 0x000e700000000800 */
[----:B------:R-:W2:Y:S01]  /*6780*/  MUFU.EX2 R53, R53 ;  /* 0x0000003500357308 */ /* 0x000ea20000000800 */
[----:B-1----:R-:W-:-:S07]  /*6790*/  FADD.FTZ R51, R50, 1 ;  /* 0x3f80000032337421 */ /* 0x002fce0000010000 */
[----:B------:R-:W1:Y:S01]  /*67a0*/  MUFU.RCP R51, R51 ;  /* 0x0000003300337308 */ /* 0x000e620000001000 */
[----:B0-2---:R-:W-:-:S07]  /*67b0*/  FADD.FTZ R57, R53, 1 ;  /* 0x3f80000035397421 */ /* 0x005fce0000010000 */
[----:B------:R-:W0:Y:S01]  /*67c0*/  MUFU.RCP R58, R57 ;  /* 0x00000039003a7308 */ /* 0x000e220000001000 */
[----:B-1----:R-:W-:Y:S02]  /*67d0*/  FMUL.FTZ R24, R24, R51 ;  /* 0x0000003318187220 */ /* 0x002fe40000410000 */
[----:B0-----:R-:W-:Y:S02]  /*67e0*/  FMUL.FTZ R59, R25, R58 ;  /* 0x0000003a193b7220 */ /* 0x001fe40000410000 */
[----:B------:R-:W-:Y:S02]  /*67f0*/  FADD.FTZ R25, -R51, 1 ;  /* 0x3f80000033197421 */ /* 0x000fe40000010100 */
[----:B------:R-:W-:Y:S02]  /*6800*/  FADD.FTZ R58, -R58, 1 ;  /* 0x3f8000003a3a7421 */ /* 0x000fe40000010100 */
[----:B------:R-:W-:Y:S02]  /*6810*/  FFMA.FTZ R25, R22, R25, 1 ;  /* 0x3f80000016197423 */ /* 0x000fe40000010019 */
[----:B------:R-:W-:-:S02]  /*6820*/  FFMA.FTZ R58, R23, R58, 1 ;  /* 0x3f800000173a7423 */ /* 0x000fc4000001003a */
[----:B------:R-:W-:Y:S02]  /*6830*/  FMUL.FTZ R24, R24, R25 ;  /* 0x0000001918187220 */ /* 0x000fe40000410000 */
[----:B------:R-:W-:Y:S02]  /*6840*/  FMUL.FTZ R25, R59, R58 ;  /* 0x0000003a3b197220 */ /* 0x000fe40000410000 */
.L_x_1517:
[----:B------:R-:W-:Y:S01]  /*6850*/  LOP3.LUT P0, RZ, R6, 0x40, RZ, 0xc0, !PT ;  /* 0x0000004006ff7812 */ /* 0x000fe2000780c0ff */
[----:B------:R-:W-:-:S12]  /*6860*/  BSSY B0, `(.L_x_1518) ;  /* 0x0000011000007945 */ /* 0x000fd80003800000 */
[----:B------:R-:W-:Y:S05]  /*6870*/  @!P0 BRA `(.L_x_1519) ;  /* 0x000000f000008947 */ /* 0x000fea0003800000 */
[----:B------:R-:W-:Y:S01]  /*6880*/  MOV R22, R10 ;  /* 0x0000000a00167202 */ /* 0x000fe20000000f00 */
[----:B------:R-:W-:Y:S01]  /*6890*/  IMAD R51, R119, c[0x0][0x1d8], RZ ;  /* 0x0000760077337a24 */ /* 0x000fe200078e02ff */
[----:B------:R-:W-:Y:S01]  /*68a0*/  MOV R23, R13 ;  /* 0x0000000d00177202 */ /* 0x000fe20000000f00 */
[----:B------:R-:W-:Y:S02]  /*68b0*/  FFMA.FTZ R58, R83, UR4, R55 ;  /* 0x00000004533a7c23 */ /* 0x000fe40008010037 */
[C---:B------:R-:W-:Y:S02]  /*68c0*/  IMAD R51, R108.reuse, c[0x0][0x1dc], R51 ;  /* 0x000077006c337a24 */ /* 0x040fe400078e0233 */
[----:B------:R-:W-:-:S05]  /*68d0*/  IMAD.WIDE.U32 R22, R108, c[0x0][0x1d8], R22 ;  /* 0x000076006c167a25 */ /* 0x000fca00078e0016 */
[----:B------:R-:W-:Y:S01]  /*68e0*/  IADD3 R51, R23, R51, RZ ;  /* 0x0000003317337210 */ /* 0x000fe20007ffe0ff */
[----:B------:R-:W-:Y:S01]  /*68f0*/  FFMA.FTZ R23, R84, UR4, R55 ;  /* 0x0000000454177c23 */ /* 0x000fe20008010037 */
[----:B------:R-:W-:-:S04]  /*6900*/  LEA R50, P0, R22, c[0x0][0x160], 0x2 ;  /* 0x0000580016327a11 */ /* 0x000fc800078010ff */
[----:B------:R-:W-:Y:S01]  /*6910*/  LEA.HI.X R51, R22, c[0x0][0x164], R51, 0x2, P0 ;  /* 0x0000590016337a11 */ /* 0x000fe200000f1433 */
[----:B------:R-:W-:Y:S02]  /*6920*/  FFMA.FTZ R22, R46, R24, -R23 ;  /* 0x000000182e167223 */ /* 0x000fe40000010817 */
[----:B------:R-:W-:Y:S02]  /*6930*/  FFMA.FTZ R23, R47, R25, -R58 ;  /* 0x000000192f177223 */ /* 0x000fe4000001083a */
[----:B------:R-:W-:Y:S02]  /*6940*/  FMUL.FTZ R22, R22, UR14 ;  /* 0x0000000e16167c20 */ /* 0x000fe40008410000 */
[----:B------:R-:W-:-:S05]  /*6950*/  FMUL.FTZ R23, R23, UR14 ;  /* 0x0000000e17177c20 */ /* 0x000fca0008410000 */
[----:B------:R1:W-:Y:S02]  /*6960*/  STG.E.64 [R50.64], R22 ;  /* 0x0000001632007986 */ /* 0x0003e4000c101b0c */
.L_x_1519:
[----:B------:R-:W-:Y:S05]  /*6970*/  BSYNC B0 ;  /* 0x0000000000007941 */ /* 0x000fea0003800000 */
.L_x_1518:
[----:B------:R-:W-:-:S13]  /*6980*/  ISETP.NE.AND P0, PT, RZ, UR16, PT ;  /* 0x00000010ff007c0c */ /* 0x000fda000bf05270 */
[----:B------:R-:W-:Y:S05]  /*6990*/  @!P0 BRA `(.L_x_1520) ;  /* 0x0000012000008947 */ /* 0x000fea0003800000 */
[----:B-1----:R-:W-:Y:S02]  /*69a0*/  FFMA.FTZ R22, R82, R46, R48 ;  /* 0x0000002e52167223 */ /* 0x002fe40000010030 */
[----:B------:R-:W-:Y:S02]  /*69b0*/  FFMA.FTZ R23, R81, R47, R49 ;  /* 0x0000002f51177223 */ /* 0x000fe40000010031 */
[----:B------:R-:W-:Y:S02]  /*69c0*/  FMUL.FTZ R24, R22, -1.4426950216293334961 ;  /* 0xbfb8aa3b16187820 */ /* 0x000fe40000410000 */
[----:B------:R-:W-:-:S04]  /*69d0*/  FMUL.FTZ R50, R23, -1.4426950216293334961 ;  /* 0xbfb8aa3b17327820 */ /* 0x000fc80000410000 */
[----:B------:R-:W1:Y:S08]  /*69e0*/  MUFU.EX2 R24, R24 ;  /* 0x0000001800187308 */ /* 0x000e700000000800 */
[----:B------:R-:W2:Y:S01]  /*69f0*/  MUFU.EX2 R50, R50 ;  /* 0x0000003200327308 */ /* 0x000ea20000000800 */
[----:B-1----:R-:W-:-:S07]  /*6a00*/  FADD.FTZ R25, R24, 1 ;  /* 0x3f80000018197421 */ /* 0x002fce0000010000 */
[----:B------:R-:W1:Y:S01]  /*6a10*/  MUFU.RCP R25, R25 ;  /* 0x0000001900197308 */ /* 0x000e620000001000 */
[----:B--2---:R-:W-:-:S07]  /*6a20*/  FADD.FTZ R51, R50, 1 ;  /* 0x3f80000032337421 */ /* 0x004fce0000010000 */
[----:B------:R-:W2:Y:S01]  /*6a30*/  MUFU.RCP R58, R51 ;  /* 0x00000033003a7308 */ /* 0x000ea20000001000 */
[----:B-1----:R-:W-:Y:S02]  /*6a40*/  FADD.FTZ R53, -R25, 1 ;  /* 0x3f80000019357421 */ /* 0x002fe40000010100 */
[----:B------:R-:W-:Y:S02]  /*6a50*/  FMUL.FTZ R26, R26, R25 ;  /* 0x000000191a1a7220 */ /* 0x000fe40000410000 */
[----:B------:R-:W-:Y:S02]  /*6a60*/  FFMA.FTZ R53, R22, R53, 1 ;  /* 0x3f80000016357423 */ /* 0x000fe40000010035 */
[----:B--2---:R-:W-:Y:S02]  /*6a70*/  FADD.FTZ R84, -R58, 1 ;  /* 0x3f8000003a547421 */ /* 0x004fe40000010100 */
[----:B------:R-:W-:Y:S02]  /*6a80*/  FMUL.FTZ R27, R27, R58 ;  /* 0x0000003a1b1b7220 */ /* 0x000fe40000410000 */
[----:B------:R-:W-:-:S02]  /*6a90*/  FFMA.FTZ R84, R23, R84, 1 ;  /* 0x3f80000017547423 */ /* 0x000fc40000010054 */
[----:B------:R-:W-:Y:S02]  /*6aa0*/  FMUL.FTZ R26, R26, R53 ;  /* 0x000000351a1a7220 */ /* 0x000fe40000410000 */
[----:B------:R-:W-:Y:S02]  /*6ab0*/  FMUL.FTZ R27, R27, R84 ;  /* 0x000000541b1b7220 */ /* 0x000fe40000410000 */
.L_x_1520:
[----:B------:R-:W-:Y:S01]  /*6ac0*/  LOP3.LUT P0, RZ, R6, 0x20, RZ, 0xc0, !PT ;  /* 0x0000002006ff7812 */ /* 0x000fe2000780c0ff */
[----:B------:R-:W-:-:S12]  /*6ad0*/  BSSY B0, `(.L_x_1521) ;  /* 0x0000011000007945 */ /* 0x000fd80003800000 */
[----:B------:R-:W-:Y:S05]  /*6ae0*/  @!P0 BRA `(.L_x_1522) ;  /* 0x000000f000008947 */ /* 0x000fea0003800000 */
[----:B-1----:R-:W-:Y:S01]  /*6af0*/  MOV R22, R10 ;  /* 0x0000000a00167202 */ /* 0x002fe20000000f00 */
        /* <DEDUP_REMOVED lines=14> */
.L_x_1522:
[----:B------:R-:W-:Y:S05]  /*6be0*/  BSYNC B0 ;  /* 0x0000000000007941 */ /* 0x000fea0003800000 */
.L_x_1521:
        /* <DEDUP_REMOVED lines=20> */
.L_x_1523:
        /* <DEDUP_REMOVED lines=18> */
.L_x_1525:
[----:B------:R-:W-:Y:S05]  /*6e50*/  BSYNC B0 ;  /* 0x0000000000007941 */ /* 0x000fea0003800000 */
.L_x_1524:
        /* <DEDUP_REMOVED lines=20> */
.L_x_1526:
        /* <DEDUP_REMOVED lines=18> */
.L_x_1528:
[----:B------:R-:W-:Y:S05]  /*70c0*/  BSYNC B0 ;  /* 0x0000000000007941 */ /* 0x000fea0003800000 */
.L_x_1527:
        /* <DEDUP_REMOVED lines=20> */
.L_x_1529:
        /* <DEDUP_REMOVED lines=18> */
.L_x_1531:
[----:B------:R-:W-:Y:S05]  /*7330*/  BSYNC B0 ;  /* 0x0000000000007941 */ /* 0x000fea0003800000 */
.L_x_1530:
        /* <DEDUP_REMOVED lines=20> */
.L_x_1532:
        /* <DEDUP_REMOVED lines=18> */
.L_x_1534:
[----:B------:R-:W-:Y:S05]  /*75a0*/  BSYNC B0 ;  /* 0x0000000000007941 */ /* 0x000fea0003800000 */
.L_x_1533:
        /* <DEDUP_REMOVED lines=20> */
.L_x_1535:
[----:B------:R-:W-:Y:S01]  /*76f0*/  BSSY B0, `(.L_x_1536) ;  /* 0x0000011000007945 */ /* 0x000fe20003800000 */
        /* <DEDUP_REMOVED lines=16> */
.L_x_1537:
[----:B------:R-:W-:Y:S05]  /*7800*/  BSYNC B0 ;  /* 0x0000000000007941 */ /* 0x000fea0003800000 */
.L_x_1536:
        /* <DEDUP_REMOVED lines=19> */
.L_x_1538:
        /* <DEDUP_REMOVED lines=17> */
.L_x_1540:
[----:B------:R-:W-:Y:S05]  /*7a50*/  BSYNC B0 ;  /* 0x0000000000007941 */ /* 0x000fea0003800000 */
.L_x_1539:
        /* <DEDUP_REMOVED lines=19> */
.L_x_1541:
        /* <DEDUP_REMOVED lines=17> */
.L_x_1543:
[----:B------:R-:W-:Y:S05]  /*7ca0*/  BSYNC B0 ;  /* 0x0000000000007941 */ /* 0x000fea0003800000 */
.L_x_1542:
        /* <DEDUP_REMOVED lines=19> */
.L_x_1544:
        /* <DEDUP_REMOVED lines=17> */
.L_x_1546:
[----:B------:R-:W-:Y:S05]  /*7ef0*/  BSYNC B0 ;  /* 0x0000000000007941 */ /* 0x000fea0003800000 */
.L_x_1545:
        /* <DEDUP_REMOVED lines=19> */
.L_x_1547:
        /* <DEDUP_REMOVED lines=17> */
.L_x_1549:
[----:B------:R-:W-:Y:S05]  /*8140*/  BSYNC B0 ;  /* 0x0000000000007941 */ /* 0x000fea0003800000 */
.L_x_1548:
        /* <DEDUP_REMOVED lines=19> */
.L_x_1550:
[----:B------:R-:W-:Y:S01]  /*8280*/  ISETP.GE.U32.AND P0, PT, R56, c[0x0][0x1e0], PT ;  /* 0x0000780038007a0c */ /* 0x000fe20003f06070 */
[----:B------:R-:W-:Y:S01]  /*8290*/  BSSY B0, `(.L_x_1551) ;  /* 0x0000015000007945 */ /* 0x000fe20003800000 */
[----:B------:R-:W-:Y:S02]  /*82a0*/  IADD3 R29, R54, 0x1a0, RZ ;  /* 0x000001a0361d7810 */ /* 0x000fe40007ffe0ff */
[----:B------:R-:W-:Y:S02]  /*82b0*/  ISETP.GE.AND.EX P0, PT, R52, c[0x0][0x1e4], PT, P0 ;  /* 0x0000790034007a0c */ /* 0x000fe40003f06300 */
[----:B------:R-:W-:Y:S02]  /*82c0*/  SHF.R.S32.HI R30, RZ, 0x1f, R29 ;  /* 0x0000001fff1e7819 */ /* 0x000fe4000001141d */
[----:B------:R-:W-:-:S13]  /*82d0*/  ISETP.LT.U32.AND P0, PT, R3, 0x1c0, !P0 ;  /* 0x000001c00300780c */ /* 0x000fda0004701070 */
[----:B------:R-:W-:Y:S05]  /*82e0*/  @!P0 BRA `(.L_x_1552) ;  /* 0x000000f000008947 */ /* 0x000fea0003800000 */
[----:B-1----:R-:W-:Y:S01]  /*82f0*/  MOV R24, R10 ;  /* 0x0000000a00187202 */ /* 0x002fe20000000f00 */
[----:B------:R-:W-:Y:S01]  /*8300*/  IMAD R22, R123, c[0x0][0x1d8], RZ ;  /* 0x000076007b167a24 */ /* 0x000fe200078e02ff */
[----:B------:R-:W-:-:S03]  /*8310*/  MOV R25, R13 ;  /* 0x0000000d00197202 */ /* 0x000fc60000000f00 */
[C---:B------:R-:W-:Y:S02]  /*8320*/  IMAD R23, R97.reuse, c[0x0][0x1dc], R22 ;  /* 0x0000770061177a24 */ /* 0x040fe400078e0216 */
[----:B------:R-:W-:-:S05]  /*8330*/  IMAD.WIDE.U32 R24, R97, c[0x0][0x1d8], R24 ;  /* 0x0000760061187a25 */ /* 0x000fca00078e0018 */
[----:B------:R-:W-:Y:S01]  /*8340*/  IADD3 R23, R25, R23, RZ ;  /* 0x0000001719177210 */ /* 0x000fe20007ffe0ff */
[----:B------:R-:W-:Y:S01]  /*8350*/  FFMA.FTZ R25, R62, UR4, R55 ;  /* 0x000000043e197c23 */ /* 0x000fe20008010037 */
        /* <DEDUP_REMOVED lines=8> */
.L_x_1552:
[----:B------:R-:W-:Y:S05]  /*83e0*/  BSYNC B0 ;  /* 0x0000000000007941 */ /* 0x000fea0003800000 */
.L_x_1551:
        /* <DEDUP_REMOVED lines=19> */
.L_x_1553:
        /* <DEDUP_REMOVED lines=22> */
.L_x_1555:
[----:B------:R-:W-:Y:S05]  /*8680*/  BSYNC B0 ;  /* 0x0000000000007941 */ /* 0x000fea0003800000 */
.L_x_1554:
[----:B------:R-:W-:Y:S05]  /*8690*/  @!P6 BRA `(.L_x_1556) ;  /* 0x000001200000e947 */ /* 0x000fea0003800000 */
[----:B------:R-:W-:Y:S02]  /*86a0*/  FFMA.FTZ R9, R7, R46, R48 ;  /* 0x0000002e07097223 */ /* 0x000fe40000010030 */
[----:B-1----:R-:W-:Y:S02]  /*86b0*/  FFMA.FTZ R14, R8, R47, R49 ;  /* 0x0000002f080e7223 */ /* 0x002fe40000010031 */
        /* <DEDUP_REMOVED lines=16> */
.L_x_1556:
[----:B------:R-:W-:Y:S01]  /*87c0*/  ISETP.GE.U32.AND P0, PT, R27, c[0x0][0x1e0], PT ;  /* 0x000078001b007a0c */ /* 0x000fe20003f06070 */
[----:B------:R-:W-:Y:S01]  /*87d0*/  BSSY B0, `(.L_x_1557) ;  /* 0x0000015000007945 */ /* 0x000fe20003800000 */
[----:B------:R-:W-:Y:S02]  /*87e0*/  IADD3 R54, R54, 0x1e0, RZ ;  /* 0x000001e036367810 */ /* 0x000fe40007ffe0ff */
[----:B------:R-:W-:Y:S02]  /*87f0*/  ISETP.GE.AND.EX P0, PT, R28, c[0x0][0x1e4], PT, P0 ;  /* 0x000079001c007a0c */ /* 0x000fe40003f06300 */
[----:B-1----:R-:W-:Y:S02]  /*8800*/  SHF.R.S32.HI R23, RZ, 0x1f, R54 ;  /* 0x0000001fff177819 */ /* 0x002fe40000011436 */
[----:B------:R-:W-:-:S13]  /*8810*/  ISETP.LT.U32.AND P0, PT, R3, 0x1c0, !P0 ;  /* 0x000001c00300780c */ /* 0x000fda0004701070 */
[----:B------:R-:W-:Y:S05]  /*8820*/  @!P0 BRA `(.L_x_1558) ;  /* 0x000000f000008947 */ /* 0x000fea0003800000 */
[----:B------:R-:W-:Y:S01]  /*8830*/  MOV R14, R10 ;  /* 0x0000000a000e7202 */ /* 0x000fe20000000f00 */
[----:B------:R-:W-:Y:S01]  /*8840*/  IMAD R22, R121, c[0x0][0x1d8], RZ ;  /* 0x0000760079167a24 */ /* 0x000fe200078e02ff */
[----:B------:R-:W-:Y:S01]  /*8850*/  MOV R15, R13 ;  /* 0x0000000d000f7202 */ /* 0x000fe20000000f00 */
[----:B------:R-:W-:Y:S02]  /*8860*/  FFMA.FTZ R7, R7, UR4, R55 ;  /* 0x0000000407077c23 */ /* 0x000fe40008010037 */
[C---:B------:R-:W-:Y:S02]  /*8870*/  IMAD R9, R95.reuse, c[0x0][0x1dc], R22 ;  /* 0x000077005f097a24 */ /* 0x040fe400078e0216 */
[----:B------:R-:W-:-:S04]  /*8880*/  IMAD.WIDE.U32 R16, R95, c[0x0][0x1d8], R14 ;  /* 0x000076005f107a25 */ /* 0x000fc800078e000e */
[----:B------:R-:W-:Y:S01]  /*8890*/  FFMA.FTZ R8, R8, UR4, R55 ;  /* 0x0000000408087c23 */ /* 0x000fe20008010037 */
[----:B------:R-:W-:Y:S01]  /*88a0*/  IADD3 R9, R17, R9, RZ ;  /* 0x0000000911097210 */ /* 0x000fe20007ffe0ff */
[----:B------:R-:W-:Y:S01]  /*88b0*/  FFMA.FTZ R7, R46, R18, -R7 ;  /* 0x000000122e077223 */ /* 0x000fe20000010807 */
[----:B------:R-:W-:-:S04]  /*88c0*/  LEA R14, P0, R16, c[0x0][0x160], 0x2 ;  /* 0x00005800100e7a11 */ /* 0x000fc800078010ff */
[----:B------:R-:W-:Y:S01]  /*88d0*/  LEA.HI.X R15, R16, c[0x0][0x164], R9, 0x2, P0 ;  /* 0x00005900100f7a11 */ /* 0x000fe200000f1409 */
[----:B------:R-:W-:Y:S02]  /*88e0*/  FFMA.FTZ R9, R47, R19, -R8 ;  /* 0x000000132f097223 */ /* 0x000fe40000010808 */
[----:B------:R-:W-:Y:S02]  /*88f0*/  FMUL.FTZ R8, R7, UR14 ;  /* 0x0000000e07087c20 */ /* 0x000fe40008410000 */
[----:B------:R-:W-:-:S05]  /*8900*/  FMUL.FTZ R9, R9, UR14 ;  /* 0x0000000e09097c20 */ /* 0x000fca0008410000 */
[----:B------:R1:W-:Y:S02]  /*8910*/  STG.E.64 [R14.64], R8 ;  /* 0x000000080e007986 */ /* 0x0003e4000c101b0c */
.L_x_1558:
[----:B------:R-:W-:Y:S05]  /*8920*/  BSYNC B0 ;  /* 0x0000000000007941 */ /* 0x000fea0003800000 */
.L_x_1557:
[----:B------:R-:W-:Y:S05]  /*8930*/  @!P6 BRA `(.L_x_1559) ;  /* 0x000001200000e947 */ /* 0x000fea0003800000 */
[----:B------:R-:W-:Y:S02]  /*8940*/  FFMA.FTZ R48, R88, R46, R48 ;  /* 0x0000002e58307223 */ /* 0x000fe40000010030 */
[----:B------:R-:W-:Y:S02]  /*8950*/  FFMA.FTZ R49, R87, R47, R49 ;  /* 0x0000002f57317223 */ /* 0x000fe40000010031 */
[----:B------:R-:W-:Y:S02]  /*8960*/  FMUL.FTZ R7, R48, -1.4426950216293334961 ;  /* 0xbfb8aa3b30077820 */ /* 0x000fe40000410000 */
[----:B-1----:R-:W-:-:S04]  /*8970*/  FMUL.FTZ R14, R49, -1.4426950216293334961 ;  /* 0xbfb8aa3b310e7820 */ /* 0x002fc80000410000 */
        /* <DEDUP_REMOVED lines=14> */
.L_x_1559:
[----:B------:R-:W-:Y:S01]  /*8a60*/  ISETP.GE.U32.AND P0, PT, R54, c[0x0][0x1e0], PT ;  /* 0x0000780036007a0c */ /* 0x000fe20003f06070 */
[----:B------:R-:W-:Y:S03]  /*8a70*/  BSSY B0, `(.L_x_1560) ;  /* 0x0000012000007945 */ /* 0x000fe60003800000 */
[----:B------:R-:W-:-:S04]  /*8a80*/  ISETP.GE.AND.EX P0, PT, R23, c[0x0][0x1e4], PT, P0 ;  /* 0x0000790017007a0c */ /* 0x000fc80003f06300 */
[----:B------:R-:W-:-:S13]  /*8a90*/  ISETP.LT.U32.AND P0, PT, R3, 0x1c0, !P0 ;  /* 0x000001c00300780c */ /* 0x000fda0004701070 */
[----:B------:R-:W-:Y:S05]  /*8aa0*/  @!P0 BRA `(.L_x_1561) ;  /* 0x000000e000008947 */ /* 0x000fea0003800000 */
[----:B------:R-:W-:Y:S01]  /*8ab0*/  MOV R11, R13 ;  /* 0x0000000d000b7202 */ /* 0x000fe20000000f00 */
[----:B------:R-:W-:-:S04]  /*8ac0*/  IMAD R7, R120, c[0x0][0x1d8], RZ ;  /* 0x0000760078077a24 */ /* 0x000fc800078e02ff */
[----:B------:R-:W-:-:S04]  /*8ad0*/  IMAD.WIDE.U32 R10, R94, c[0x0][0x1d8], R10 ;  /* 0x000076005e0a7a25 */ /* 0x000fc800078e000a */
[----:B------:R-:W-:Y:S01]  /*8ae0*/  IMAD R7, R94, c[0x0][0x1dc], R7 ;  /* 0x000077005e077a24 */ /* 0x000fe200078e0207 */
[----:B-1----:R-:W-:-:S04]  /*8af0*/  LEA R8, P0, R10, c[0x0][0x160], 0x2 ;  /* 0x000058000a087a11 */ /* 0x002fc800078010ff */
[----:B------:R-:W-:-:S04]  /*8b00*/  IADD3 R7, R11, R7, RZ ;  /* 0x000000070b077210 */ /* 0x000fc80007ffe0ff */
[----:B------:R-:W-:Y:S01]  /*8b10*/  LEA.HI.X R9, R10, c[0x0][0x164], R7, 0x2, P0 ;  /* 0x000059000a097a11 */ /* 0x000fe200000f1407 */
[--C-:B------:R-:W-:Y:S02]  /*8b20*/  FFMA.FTZ R7, R88, UR4, R55.reuse ;  /* 0x0000000458077c23 */ /* 0x100fe40008010037 */
[----:B------:R-:W-:Y:S02]  /*8b30*/  FFMA.FTZ R10, R87, UR4, R55 ;  /* 0x00000004570a7c23 */ /* 0x000fe40008010037 */
[----:B------:R-:W-:Y:S02]  /*8b40*/  FFMA.FTZ R7, R46, R20, -R7 ;  /* 0x000000142e077223 */ /* 0x000fe40000010807 */
[----:B------:R-:W-:Y:S02]  /*8b50*/  FFMA.FTZ R10, R47, R21, -R10 ;  /* 0x000000152f0a7223 */ /* 0x000fe4000001080a */
[----:B------:R-:W-:Y:S02]  /*8b60*/  FMUL.FTZ R12, R7, UR14 ;  /* 0x0000000e070c7c20 */ /* 0x000fe40008410000 */
[----:B------:R-:W-:-:S05]  /*8b70*/  FMUL.FTZ R13, R10, UR14 ;  /* 0x0000000e0a0d7c20 */ /* 0x000fca0008410000 */
[----:B------:R1:W-:Y:S02]  /*8b80*/  STG.E.64 [R8.64], R12 ;  /* 0x0000000c08007986 */ /* 0x0003e4000c101b0c */
.L_x_1561:
[----:B------:R-:W-:Y:S05]  /*8b90*/  BSYNC B0 ;  /* 0x0000000000007941 */ /* 0x000fea0003800000 */
.L_x_1560:
[----:B------:R-:W-:Y:S02]  /*8ba0*/  IADD3 R5, R5, c[0x0][0x10], RZ ;  /* 0x0000040005057a10 */ /* 0x000fe40007ffe0ff */
[----:B------:R-:W-:Y:S02]  /*8bb0*/  IADD3 R91, R91, 0x1, RZ ;  /* 0x000000015b5b7810 */ /* 0x000fe40007ffe0ff */
[----:B------:R-:W-:-:S13]  /*8bc0*/  ISETP.GE.AND P0, PT, R5, UR6, PT ;  /* 0x0000000605007c0c */ /* 0x000fda000bf06270 */
[----:B------:R-:W-:Y:S01]  /*8bd0*/  @P0 CALL.REL.NOINC `(.L_x_1479) ;  /* 0x0000001000000944 */ /* 0x000fe20003c00000 */
[----:B------:R-:W-:Y:S05]  /*8be0*/  BRA `(.L_x_1562) ;  /* 0xffff7b1000007947 */ /* 0x000fea000383ffff */
.L_x_1479:
[----:B-12---:R-:W-:Y:S01]  /*8bf0*/  MOV R6, c[0x0][0xc] ;  /* 0x0000030000067a02 */ /* 0x006fe20000000f00 */
[----:B------:R-:W-:Y:S01]  /*8c00*/  HFMA2.MMA R27, -RZ, RZ, 0, 2.384185791015625e-07 ;  /* 0x00000004ff1b7435 */ /* 0x000fe200000001ff */
[----:B------:R-:W-:Y:S01]  /*8c10*/  ISETP.NE.AND P2, PT, R3, RZ, PT ;  /* 0x000000ff0300720c */ /* 0x000fe20003f45270 */
[----:B------:R-:W-:Y:S01]  /*8c20*/  BSSY B0, `(.L_x_1563) ;  /* 0x0000013000007945 */ /* 0x000fe20003800000 */
[----:B------:R-:W-:Y:S02]  /*8c30*/  IADD3 R7, R6, -0x1, RZ ;  /* 0xffffffff06077810 */ /* 0x000fe40007ffe0ff */
        /* <DEDUP_REMOVED lines=17> */
.L_x_1564:
[----:B------:R-:W-:Y:S05]  /*8d50*/  BSYNC B0 ;  /* 0x0000000000007941 */ /* 0x000fea0003800000 */
.L_x_1563:
[----:B------:R-:W-:Y:S05]  /*8d60*/  @P0 EXIT ;  /* 0x000000000000094d */ /* 0x000fea0003800000 */
[----:B------:R-:W-:Y:S05]  /*8d70*/  @P2 BRA `(.L_x_1565) ;  /* 0x0000008000002947 */ /* 0x000fea0003800000 */
[----:B------:R-:W-:-:S05]  /*8d80*/  IMAD R0, R6, c[0x0][0x10], RZ ;  /* 0x0000040006007a24 */ /* 0x000fca00078e02ff */
[----:B------:R-:W-:-:S13]  /*8d90*/  ISETP.NE.AND P0, PT, R0, -0x1, PT ;  /* 0xffffffff0000780c */ /* 0x000fda0003f05270 */
[----:B------:R-:W-:Y:S05]  /*8da0*/  @!P0 BRA `(.L_x_1565) ;  /* 0x0000005000008947 */ /* 0x000fea0003800000 */
.L_x_1566:
[----:B-1----:R-:W2:Y:S01]  /*8db0*/  LDG.E.STRONG.GPU R7, [R4.64] ;  /* 0x0000000c04077981 */ /* 0x002ea2000c1ef900 */
[----:B------:R-:W-:Y:S01]  /*8dc0*/  YIELD ;  /* 0x0000000000007946 */ /* 0x000fe20003800000 */
[----:B--2---:R-:W-:Y:S01]  /*8dd0*/  ISETP.NE.AND P0, PT, R7, R0, PT ;  /* 0x000000000700720c */ /* 0x004fe20003f05270 */
[----:B------:R-:W-:-:S12]  /*8de0*/  CCTL.IVALL ;  /* 0x00000000ff00798f */ /* 0x000fd80002000000 */
[----:B------:R-:W-:Y:S05]  /*8df0*/  @P0 BRA `(.L_x_1566) ;  /* 0xffffffb000000947 */ /* 0x000fea000383ffff */
.L_x_1565:
        /* <DEDUP_REMOVED lines=25> */
.L_x_1567:
[----:B------:R-:W-:-:S04]  /*8f90*/  LEA R8, P0, R3, c[0x0][0x1b8], 0x2 ;  /* 0x00006e0003087a11 */ /* 0x000fc800078010ff */
[----:B------:R-:W-:Y:S02]  /*8fa0*/  LEA.HI.X R9, R3, c[0x0][0x1bc], R20, 0x2, P0 ;  /* 0x00006f0003097a11 */ /* 0x000fe400000f1414 */
[-C--:B------:R-:W-:Y:S02]  /*8fb0*/  LEA R10, P0, R22, R8.reuse, 0x2 ;  /* 0x00000008160a7211 */ /* 0x080fe400078010ff */
[-C--:B------:R-:W-:Y:S01]  /*8fc0*/  LEA R14, P1, R24, R8.reuse, 0x2 ;  /* 0x00000008180e7211 */ /* 0x080fe200078210ff */
[----:B-1----:R-:W2:Y:S01]  /*8fd0*/  LDG.E R16, [R8.64] ;  /* 0x0000000c08107981 */ /* 0x002ea2000c1e1900 */
        /* <DEDUP_REMOVED lines=18> */
.L_x_1568:
        /* <DEDUP_REMOVED lines=16> */
.L_x_3314:


//--------------------- .text._Z35group_norm_nhwc_bwd_one_pass_kernelI11Fp32IOBf16WLi64ELi28ELi448EEv26Group_norm_nhwc_bwd_params --------------------------
	.section	.text._Z35group_norm_nhwc_bwd_one_pass_kernelI11Fp32IOBf16WLi64ELi28ELi448EEv26Group_norm_nhwc_bwd_params,"ax",@progbits
	.sectioninfo	@"SHI_REGISTERS=72"
	.align	128
        .global         _Z35group_norm_nhwc_bwd_one_pass_kernelI11Fp32IOBf16WLi64ELi28ELi448EEv26Group_norm_nhwc_bwd_params
        .type           _Z35group_norm_nhwc_bwd_one_pass_kernelI11Fp32IOBf16WLi64ELi28ELi448EEv26Group_norm_nhwc_bwd_params,@function
        .size           _Z35group_norm_nhwc_bwd_one_pass_kernelI11Fp32IOBf16WLi64ELi28ELi448EEv26Group_norm_nhwc_bwd_params,(.L_x_3315 - _Z35group_norm_nhwc_bwd_one_pass_kernelI11Fp32IOBf16WLi64ELi28ELi448EEv26Group_norm_nhwc_bwd_params)
        .other          _Z35group_norm_nhwc_bwd_one_pass_kernelI11Fp32IOBf16WLi64ELi28ELi448EEv26Group_norm_nhwc_bwd_params,@"STO_CUDA_ENTRY STV_DEFAULT"
_Z35group_norm_nhwc_bwd_one_pass_kernelI11Fp32IOBf16WLi64ELi28ELi448EEv26Group_norm_nhwc_bwd_params:
.text._Z35group_norm_nhwc_bwd_one_pass_kernelI11Fp32IOBf16WLi64ELi28ELi448EEv26Group_norm_nhwc_bwd_params:
        /* <DEDUP_REMOVED lines=43> */
.L_x_1596:
        /* <DEDUP_REMOVED lines=38> */
[----:B------:R-:W-:Y:S02]  /*0510*/  SHF.R.S32.HI R6, RZ, 0x1f, R60 ;  /* 0x0000001fff067819 */ /* 0x000fe4000001143c */
[----:B------:R-:W-:Y:S02]  /*0520*/  IADD3 R64, P2, R60, R21, RZ ;  /* 0x000000153c407210 */ /* 0x000fe40007f5e0ff */
[----:B------:R-:W-:Y:S02]  /*0530*/  SHF.R.S32.HI R4, RZ, 0x1f, R5 ;  /* 0x0000001fff047819 */ /* 0x000fe40000011405 */
[----:B------:R-:W-:Y:S02]  /*0540*/  ISETP.GE.U32.AND P0, PT, R58, c[0x0][0x1e0], PT ;  /* 0x000078003a007a0c */ /* 0x000fe40003f06070 */
[----:B------:R-:W-:Y:S01]  /*0550*/  SHF.R.S32.HI R49, RZ, 0x1f, R58 ;  /* 0x0000001fff317819 */ /* 0x000fe2000001143a */
[----:B------:R-:W-:Y:S01]  /*0560*/  IMAD R4, R4, c[0x0][0x1e8], RZ ;  /* 0x00007a0004047a24 */ /* 0x000fe200078e02ff */
[----:B------:R-:W-:-:S02]  /*0570*/  LEA.HI.X.SX32 R65, R21, R6, 0x1, P2 ;  /* 0x0000000615417211 */ /* 0x000fc400010f0eff */
[----:B------:R-:W-:Y:S01]  /*0580*/  ISETP.GE.AND.EX P0, PT, R49, c[0x0][0x1e4], PT, P0 ;  /* 0x0000790031007a0c */ /* 0x000fe20003f06300 */
[C---:B------:R-:W-:Y:S02]  /*0590*/  IMAD R67, R5.reuse, c[0x0][0x1ec], R4 ;  /* 0x00007b0005437a24 */ /* 0x040fe400078e0204 */
[----:B------:R-:W-:Y:S01]  /*05a0*/  IMAD.WIDE.U32 R64, R5, c[0x0][0x1e8], R64 ;  /* 0x00007a0005407a25 */ /* 0x000fe200078e0040 */
[----:B------:R-:W-:-:S03]  /*05b0*/  ISETP.GT.U32.OR P0, PT, R61, 0x1bf, P0 ;  /* 0x000001bf3d00780c */ /* 0x000fc60000704470 */
[----:B------:R-:W-:Y:S01]  /*05c0*/  @P1 IMAD R4, R50, c[0x0][0x1d8], RZ ;  /* 0x0000760032041a24 */ /* 0x000fe200078e02ff */
[----:B------:R-:W-:Y:S02]  /*05d0*/  IADD3 R67, R65, R67, RZ ;  /* 0x0000004341437210 */ /* 0x000fe40007ffe0ff */
[----:B------:R-:W-:Y:S01]  /*05e0*/  @P1 MOV R66, R64 ;  /* 0x0000004000421202 */ /* 0x000fe20000000f00 */
[----:B------:R-:W-:-:S04]  /*05f0*/  @P1 IMAD R7, R59, c[0x0][0x1dc], R4 ;  /* 0x000077003b071a24 */ /* 0x000fc800078e0204 */
[----:B------:R-:W-:Y:S02]  /*0600*/  @P1 IMAD.WIDE.U32 R4, R59, c[0x0][0x1d8], R66 ;  /* 0x000076003b041a25 */ /* 0x000fe400078e0042 */
[----:B------:R-:W-:-:S03]  /*0610*/  @!P0 MOV R6, R64 ;  /* 0x0000004000068202 */ /* 0x000fc60000000f00 */
[----:B------:R-:W-:Y:S01]  /*0620*/  @P1 IADD3 R5, R5, R7, RZ ;  /* 0x0000000705051210 */ /* 0x000fe20007ffe0ff */
[----:B------:R-:W-:Y:S01]  /*0630*/  @!P0 IMAD R9, R49, c[0x0][0x1d8], RZ ;  /* 0x0000760031098a24 */ /* 0x000fe200078e02ff */
[----:B------:R-:W-:Y:S02]  /*0640*/  @!P0 MOV R7, R67 ;  /* 0x0000004300078202 */ /* 0x000fe40000000f00 */
[----:B------:R-:W-:Y:S01]  /*0650*/  @P1 SHF.L.U32 R14, R4, 0x2, RZ ;  /* 0x00000002040e1819 */ /* 0x000fe200000006ff */
[C---:B------:R-:W-:Y:S02]  /*0660*/  @!P0 IMAD R9, R58.reuse, c[0x0][0x1dc], R9 ;  /* 0x000077003a098a24 */ /* 0x040fe400078e0209 */
[----:B------:R-:W-:Y:S01]  /*0670*/  @!P0 IMAD.WIDE.U32 R6, R58, c[0x0][0x1d8], R6 ;  /* 0x000076003a068a25 */ /* 0x000fe200078e0006 */
[----:B------:R-:W-:Y:S02]  /*0680*/  @P1 SHF.L.U64.HI R8, R4, 0x2, R5 ;  /* 0x0000000204081819 */ /* 0x000fe40000010205 */
[----:B------:R-:W-:-:S02]  /*0690*/  @P1 IADD3 R12, P2, R14, c[0x0][0x180], RZ ;  /* 0x000060000e0c1a10 */ /* 0x000fc40007f5e0ff */
[----:B------:R-:W-:Y:S02]  /*06a0*/  @!P0 IADD3 R19, R7, R9, RZ ;  /* 0x0000000907138210 */ /* 0x000fe40007ffe0ff */
[----:B------:R-:W-:Y:S02]  /*06b0*/  @P1 IADD3.X R13, R8, c[0x0][0x184], RZ, P2, !PT ;  /* 0x00006100080d1a10 */ /* 0x000fe400017fe4ff */
[----:B------:R-:W-:Y:S01]  /*06c0*/  @P1 IADD3 R14, P2, R14, c[0x0][0x178], RZ ;  /* 0x00005e000e0e1a10 */ /* 0x000fe20007f5e0ff */
[----:B------:R-:W-:Y:S01]  /*06d0*/  CS2R R10, SRZ ;  /* 0x00000000000a7805 */ /* 0x000fe2000001ff00 */
[C---:B------:R-:W-:Y:S02]  /*06e0*/  @!P0 SHF.L.U32 R18, R6.reuse, 0x2, RZ ;  /* 0x0000000206128819 */ /* 0x040fe400000006ff */
[----:B------:R-:W-:Y:S02]  /*06f0*/  @!P0 SHF.L.U64.HI R19, R6, 0x2, R19 ;  /* 0x0000000206138819 */ /* 0x000fe40000010213 */
[----:B------:R-:W-:Y:S01]  /*0700*/  CS2R R6, SRZ ;  /* 0x0000000000067805 */ /* 0x000fe2000001ff00 */
[----:B------:R-:W-:Y:S01]  /*0710*/  @P1 IADD3.X R15, R8, c[0x0][0x17c], RZ, P2, !PT ;  /* 0x00005f00080f1a10 */ /* 0x000fe200017fe4ff */
[----:B------:R0:W5:Y:S04]  /*0720*/  @P1 LDG.E.64 R10, [R12.64] ;  /* 0x0000000e0c0a1981 */ /* 0x000168000c1e1b00 */
[----:B------:R0:W5:Y:S01]  /*0730*/  @P1 LDG.E.64 R6, [R14.64] ;  /* 0x0000000e0e061981 */ /* 0x000162000c1e1b00 */
[----:B------:R-:W-:-:S02]  /*0740*/  @!P0 IADD3 R16, P3, R18, c[0x0][0x180], RZ ;  /* 0x0000600012108a10 */ /* 0x000fc40007f7e0ff */
[----:B------:R-:W-:Y:S01]  /*0750*/  @!P0 IADD3 R18, P4, R18, c[0x0][0x178], RZ ;  /* 0x00005e0012128a10 */ /* 0x000fe20007f9e0ff */
[----:B------:R-:W-:Y:S01]  /*0760*/  CS2R R4, SRZ ;  /* 0x0000000000047805 */ /* 0x000fe2000001ff00 */
[----:B------:R-:W-:Y:S01]  /*0770*/  CS2R R8, SRZ ;  /* 0x0000000000087805 */ /* 0x000fe2000001ff00 */
[C---:B------:R-:W-:Y:S02]  /*0780*/  @!P0 IADD3.X R17, R19.reuse, c[0x0][0x184], RZ, P3, !PT ;  /* 0x0000610013118a10 */ /* 0x040fe40001ffe4ff */
[----:B------:R-:W-:-:S03]  /*0790*/  @!P0 IADD3.X R19, R19, c[0x0][0x17c], RZ, P4, !PT ;  /* 0x00005f0013138a10 */ /* 0x000fc600027fe4ff */
[----:B------:R0:W5:Y:S04]  /*07a0*/  @!P0 LDG.E.64 R4, [R16.64] ;  /* 0x0000000e10048981 */ /* 0x000168000c1e1b00 */
[----:B------:R0:W5:Y:S01]  /*07b0*/  @!P0 LDG.E.64 R8, [R18.64] ;  /* 0x0000000e12088981 */ /* 0x000162000c1e1b00 */
[----:B------:R-:W-:Y:S01]  /*07c0*/  UMOV UR12, 0x3f800000 ;  /* 0x3f800000000c7882 */ /* 0x000fe20000000000 */
[----:B------:R-:W-:Y:S01]  /*07d0*/  BSSY B0, `(.L_x_1570) ;  /* 0x000001d000007945 */ /* 0x000fe20003800000 */
[----:B------:R-:W-:Y:S01]  /*07e0*/  MOV R57, RZ ;  /* 0x000000ff00397202 */ /* 0x000fe20000000f00 */
[----:B------:R-:W-:Y:S01]  /*07f0*/  CS2R R54, SRZ ;  /* 0x0000000000367805 */ /* 0x000fe2000001ff00 */
[----:B------:R-:W-:Y:S01]  /*0800*/  MOV R53, RZ ;  /* 0x000000ff00357202 */ /* 0x000fe20000000f00 */
        /* <DEDUP_REMOVED lines=25> */
.L_x_1571:
[----:B0-----:R-:W-:Y:S05]  /*09a0*/  BSYNC B0 ;  /* 0x0000000000007941 */ /* 0x001fea0003800000 */
.L_x_1570:
        /* <DEDUP_REMOVED lines=29> */
.L_x_1572:
[----:B------:R-:W-:Y:S01]  /*0b80*/  FMUL.FTZ R5, R11, R57 ;  /* 0x000000390b057220 */ /* 0x000fe20000410000 */
[----:B------:R-:W-:Y:S01]  /*0b90*/  MOV R15, R9 ;  /* 0x00000009000f7202 */ /* 0x000fe20000000f00 */
[----:B------:R-:W-:Y:S02]  /*0ba0*/  FMUL.FTZ R4, R18, UR12 ;  /* 0x0000000c12047c20 */ /* 0x000fe40008410000 */
[----:B------:R-:W-:Y:S02]  /*0bb0*/  FFMA.FTZ R14, R2, R5, RZ ;  /* 0x00000005020e7223 */ /* 0x000fe400000100ff */
[----:B------:R-:W-:Y:S02]  /*0bc0*/  FADD.FTZ R16, RZ, R5 ;  /* 0x00000005ff107221 */ /* 0x000fe40000010000 */
        /* <DEDUP_REMOVED lines=21> */
.L_x_1573:
[----:B------:R-:W-:Y:S01]  /*0d20*/  FFMA.FTZ R14, R3, R13, R14 ;  /* 0x0000000d030e7223 */ /* 0x000fe2000001000e */
[C---:B------:R-:W-:Y:S01]  /*0d30*/  ISETP.GT.AND P0, PT, R51.reuse, 0x1e, PT ;  /* 0x0000001e3300780c */ /* 0x040fe20003f04270 */
[----:B------:R-:W-:Y:S01]  /*0d40*/  FMUL.FTZ R17, R10, R57 ;  /* 0x000000390a117220 */ /* 0x000fe20000410000 */
[----:B------:R-:W-:Y:S01]  /*0d50*/  ISETP.GT.AND P3, PT, R51, 0xf, PT ;  /* 0x0000000f3300780c */ /* 0x000fe20003f64270 */
[----:B------:R-:W-:Y:S01]  /*0d60*/  FADD.FTZ R16, R13, R16 ;  /* 0x000000100d107221 */ /* 0x000fe20000010000 */
[----:B------:R-:W-:Y:S01]  /*0d70*/  ISETP.NE.AND P4, PT, R51, RZ, PT ;  /* 0x000000ff3300720c */ /* 0x000fe20003f85270 */
[----:B------:R-:W-:Y:S01]  /*0d80*/  FMUL.FTZ R13, R15, R54 ;  /* 0x000000360f0d7220 */ /* 0x000fe20000410000 */
[----:B------:R-:W-:Y:S01]  /*0d90*/  BSSY B0, `(.L_x_1574) ;  /* 0x000004f000007945 */ /* 0x000fe20003800000 */
[----:B------:R-:W-:Y:S01]  /*0da0*/  FFMA.FTZ R14, R4, R17, R14 ;  /* 0x00000011040e7223 */ /* 0x000fe2000001000e */
[----:B------:R-:W-:Y:S01]  /*0db0*/  ISETP.GT.U32.AND P5, PT, R61, 0xd, PT ;  /* 0x0000000d3d00780c */ /* 0x000fe20003fa4070 */
[----:B------:R-:W-:-:S02]  /*0dc0*/  FADD.FTZ R16, R16, R17 ;  /* 0x0000001110107221 */ /* 0x000fc40000010000 */
[----:B------:R-:W-:Y:S02]  /*0dd0*/  FFMA.FTZ R18, R5, R13, R14 ;  /* 0x0000000d05127223 */ /* 0x000fe4000001000e */
[----:B------:R-:W-:Y:S01]  /*0de0*/  FADD.FTZ R17, R13, R16 ;  /* 0x000000100d117221 */ /* 0x000fe20000010000 */
[----:B------:R-:W-:Y:S01]  /*0df0*/  HFMA2.MMA R16, -RZ, RZ, 0, 1.1920928955078125e-07 ;  /* 0x00000002ff107435 */ /* 0x000fe200000001ff */
[----:B------:R-:W-:Y:S01]  /*0e00*/  FFMA.FTZ R20, R3, R12, RZ ;  /* 0x0000000c03147223 */ /* 0x000fe200000100ff */
[----:B------:R-:W0:Y:S04]  /*0e10*/  SHFL.DOWN PT, R13, R18, 0x1, 0x1f ;  /* 0x08201f00120d7f89 */ /* 0x000e2800000e0000 */
[----:B------:R-:W1:Y:S01]  /*0e20*/  SHFL.DOWN PT, R14, R17, 0x1, 0x1f ;  /* 0x08201f00110e7f89 */ /* 0x000e6200000e0000 */
        /* <DEDUP_REMOVED lines=21> */
[----:B0-----:R-:W-:Y:S02]  /*0f80*/  @!P3 FADD.FTZ R18, R18, R13 ;  /* 0x0000000d1212b221 */ /* 0x001fe40000010000 */
[----:B------:R-:W-:Y:S02]  /*0f90*/  FFMA.FTZ R13, R2, R11, RZ ;  /* 0x0000000b020d7223 */ /* 0x000fe400000100ff */
[----:B-1----:R-:W-:Y:S01]  /*0fa0*/  @!P3 FADD.FTZ R17, R17, R14 ;  /* 0x0000000e1111b221 */ /* 0x002fe20000010000 */
[----:B------:R-:W-:Y:S01]  /*0fb0*/  ISETP.NE.AND P3, PT, R61, RZ, PT ;  /* 0x000000ff3d00720c */ /* 0x000fe20003f65270 */
[----:B------:R-:W-:-:S02]  /*0fc0*/  FADD.FTZ R11, RZ, R11 ;  /* 0x0000000bff0b7221 */ /* 0x000fc40000010000 */
[----:B------:R-:W-:Y:S02]  /*0fd0*/  FFMA.FTZ R12, R4, R10, R13 ;  /* 0x0000000a040c7223 */ /* 0x000fe4000001000d */
[----:B------:R-:W-:Y:S02]  /*0fe0*/  FFMA.FTZ R13, R5, R15, R20 ;  /* 0x0000000f050d7223 */ /* 0x000fe40000010014 */
[----:B------:R-:W-:Y:S01]  /*0ff0*/  FADD.FTZ R14, R11, R10 ;  /* 0x0000000a0b0e7221 */ /* 0x000fe20000010000 */
[----:B------:R-:W-:Y:S01]  /*1000*/  MOV R10, R18 ;  /* 0x00000012000a7202 */ /* 0x000fe20000000f00 */
[----:B------:R-:W-:Y:S01]  /*1010*/  FADD.FTZ R15, R16, R15 ;  /* 0x0000000f100f7221 */ /* 0x000fe20000010000 */
        /* <DEDUP_REMOVED lines=38> */
.L_x_1575:
[----:B------:R-:W-:Y:S05]  /*1280*/  BSYNC B0 ;  /* 0x0000000000007941 */ /* 0x000fea0003800000 */
.L_x_1574:
[----:B------:R-:W-:Y:S01]  /*1290*/  BAR.SYNC.DEFER_BLOCKING 0x0 ;  /* 0x0000000000007b1d */ /* 0x000fe20000010000 */
[----:B------:R-:W-:Y:S01]  /*12a0*/  HFMA2.MMA R62, -RZ, RZ, 0, 2.384185791015625e-07 ;  /* 0x00000004ff3e7435 */ /* 0x000fe200000001ff */
[----:B------:R-:W-:-:S04]  /*12b0*/  SHF.L.U32 R63, R61, 0x4, RZ ;  /* 0x000000043d3f7819 */ /* 0x000fc800000006ff */
        /* <DEDUP_REMOVED lines=157> */
.L_x_1577:
[----:B------:R-:W-:Y:S05]  /*1c90*/  BSYNC B0 ;  /* 0x0000000000007941 */ /* 0x000fea0003800000 */
.L_x_1576:
        /* <DEDUP_REMOVED lines=18> */
.L_x_1579:
[----:B------:R-:W-:Y:S05]  /*1dc0*/  BSYNC B0 ;  /* 0x0000000000007941 */ /* 0x000fea0003800000 */
.L_x_1578:
[----:B------:R-:W-:Y:S05]  /*1dd0*/  @!P0 BRA `(.L_x_1580) ;  /* 0x0000124000008947 */ /* 0x000fea0003800000 */
[----:B01----:R-:W0:Y:S01]  /*1de0*/  S2R R13, SR_CTAID.Y ;  /* 0x00000000000d7919 */ /* 0x003e220000002600 */
[----:B------:R-:W-:-:S05]  /*1df0*/  LOP3.LUT R0, R56, 0x1, RZ, 0xc0, !PT ;  /* 0x0000000138007812 */ /* 0x000fca00078ec0ff */
[----:B------:R-:W-:-:S04]  /*1e00*/  IMAD R0, R0, c[0x0][0x10], RZ ;  /* 0x0000040000007a24 */ /* 0x000fc800078e02ff */
[----:B------:R-:W-:-:S05]  /*1e10*/  IMAD R12, R0, c[0x0][0xc], RZ ;  /* 0x00000300000c7a24 */ /* 0x000fca00078e02ff */
[----:B------:R-:W-:Y:S02]  /*1e20*/  SHF.L.U32 R63, R12, 0x1, RZ ;  /* 0x000000010c3f7819 */ /* 0x000fe400000006ff */
[----:B0-----:R-:W-:-:S05]  /*1e30*/  IADD3 R15, R0, R13, RZ ;  /* 0x0000000d000f7210 */ /* 0x001fca0007ffe0ff */
[----:B------:R-:W-:-:S04]  /*1e40*/  IMAD.WIDE.U32 R14, R15, R62, c[0x0][0x1a8] ;  /* 0x00006a000f0e7625 */ /* 0x000fc800078e003e */
[----:B------:R-:W-:Y:S01]  /*1e50*/  IMAD.WIDE R62, R63, R62, c[0x0][0x1b0] ;  /* 0x00006c003f3e7625 */ /* 0x000fe200078e023e */
        /* <DEDUP_REMOVED lines=12> */
[----:B------:R-:W-:-:S03]  /*1f20*/  SEL R19, RZ, c[0x0][0xc], P0 ;  /* 0x00000300ff137a07 */ /* 0x000fc60000000000 */
[----:B0-----:R-:W-:Y:S02]  /*1f30*/  ISETP.EQ.U32.AND P4, PT, R51, UR5, PT ;  /* 0x0000000533007c0c */ /* 0x001fe4000bf82070 */
[----:B------:R-:W-:Y:S02]  /*1f40*/  SEL R0, R0, 0xffffffff, !P0 ;  /* 0xffffffff00007807 */ /* 0x000fe40004000000 */
[----:B------:R-:W-:-:S03]  /*1f50*/  ISETP.NE.AND P0, PT, R19, -0x1, PT ;  /* 0xffffffff1300780c */ /* 0x000fc60003f05270 */
[----:B-1----:R-:W-:-:S06]  /*1f60*/  IMAD R17, R0, UR4, RZ ;  /* 0x0000000400117c24 */ /* 0x002fcc000f8e02ff */
[----:B------:R0:W-:Y:S04]  /*1f70*/  @P4 RED.E.ADD.S32.STRONG.GPU [R14.64], R17 ;  /* 0x000000110e00498e */ /* 0x0001e8000c10e38e */
[----:B------:R-:W-:Y:S05]  /*1f80*/  @!P0 BRA `(.L_x_1581) ;  /* 0x0000005000008947 */ /* 0x000fea0003800000 */
.L_x_1582:
[----:B------:R-:W2:Y:S01]  /*1f90*/  LDG.E.STRONG.GPU R0, [R14.64] ;  /* 0x0000000e0e007981 */ /* 0x000ea2000c1ef900 */
[----:B------:R-:W-:Y:S01]  /*1fa0*/  YIELD ;  /* 0x0000000000007946 */ /* 0x000fe20003800000 */
[----:B--2---:R-:W-:Y:S01]  /*1fb0*/  ISETP.NE.AND P0, PT, R0, R19, PT ;  /* 0x000000130000720c */ /* 0x004fe20003f05270 */
[----:B------:R-:W-:-:S12]  /*1fc0*/  CCTL.IVALL ;  /* 0x00000000ff00798f */ /* 0x000fd80002000000 */
[----:B------:R-:W-:Y:S05]  /*1fd0*/  @P0 BRA `(.L_x_1582) ;  /* 0xffffffb000000947 */ /* 0x000fea000383ffff */
.L_x_1581:
[----:B------:R-:W-:Y:S01]  /*1fe0*/  ISETP.NE.AND P0, PT, RZ, c[0x0][0xc], PT ;  /* 0x00000300ff007a0c */ /* 0x000fe20003f05270 */
[----:B------:R-:W-:Y:S01]  /*1ff0*/  WARPSYNC 0xffffffff ;  /* 0xffffffff00007948 */ /* 0x000fe20003800000 */
[----:B------:R-:W-:Y:S11]  /*2000*/  BAR.SYNC.DEFER_BLOCKING 0x0 ;  /* 0x0000000000007b1d */ /* 0x000ff60000010000 */
[----:B------:R-:W-:Y:S05]  /*2010*/  @!P0 BRA `(.L_x_1580) ;  /* 0x0000100000008947 */ /* 0x000fea0003800000 */
[----:B------:R-:W-:-:S04]  /*2020*/  MOV R0, 0x1 ;  /* 0x0000000100007802 */ /* 0x000fc80000000f00 */
[----:B------:R-:W-:-:S04]  /*2030*/  IADD3 R0, -R0, c[0x0][0xc], RZ ;  /* 0x0000030000007a10 */ /* 0x000fc80007ffe1ff */
[----:B------:R-:W-:Y:S01]  /*2040*/  ISETP.GE.U32.AND P0, PT, R0, 0x3, PT ;  /* 0x000000030000780c */ /* 0x000fe20003f06070 */
[----:B------:R-:W-:-:S12]  /*2050*/  HFMA2.MMA R0, -RZ, RZ, 0, 0 ;  /* 0x00000000ff007435 */ /* 0x000fd800000001ff */
        /* <DEDUP_REMOVED lines=12> */
.L_x_1586:
        /* <DEDUP_REMOVED lines=9> */
[--C-:B------:R-:W-:Y:S02]  /*21b0*/  @!P4 IMAD R17, R17, c[0x0][0x10], R13.reuse ;  /* 0x000004001111ca24 */ /* 0x100fe400078e020d */
        /* <DEDUP_REMOVED lines=106> */
.L_x_1585:
[----:B------:R-:W-:-:S06]  /*2860*/  UISETP.GT.AND UP0, UPT, UR4, 0x4, UPT ;  /* 0x000000040400788c */ /* 0x000fcc000bf04270 */
[----:B------:R-:W-:-:S13]  /*2870*/  PLOP3.LUT P4, PT, PT, PT, UP0, 0x80, 0x0 ;  /* 0x000000000000781c */ /* 0x000fda0003f8f008 */
[----:B------:R-:W-:Y:S05]  /*2880*/  @!P4 BRA `(.L_x_1587) ;  /* 0x000003b00000c947 */ /* 0x000fea0003800000 */
[C---:B0-----:R-:W-:Y:S02]  /*2890*/  IADD3 R17, R0.reuse, 0x1, RZ ;  /* 0x0000000100117810 */ /* 0x041fe40007ffe0ff */
[CC--:B------:R-:W-:Y:S02]  /*28a0*/  ISETP.EQ.OR P0, PT, R0.reuse, R52.reuse, P3 ;  /* 0x000000340000720c */ /* 0x0c0fe40001f02670 */
        /* <DEDUP_REMOVED lines=22> */
[-C--:B------:R-:W-:Y:S01]  /*2a10*/  ISETP.EQ.OR P0, PT, R0, R52.reuse, P3 ;  /* 0x000000340000720c */ /* 0x080fe20001f02670 */
        /* <DEDUP_REMOVED lines=34> */
.L_x_1587:
[----:B------:R-:W-:-:S13]  /*2c40*/  ISETP.NE.OR P0, PT, RZ, UR4, P0 ;  /* 0x00000004ff007c0c */ /* 0x000fda0008705670 */
[----:B------:R-:W-:Y:S05]  /*2c50*/  @!P0 BRA `(.L_x_1583) ;  /* 0x000001f000008947 */ /* 0x000fea0003800000 */
.L_x_1584:
[CC--:B------:R-:W-:Y:S02]  /*2c60*/  ISETP.EQ.OR P5, PT, R0.reuse, R52.reuse, P3 ;  /* 0x000000340000720c */ /* 0x0c0fe40001fa2670 */
[C---:B0-----:R-:W-:Y:S02]  /*2c70*/  IADD3 R17, R0.reuse, 0x1, RZ ;  /* 0x0000000100117810 */ /* 0x041fe40007ffe0ff */
[C---:B------:R-:W-:Y:S02]  /*2c80*/  IADD3 R19, R0.reuse, 0x2, RZ ;  /* 0x0000000200137810 */ /* 0x040fe40007ffe0ff */
        /* <DEDUP_REMOVED lines=28> */
.L_x_1583:
        /* <DEDUP_REMOVED lines=12> */
.L_x_1589:
[----:B------:R-:W-:Y:S05]  /*2f10*/  BSYNC B0 ;  /* 0x0000000000007941 */ /* 0x000fea0003800000 */
.L_x_1588:
        /* <DEDUP_REMOVED lines=16> */
.L_x_1580:
        /* <DEDUP_REMOVED lines=27> */
.L_x_1590:
        /* <DEDUP_REMOVED lines=11> */
[----:B------:R-:W-:Y:S01]  /*3280*/  LEA R2, P3, R10, c[0x0][0x160], 0x2 ;  /* 0x000058000a027a11 */ /* 0x000fe200078610ff */
[----:B------:R-:W-:Y:S02]  /*3290*/  FFMA.FTZ R7, R54, R7, -R3 ;  /* 0x0000000736077223 */ /* 0x000fe40000010803 */
[----:B------:R-:W-:Y:S01]  /*32a0*/  FMUL.FTZ R6, R6, UR12 ;  /* 0x0000000c06067c20 */ /* 0x000fe20008410000 */
[----:B------:R-:W-:Y:S01]  /*32b0*/  LEA.HI.X R3, R10, c[0x0][0x164], R15, 0x2, P3 ;  /* 0x000059000a037a11 */ /* 0x000fe200018f140f */
[----:B------:R-:W-:-:S05]  /*32c0*/  FMUL.FTZ R7, R7, UR12 ;  /* 0x0000000c07077c20 */ /* 0x000fca0008410000 */
[----:B------:R0:W-:Y:S03]  /*32d0*/  STG.E.64 [R2.64], R6 ;  /* 0x0000000602007986 */ /* 0x0001e6000c101b0e */
.L_x_1592:
[----:B------:R-:W-:Y:S05]  /*32e0*/  BSYNC B0 ;  /* 0x0000000000007941 */ /* 0x000fea0003800000 */
.L_x_1591:
        /* <DEDUP_REMOVED lines=19> */
.L_x_1593:
[----:B------:R-:W-:Y:S01]  /*3420*/  BSSY B0, `(.L_x_1594) ;  /* 0x0000010000007945 */ /* 0x000fe20003800000 */
[----:B------:R-:W-:Y:S05]  /*3430*/  @P0 BRA `(.L_x_1595) ;  /* 0x000000e000000947 */ /* 0x000fea0003800000 */
[----:B------:R-:W-:Y:S01]  /*3440*/  MOV R65, R67 ;  /* 0x0000004300417202 */ /* 0x000fe20000000f00 */
[----:B------:R-:W-:Y:S02]  /*3450*/  IMAD R49, R49, c[0x0][0x1d8], RZ ;  /* 0x0000760031317a24 */ /* 0x000fe400078e02ff */
[----:B------:R-:W-:Y:S02]  /*3460*/  FFMA.FTZ R4, R4, R0, R13 ;  /* 0x0000000004047223 */ /* 0x000fe4000001000d */
[----:B------:R-:W-:-:S04]  /*3470*/  IMAD.WIDE.U32 R64, R58, c[0x0][0x1d8], R64 ;  /* 0x000076003a407a25 */ /* 0x000fc800078e0040 */
[----:B------:R-:W-:Y:S01]  /*3480*/  IMAD R49, R58, c[0x0][0x1dc], R49 ;  /* 0x000077003a317a24 */ /* 0x000fe200078e0231 */
[----:B0-----:R-:W-:Y:S01]  /*3490*/  LEA R2, P0, R64, c[0x0][0x160], 0x2 ;  /* 0x0000580040027a11 */ /* 0x001fe200078010ff */
        /* <DEDUP_REMOVED lines=8> */
.L_x_1595:
[----:B------:R-:W-:Y:S05]  /*3520*/  BSYNC B0 ;  /* 0x0000000000007941 */ /* 0x000fea0003800000 */
.L_x_1594:
[----:B------:R-:W-:Y:S01]  /*3530*/  ULDC UR4, c[0x0][0x10] ;  /* 0x0000040000047ab9 */ /* 0x000fe20000000800 */
[----:B------:R-:W-:Y:S01]  /*3540*/  IADD3 R56, R56, 0x1, RZ ;  /* 0x0000000138387810 */ /* 0x000fe20007ffe0ff */
[----:B------:R-:W-:-:S04]  /*3550*/  UIADD3 UR7, UR7, UR4, URZ ;  /* 0x0000000407077290 */ /* 0x000fc8000fffe03f */
[----:B------:R-:W-:-:S06]  /*3560*/  UISETP.GE.AND UP0, UPT, UR7, UR6, UPT ;  /* 0x000000060700728c */ /* 0x000fcc000bf06270 */
[----:B------:R-:W-:-:S13]  /*3570*/  PLOP3.LUT P0, PT, PT, PT, UP0, 0x80, 0x0 ;  /* 0x000000000000781c */ /* 0x000fda0003f0f008 */
[----:B------:R-:W-:Y:S01]  /*3580*/  @P0 CALL.REL.NOINC `(.L_x_1569) ;  /* 0x0000001000000944 */ /* 0x000fe20003c00000 */
[----:B------:R-:W-:Y:S05]  /*3590*/  BRA `(.L_x_1596) ;  /* 0xffffcd1000007947 */ /* 0x000fea000383ffff */
.L_x_1569:
        /* <DEDUP_REMOVED lines=18> */
.L_x_1598:
[----:B------:R-:W-:Y:S05]  /*36c0*/  BSYNC B0 ;  /* 0x0000000000007941 */ /* 0x000fea0003800000 */
.L_x_1597:
        /* <DEDUP_REMOVED lines=11> */
.L_x_1600:
[----:B------:R-:W2:Y:S01]  /*3780*/  LDG.E.STRONG.GPU R5, [R2.64] ;  /* 0x0000000e02057981 */ /* 0x000ea2000c1ef900 */
[----:B------:R-:W-:Y:S01]  /*3790*/  YIELD ;  /* 0x0000000000007946 */ /* 0x000fe20003800000 */
[----:B--2---:R-:W-:Y:S01]  /*37a0*/  ISETP.NE.AND P0, PT, R5, R0, PT ;  /* 0x000000000500720c */ /* 0x004fe20003f05270 */
[----:B------:R-:W-:-:S12]  /*37b0*/  CCTL.IVALL ;  /* 0x00000000ff00798f */ /* 0x000fd80002000000 */
[----:B------:R-:W-:Y:S05]  /*37c0*/  @P0 BRA `(.L_x_1600) ;  /* 0xffffffb000000947 */ /* 0x000fea000383ffff */
.L_x_1599:
        /* <DEDUP_REMOVED lines=25> */
.L_x_1601:
        /* <DEDUP_REMOVED lines=26> */
.L_x_1602:
        /* <DEDUP_REMOVED lines=16> */
.L_x_3315:


//--------------------- .text._Z35group_norm_nhwc_bwd_one_pass_kernelI11Fp32IOBf16WLi128ELi28ELi448EEv26Group_norm_nhwc_bwd_params --------------------------
	.section	.text._Z35group_norm_nhwc_bwd_one_pass_kernelI11Fp32IOBf16WLi128ELi28ELi448EEv26Group_norm_nhwc_bwd_params,"ax",@progbits
	.sectioninfo	@"SHI_REGISTERS=72"
	.align	128
        .global         _Z35group_norm_nhwc_bwd_one_pass_kernelI11Fp32IOBf16WLi128ELi28ELi448EEv26Group_norm_nhwc_bwd_params
        .type           _Z35group_norm_nhwc_bwd_one_pass_kernelI11Fp32IOBf16WLi128ELi28ELi448EEv26Group_norm_nhwc_bwd_params,@function
        .size           _Z35group_norm_nhwc_bwd_one_pass_kernelI11Fp32IOBf16WLi128ELi28ELi448EEv26Group_norm_nhwc_bwd_params,(.L_x_3316 - _Z35group_norm_nhwc_bwd_one_pass_kernelI11Fp32IOBf16WLi128ELi28ELi448EEv26Group_norm_nhwc_bwd_params)
        .other          _Z35group_norm_nhwc_bwd_one_pass_kernelI11Fp32IOBf16WLi128ELi28ELi448EEv26Group_norm_nhwc_bwd_params,@"STO_CUDA_ENTRY STV_DEFAULT"
_Z35group_norm_nhwc_bwd_one_pass_kernelI11Fp32IOBf16WLi128ELi28ELi448EEv26Group_norm_nhwc_bwd_params:
.text._Z35group_norm_nhwc_bwd_one_pass_kernelI11Fp32IOBf16WLi128ELi28ELi448EEv26Group_norm_nhwc_bwd_params:
        /* <DEDUP_REMOVED lines=32> */
[----:B------:R-:W-:Y:S02]  /*0200*/  LEA.HI R0, R3, R50, RZ, 0x5 ;  /* 0x0000003203007211 */ /* 0x000fe400078f28ff */
[----:B------:R-:W-:Y:S02]  /*0210*/  SHF.R.S64 R2, R2, 0x1, R5 ;  /* 0x0000000102027819 */ /* 0x000fe40000001005 */
[----:B------:R-:W-:Y:S02]  /*0220*/  ISETP.LT.U32.AND P1, PT, R49, c[0x0][0x1e0], PT ;  /* 0x0000780031007a0c */ /* 0x000fe40003f21070 */
[----:B------:R-:W-:Y:S02]  /*0230*/  SHF.R.S32.HI R9, RZ, 0x1f, R49 ;  /* 0x0000001fff097819 */ /* 0x000fe40000011431 */
[----:B------:R-:W-:Y:S02]  /*0240*/  SHF.R.S64 R4, R4, 0x1, R11 ;  /* 0x0000000104047819 */ /* 0x000fe4000000100b */
[----:B------:R-:W-:-:S02]  /*0250*/  LOP3.LUT R44, R44, c[0x0][0xc], RZ, 0xc0, !PT ;  /* 0x000003002c2c7a12 */ /* 0x000fc400078ec0ff */
[----:B------:R-:W-:Y:S02]  /*0260*/  SHF.R.S32.HI R5, RZ, 0x1, R5 ;  /* 0x00000001ff057819 */ /* 0x000fe40000011405 */
[----:B------:R-:W-:Y:S02]  /*0270*/  ISETP.LT.U32.AND P0, PT, R47, c[0x0][0x1e0], PT ;  /* 0x000078002f007a0c */ /* 0x000fe40003f01070 */
[----:B------:R-:W-:Y:S02]  /*0280*/  SHF.R.S32.HI R3, RZ, 0x1f, R47 ;  /* 0x0000001fff037819 */ /* 0x000fe4000001142f */
[C---:B------:R-:W-:Y:S02]  /*0290*/  IADD3 R46, R49.reuse, 0x40, RZ ;  /* 0x00000040312e7810 */ /* 0x040fe40007ffe0ff */
[----:B------:R-:W-:Y:S02]  /*02a0*/  IADD3 R45, R49, 0x60, RZ ;  /* 0x00000060312d7810 */ /* 0x000fe40007ffe0ff */
[----:B------:R-:W-:-:S02]  /*02b0*/  SHF.R.S32.HI R11, RZ, 0x1, R11 ;  /* 0x00000001ff0b7819 */ /* 0x000fc4000001140b */
[----:B------:R-:W-:Y:S02]  /*02c0*/  ISETP.LT.AND.EX P1, PT, R9, c[0x0][0x1e4], !P2, P1 ;  /* 0x0000790009007a0c */ /* 0x000fe40005721310 */
[----:B------:R-:W-:Y:S02]  /*02d0*/  SHF.R.S32.HI R0, RZ, 0x5, R0 ;  /* 0x00000005ff007819 */ /* 0x000fe40000011400 */
[----:B------:R-:W-:Y:S02]  /*02e0*/  IADD3 R43, -R44, c[0x0][0xc], RZ ;  /* 0x000003002c2b7a10 */ /* 0x000fe40007ffe1ff */
[----:B------:R-:W-:Y:S02]  /*02f0*/  SHF.L.U32 R51, R51, 0x1, RZ ;  /* 0x0000000133337819 */ /* 0x000fe400000006ff */
[----:B------:R-:W-:Y:S02]  /*0300*/  ISETP.LT.AND.EX P2, PT, R3, c[0x0][0x1e4], !P2, P0 ;  /* 0x0000790003007a0c */ /* 0x000fe40005741300 */
[----:B------:R-:W-:-:S02]  /*0310*/  SHF.L.U64.HI R5, R2, 0x2, R5 ;  /* 0x0000000202057819 */ /* 0x000fc40000010205 */
[----:B------:R-:W-:Y:S02]  /*0320*/  SHF.R.S32.HI R6, RZ, 0x1f, R46 ;  /* 0x0000001fff067819 */ /* 0x000fe4000001142e */
[----:B------:R-:W-:Y:S02]  /*0330*/  SHF.R.S32.HI R7, RZ, 0x1f, R45 ;  /* 0x0000001fff077819 */ /* 0x000fe4000001142d */
[----:B0-----:R-:W-:Y:S02]  /*0340*/  SHF.L.U64.HI R8, R4, 0x2, R11 ;  /* 0x0000000204087819 */ /* 0x001fe4000001020b */
.L_x_1638:
        /* <DEDUP_REMOVED lines=63> */
[----:B------:R-:W-:Y:S01]  /*0740*/  @P1 IMAD R19, R49, c[0x0][0x1dc], R10 ;  /* 0x0000770031131a24 */ /* 0x000fe200078e020a */
[----:B------:R-:W-:Y:S01]  /*0750*/  @P2 MOV R15, R69 ;  /* 0x00000045000f2202 */ /* 0x000fe20000000f00 */
[----:B------:R-:W-:Y:S01]  /*0760*/  @P2 IMAD R21, R47, c[0x0][0x1dc], R12 ;  /* 0x000077002f152a24 */ /* 0x000fe200078e020c */
[-C--:B------:R-:W-:Y:S01]  /*0770*/  @P3 MOV R10, R66.reuse ;  /* 0x00000042000a3202 */ /* 0x080fe20000000f00 */
[----:B------:R-:W-:Y:S01]  /*0780*/  @P1 IMAD.WIDE.U32 R16, R49, c[0x0][0x1d8], R68 ;  /* 0x0000760031101a25 */ /* 0x000fe200078e0044 */
[----:B------:R-:W-:-:S02]  /*0790*/  @P0 MOV R12, R66 ;  /* 0x00000042000c0202 */ /* 0x000fc40000000f00 */
[----:B------:R-:W-:Y:S01]  /*07a0*/  @P0 MOV R13, R69 ;  /* 0x00000045000d0202 */ /* 0x000fe20000000f00 */
[----:B------:R-:W-:Y:S01]  /*07b0*/  @P2 IMAD.WIDE.U32 R14, R47, c[0x0][0x1d8], R14 ;  /* 0x000076002f0e2a25 */ /* 0x000fe200078e000e */
[----:B------:R-:W-:Y:S02]  /*07c0*/  @P1 IADD3 R19, R17, R19, RZ ;  /* 0x0000001311131210 */ /* 0x000fe40007ffe0ff */
[----:B------:R-:W-:Y:S01]  /*07d0*/  @P1 SHF.L.U32 R17, R16, 0x2, RZ ;  /* 0x0000000210111819 */ /* 0x000fe200000006ff */
[----:B------:R-:W-:Y:S01]  /*07e0*/  @P0 IMAD R11, R6, c[0x0][0x1d8], RZ ;  /* 0x00007600060b0a24 */ /* 0x000fe200078e02ff */
[----:B------:R-:W-:Y:S01]  /*07f0*/  @P2 IADD3 R15, R15, R21, RZ ;  /* 0x000000150f0f2210 */ /* 0x000fe20007ffe0ff */
[----:B------:R-:W-:Y:S01]  /*0800*/  @P0 IMAD.WIDE.U32 R12, R46, c[0x0][0x1d8], R12 ;  /* 0x000076002e0c0a25 */ /* 0x000fe200078e000c */
[C---:B------:R-:W-:Y:S02]  /*0810*/  @P2 SHF.L.U32 R34, R14.reuse, 0x2, RZ ;  /* 0x000000020e222819 */ /* 0x040fe400000006ff */
[----:B------:R-:W-:Y:S01]  /*0820*/  @P2 SHF.L.U64.HI R20, R14, 0x2, R15 ;  /* 0x000000020e142819 */ /* 0x000fe2000001020f */
[----:B------:R-:W-:Y:S01]  /*0830*/  @P0 IMAD R29, R46, c[0x0][0x1dc], R11 ;  /* 0x000077002e1d0a24 */ /* 0x000fe200078e020b */
[----:B------:R-:W-:-:S02]  /*0840*/  @P3 MOV R11, R69 ;  /* 0x00000045000b3202 */ /* 0x000fc40000000f00 */
[----:B------:R-:W-:Y:S02]  /*0850*/  @P1 SHF.L.U64.HI R16, R16, 0x2, R19 ;  /* 0x0000000210101819 */ /* 0x000fe40000010213 */
[----:B------:R-:W-:Y:S01]  /*0860*/  @P1 IADD3 R18, P4, R17, c[0x0][0x180], RZ ;  /* 0x0000600011121a10 */ /* 0x000fe20007f9e0ff */
[----:B------:R-:W-:Y:S01]  /*0870*/  @P3 IMAD.WIDE.U32 R10, R45, c[0x0][0x1d8], R10 ;  /* 0x000076002d0a3a25 */ /* 0x000fe200078e000a */
[----:B------:R-:W-:Y:S02]  /*0880*/  @P1 IADD3 R14, P5, R17, c[0x0][0x178], RZ ;  /* 0x00005e00110e1a10 */ /* 0x000fe40007fbe0ff */
[----:B------:R-:W-:Y:S02]  /*0890*/  @P0 IADD3 R29, R13, R29, RZ ;  /* 0x0000001d0d1d0210 */ /* 0x000fe40007ffe0ff */
[----:B------:R-:W-:Y:S02]  /*08a0*/  @P0 SHF.L.U32 R32, R12, 0x2, RZ ;  /* 0x000000020c200819 */ /* 0x000fe400000006ff */
[----:B------:R-:W-:-:S02]  /*08b0*/  @P1 IADD3.X R19, R16, c[0x0][0x184], RZ, P4, !PT ;  /* 0x0000610010131a10 */ /* 0x000fc400027fe4ff */
[----:B------:R-:W-:Y:S02]  /*08c0*/  @P1 IADD3.X R15, R16, c[0x0][0x17c], RZ, P5, !PT ;  /* 0x00005f00100f1a10 */ /* 0x000fe40002ffe4ff */
[C---:B------:R-:W-:Y:S01]  /*08d0*/  @P2 IADD3 R16, P4, R34.reuse, c[0x0][0x180], RZ ;  /* 0x0000600022102a10 */ /* 0x040fe20007f9e0ff */
[----:B------:R-:W-:Y:S01]  /*08e0*/  CS2R R22, SRZ ;  /* 0x0000000000167805 */ /* 0x000fe2000001ff00 */
[----:B------:R-:W-:Y:S01]  /*08f0*/  @P2 IADD3 R34, P5, R34, c[0x0][0x178], RZ ;  /* 0x00005e0022222a10 */ /* 0x000fe20007fbe0ff */
[----:B------:R0:W5:Y:S01]  /*0900*/  @P1 LDG.E.64 R26, [R18.64] ;  /* 0x00000006121a1981 */ /* 0x000162000c1e1b00 */
[----:B------:R-:W-:Y:S02]  /*0910*/  @P0 SHF.L.U64.HI R29, R12, 0x2, R29 ;  /* 0x000000020c1d0819 */ /* 0x000fe4000001021d */
[----:B------:R-:W-:Y:S02]  /*0920*/  @P3 SHF.L.U32 R28, R10, 0x2, RZ ;  /* 0x000000020a1c3819 */ /* 0x000fe400000006ff */
[----:B------:R-:W-:-:S02]  /*0930*/  @P0 IADD3 R52, P6, R32, c[0x0][0x180], RZ ;  /* 0x0000600020340a10 */ /* 0x000fc40007fde0ff */
[----:B------:R-:W-:Y:S02]  /*0940*/  @P3 IADD3 R39, R11, R39, RZ ;  /* 0x000000270b273210 */ /* 0x000fe40007ffe0ff */
[C---:B------:R-:W-:Y:S02]  /*0950*/  @P2 IADD3.X R17, R20.reuse, c[0x0][0x184], RZ, P4, !PT ;  /* 0x0000610014112a10 */ /* 0x040fe400027fe4ff */
[----:B------:R-:W-:Y:S02]  /*0960*/  @P2 IADD3.X R35, R20, c[0x0][0x17c], RZ, P5, !PT ;  /* 0x00005f0014232a10 */ /* 0x000fe40002ffe4ff */
[----:B------:R-:W-:Y:S01]  /*0970*/  @P0 IADD3.X R53, R29, c[0x0][0x184], RZ, P6, !PT ;  /* 0x000061001d350a10 */ /* 0x000fe200037fe4ff */
[----:B------:R1:W5:Y:S01]  /*0980*/  @P2 LDG.E.64 R22, [R16.64] ;  /* 0x0000000610162981 */ /* 0x000362000c1e1b00 */
[----:B------:R-:W-:Y:S02]  /*0990*/  @P0 IADD3 R32, P4, R32, c[0x0][0x178], RZ ;  /* 0x00005e0020200a10 */ /* 0x000fe40007f9e0ff */
[----:B------:R-:W-:-:S02]  /*09a0*/  @P3 IADD3 R30, P5, R28, c[0x0][0x180], RZ ;  /* 0x000060001c1e3a10 */ /* 0x000fc40007fbe0ff */
[----:B------:R-:W-:Y:S02]  /*09b0*/  @P3 SHF.L.U64.HI R39, R10, 0x2, R39 ;  /* 0x000000020a273819 */ /* 0x000fe40000010227 */
[----:B------:R-:W-:Y:S01]  /*09c0*/  @P3 IADD3 R28, P6, R28, c[0x0][0x178], RZ ;  /* 0x00005e001c1c3a10 */ /* 0x000fe20007fde0ff */
[----:B------:R-:W-:Y:S01]  /*09d0*/  CS2R R12, SRZ ;  /* 0x00000000000c7805 */ /* 0x000fe2000001ff00 */
[----:B0-----:R-:W-:Y:S01]  /*09e0*/  CS2R R18, SRZ ;  /* 0x0000000000127805 */ /* 0x001fe2000001ff00 */
[----:B------:R-:W-:Y:S01]  /*09f0*/  @P0 IADD3.X R33, R29, c[0x0][0x17c], RZ, P4, !PT ;  /* 0x00005f001d210a10 */ /* 0x000fe200027fe4ff */
[----:B-1----:R-:W-:Y:S01]  /*0a00*/  CS2R R16, SRZ ;  /* 0x0000000000107805 */ /* 0x002fe2000001ff00 */
[C---:B------:R-:W-:Y:S02]  /*0a10*/  @P3 IADD3.X R31, R39.reuse, c[0x0][0x184], RZ, P5, !PT ;  /* 0x00006100271f3a10 */ /* 0x040fe40002ffe4ff */
[----:B------:R-:W-:Y:S01]  /*0a20*/  @P3 IADD3.X R29, R39, c[0x0][0x17c], RZ, P6, !PT ;  /* 0x00005f00271d3a10 */ /* 0x000fe200037fe4ff */
[----:B------:R0:W5:Y:S01]  /*0a30*/  @P2 LDG.E.64 R12, [R34.64] ;  /* 0x00000006220c2981 */ /* 0x000162000c1e1b00 */
[----:B------:R-:W-:-:S02]  /*0a40*/  MOV R11, RZ ;  /* 0x000000ff000b7202 */ /* 0x000fc40000000f00 */
[----:B------:R-:W-:Y:S01]  /*0a50*/  MOV R10, RZ ;  /* 0x000000ff000a7202 */ /* 0x000fe20000000f00 */
[----:B------:R0:W5:Y:S04]  /*0a60*/  @P3 LDG.E.64 R18, [R30.64] ;  /* 0x000000061e123981 */ /* 0x000168000c1e1b00 */
[----:B------:R0:W5:Y:S01]  /*0a70*/  @P3 LDG.E.64 R16, [R28.64] ;  /* 0x000000061c103981 */ /* 0x000162000c1e1b00 */
[----:B------:R-:W-:-:S03]  /*0a80*/  CS2R R20, SRZ ;  /* 0x0000000000147805 */ /* 0x000fc6000001ff00 */
[----:B------:R1:W5:Y:S04]  /*0a90*/  @P1 LDG.E.64 R10, [R14.64] ;  /* 0x000000060e0a1981 */ /* 0x000368000c1e1b00 */
[----:B------:R3:W5:Y:S01]  /*0aa0*/  @P0 LDG.E.64 R20, [R52.64] ;  /* 0x0000000634140981 */ /* 0x000762000c1e1b00 */
[----:B-1----:R-:W-:-:S06]  /*0ab0*/  CS2R R14, SRZ ;  /* 0x00000000000e7805 */ /* 0x002fcc000001ff00 */
[----:B------:R0:W5:Y:S01]  /*0ac0*/  @P0 LDG.E.64 R14, [R32.64] ;  /* 0x00000006200e0981 */ /* 0x000162000c1e1b00 */
[----:B------:R-:W-:Y:S01]  /*0ad0*/  MOV R54, 0x3f800000 ;  /* 0x3f80000000367802 */ /* 0x000fe20000000f00 */
[----:B------:R-:W-:Y:S01]  /*0ae0*/  BSSY B0, `(.L_x_1604) ;  /* 0x0000019000007945 */ /* 0x000fe20003800000 */
[----:B---3--:R-:W-:Y:S01]  /*0af0*/  CS2R R52, SRZ ;  /* 0x0000000000347805 */ /* 0x008fe2000001ff00 */
[----:B------:R-:W-:Y:S02]  /*0b00*/  MOV R39, RZ ;  /* 0x000000ff00277202 */ /* 0x000fe40000000f00 */
[----:B------:R-:W-:Y:S01]  /*0b10*/  MOV R40, RZ ;  /* 0x000000ff00287202 */ /* 0x000fe20000000f00 */
[----:B--2---:R-:W-:-:S05]  /*0b20*/  FFMA.FTZ R25, -R24, R24, R25 ;  /* 0x0000001818197223 */ /* 0x004fca0000010119 */
[----:B------:R-:W-:-:S13]  /*0b30*/  FSETP.GTU.FTZ.AND P0, PT, R25, RZ, PT ;  /* 0x000000ff1900720b */ /* 0x000fda0003f1c000 */
[----:B------:R-:W-:-:S04]  /*0b40*/  @P0 FADD.FTZ R25, R25, c[0x0][0x1a0] ;  /* 0x0000680019190621 */ /* 0x000fc80000010000 */
[----:B------:R0:W1:Y:S01]  /*0b50*/  @P0 MUFU.RSQ R54, R25 ;  /* 0x0000001900360308 */ /* 0x0000620000001400 */
[----:B------:R-:W-:-:S13]  /*0b60*/  ISETP.GT.U32.AND P0, PT, R50, 0x1bf, PT ;  /* 0x000001bf3200780c */ /* 0x000fda0003f04070 */
        /* <DEDUP_REMOVED lines=16> */
.L_x_1605:
[----:B0-----:R-:W-:Y:S05]  /*0c70*/  BSYNC B0 ;  /* 0x0000000000007941 */ /* 0x001fea0003800000 */
.L_x_1604:
        /* <DEDUP_REMOVED lines=29> */
.L_x_1606:
        /* <DEDUP_REMOVED lines=26> */
.L_x_1607:
        /* <DEDUP_REMOVED lines=9> */
[----:B------:R-:W-:Y:S02]  /*1080*/  FMUL.FTZ R58, R29, R54 ;  /* 0x000000361d3a7220 */ /* 0x000fe40000410000 */
        /* <DEDUP_REMOVED lines=21> */
.L_x_1608:
[----:B------:R-:W-:Y:S02]  /*11e0*/  FFMA.FTZ R28, R55, R30, R28 ;  /* 0x0000001e371c7223 */ /* 0x000fe4000001001c */
[----:B------:R-:W-:Y:S02]  /*11f0*/  FMUL.FTZ R29, R21, R53 ;  /* 0x00000035151d7220 */ /* 0x000fe40000410000 */
[----:B------:R-:W-:Y:S01]  /*1200*/  FADD.FTZ R30, R30, R27 ;  /* 0x0000001b1e1e7221 */ /* 0x000fe20000010000 */
[----:B------:R-:W-:Y:S01]  /*1210*/  MOV R27, R16 ;  /* 0x00000010001b7202 */ /* 0x000fe20000000f00 */
[C---:B------:R-:W-:Y:S01]  /*1220*/  FADD.FTZ R31, -R24.reuse, R18 ;  /* 0x00000012181f7221 */ /* 0x040fe20000010100 */
[----:B------:R-:W-:Y:S01]  /*1230*/  MOV R18, R17 ;  /* 0x0000001100127202 */ /* 0x000fe20000000f00 */
[----:B------:R-:W-:Y:S02]  /*1240*/  FADD.FTZ R61, -R24, R19 ;  /* 0x00000013183d7221 */ /* 0x000fe40000010100 */
        /* <DEDUP_REMOVED lines=24> */
.L_x_1609:
        /* <DEDUP_REMOVED lines=19> */
[----:B------:R-:W-:Y:S02]  /*1500*/  FFMA.FTZ R26, R59, R25, RZ ;  /* 0x000000193b1a7223 */ /* 0x000fe400000100ff */
[----:B------:R-:W-:Y:S02]  /*1510*/  FADD.FTZ R23, RZ, R25 ;  /* 0x00000019ff177221 */ /* 0x000fe40000010000 */
[----:B------:R-:W-:Y:S02]  /*1520*/  FFMA.FTZ R26, R55, R22, R26 ;  /* 0x00000016371a7223 */ /* 0x000fe4000001001a */
[----:B------:R-:W-:Y:S01]  /*1530*/  FADD.FTZ R23, R23, R22 ;  /* 0x0000001617177221 */ /* 0x000fe20000010000 */
[----:B------:R-:W-:Y:S01]  /*1540*/  HFMA2.MMA R22, -RZ, RZ, 0, 1.1920928955078125e-07 ;  /* 0x00000002ff167435 */ /* 0x000fe200000001ff */
[----:B------:R-:W-:Y:S02]  /*1550*/  FFMA.FTZ R26, R57, R20, R26 ;  /* 0x00000014391a7223 */ /* 0x000fe4000001001a */
[----:B------:R-:W-:-:S02]  /*1560*/  FADD.FTZ R23, R23, R20 ;  /* 0x0000001417177221 */ /* 0x000fc40000010000 */
[----:B------:R-:W-:Y:S02]  /*1570*/  FADD.FTZ R30, R30, R21 ;  /* 0x000000151e1e7221 */ /* 0x000fe40000010000 */
[----:B------:R-:W-:Y:S02]  /*1580*/  FFMA.FTZ R31, R58, R21, R31 ;  /* 0x000000153a1f7223 */ /* 0x000fe4000001001f */
[----:B------:R-:W-:Y:S02]  /*1590*/  FFMA.FTZ R21, R61, R18, R26 ;  /* 0x000000123d157223 */ /* 0x000fe4000001001a */
[----:B0-----:R-:W-:Y:S02]  /*15a0*/  @!P0 FADD.FTZ R19, R19, R28 ;  /* 0x0000001c13138221 */ /* 0x001fe40000010000 */
[----:B------:R-:W-:Y:S02]  /*15b0*/  FADD.FTZ R23, R23, R18 ;  /* 0x0000001217177221 */ /* 0x000fe40000010000 */
[----:B-1----:R-:W-:Y:S01]  /*15c0*/  @!P0 FADD.FTZ R24, R24, R29 ;  /* 0x0000001d18188221 */ /* 0x002fe20000010000 */
[----:B------:R-:W0:Y:S01]  /*15d0*/  SHFL.DOWN PT, R28, R19, 0x2, 0x1f ;  /* 0x08401f00131c7f89 */ /* 0x000e2200000e0000 */
[----:B------:R-:W-:Y:S01]  /*15e0*/  ISETP.GT.AND P0, PT, R36, 0x1d, PT ;  /* 0x0000001d2400780c */ /* 0x000fe20003f04270 */
[----:B------:R-:W-:-:S02]  /*15f0*/  FFMA.FTZ R20, R62, R27, R31 ;  /* 0x0000001b3e147223 */ /* 0x000fc4000001001f */
        /* <DEDUP_REMOVED lines=15> */
[----:B------:R-:W-:Y:S02]  /*16f0*/  FADD.FTZ R22, R30, R27 ;  /* 0x0000001b1e167221 */ /* 0x000fe40000010000 */
[----:B------:R-:W1:Y:S04]  /*1700*/  SHFL.DOWN PT, R29, R24, 0x10, 0x1f ;  /* 0x0a001f00181d7f89 */ /* 0x000e6800000e0000 */
[----:B------:R2:W-:Y:S01]  /*1710*/  STS.128 [R50.X16+0x90], R20 ;  /* 0x0000901432007388 */ /* 0x0005e2000000cc00 */
[----:B0-----:R-:W-:Y:S02]  /*1720*/  @!P3 FADD.FTZ R19, R19, R28 ;  /* 0x0000001c1313b221 */ /* 0x001fe40000010000 */
[----:B-1----:R-:W-:Y:S01]  /*1730*/  @!P3 FADD.FTZ R24, R24, R29 ;  /* 0x0000001d1818b221 */ /* 0x002fe20000010000 */
[----:B------:R-:W-:-:S02]  /*1740*/  ISETP.NE.AND P3, PT, R50, RZ, PT ;  /* 0x000000ff3200720c */ /* 0x000fc40003f65270 */
[----:B------:R-:W-:Y:S02]  /*1750*/  MOV R18, R19 ;  /* 0x0000001300127202 */ /* 0x000fe40000000f00 */
[----:B------:R-:W-:-:S05]  /*1760*/  MOV R19, R24 ;  /* 0x0000001800137202 */ /* 0x000fca0000000f00 */
[----:B------:R2:W-:Y:S04]  /*1770*/  @!P5 STS.64 [R0.X8+0x10], R18 ;  /* 0x000010120000d388 */ /* 0x0005e80000008a00 */
[----:B------:R-:W-:Y:S06]  /*1780*/  BAR.SYNC.DEFER_BLOCKING 0x0 ;  /* 0x0000000000007b1d */ /* 0x000fec0000010000 */
[----:B------:R-:W-:Y:S05]  /*1790*/  @P3 BRA `(.L_x_1611) ;  /* 0x0000021000003947 */ /* 0x000fea0003800000 */
[----:B------:R-:W0:Y:S04]  /*17a0*/  LDS.64 R32, [0x18] ;  /* 0x00001800ff207984 */ /* 0x000e280000000a00 */
[----:B------:R-:W1:Y:S04]  /*17b0*/  LDS.128 R24, [0x20] ;  /* 0x00002000ff187984 */ /* 0x000e680000000c00 */
[----:B------:R-:W3:Y:S01]  /*17c0*/  LDS.128 R28, [0x30] ;  /* 0x00003000ff1c7984 */ /* 0x000ee20000000c00 */
[----:B0-----:R-:W-:-:S02]  /*17d0*/  FADD.FTZ R35, R18, R32 ;  /* 0x0000002012237221 */ /* 0x001fc40000010000 */
[----:B--2---:R-:W-:Y:S02]  /*17e0*/  FADD.FTZ R18, R19, R33 ;  /* 0x0000002113127221 */ /* 0x004fe40000010000 */
[----:B-1----:R-:W-:Y:S02]  /*17f0*/  FADD.FTZ R35, R35, R24 ;  /* 0x0000001823237221 */ /* 0x002fe40000010000 */
[----:B------:R-:W-:Y:S02]  /*1800*/  FADD.FTZ R18, R18, R25 ;  /* 0x0000001912127221 */ /* 0x000fe40000010000 */
[----:B------:R-:W-:Y:S02]  /*1810*/  FADD.FTZ R19, R35, R26 ;  /* 0x0000001a23137221 */ /* 0x000fe40000010000 */
[----:B------:R-:W0:Y:S01]  /*1820*/  LDS.128 R32, [0x40] ;  /* 0x00004000ff207984 */ /* 0x000e220000000c00 */
[----:B------:R-:W-:Y:S02]  /*1830*/  FADD.FTZ R18, R18, R27 ;  /* 0x0000001b12127221 */ /* 0x000fe40000010000 */
[----:B---3--:R-:W-:Y:S01]  /*1840*/  FADD.FTZ R19, R19, R28 ;  /* 0x0000001c13137221 */ /* 0x008fe20000010000 */
[----:B------:R-:W1:Y:S01]  /*1850*/  LDS.128 R24, [0x50] ;  /* 0x00005000ff187984 */ /* 0x000e620000000c00 */
[----:B------:R-:W-:-:S02]  /*1860*/  FADD.FTZ R18, R18, R29 ;  /* 0x0000001d12127221 */ /* 0x000fc40000010000 */
[----:B------:R-:W-:Y:S02]  /*1870*/  FADD.FTZ R19, R19, R30 ;  /* 0x0000001e13137221 */ /* 0x000fe40000010000 */
[----:B------:R-:W-:Y:S02]  /*1880*/  FADD.FTZ R18, R18, R31 ;  /* 0x0000001f12127221 */ /* 0x000fe40000010000 */
[----:B------:R-:W2:Y:S01]  /*1890*/  LDS.128 R28, [0x60] ;  /* 0x00006000ff1c7984 */ /* 0x000ea20000000c00 */
[----:B0-----:R-:W-:Y:S02]  /*18a0*/  FADD.FTZ R19, R19, R32 ;  /* 0x0000002013137221 */ /* 0x001fe40000010000 */
[----:B------:R-:W-:Y:S02]  /*18b0*/  FADD.FTZ R18, R18, R33 ;  /* 0x0000002112127221 */ /* 0x000fe40000010000 */
[----:B------:R-:W-:Y:S02]  /*18c0*/  FADD.FTZ R19, R19, R34 ;  /* 0x0000002213137221 */ /* 0x000fe40000010000 */
[----:B------:R-:W-:-:S02]  /*18d0*/  FADD.FTZ R18, R18, R35 ;  /* 0x0000002312127221 */ /* 0x000fc40000010000 */
[----:B------:R-:W0:Y:S01]  /*18e0*/  LDS.128 R32, [0x70] ;  /* 0x00007000ff207984 */ /* 0x000e220000000c00 */
        /* <DEDUP_REMOVED lines=8> */
[----:B0-----:R-:W-:Y:S02]  /*1970*/  FADD.FTZ R19, R19, R32 ;  /* 0x0000002013137221 */ /* 0x001fe40000010000 */
[----:B------:R-:W-:Y:S02]  /*1980*/  FADD.FTZ R24, R18, R33 ;  /* 0x0000002112187221 */ /* 0x000fe40000010000 */
[----:B------:R-:W-:Y:S02]  /*1990*/  FADD.FTZ R18, R19, R34 ;  /* 0x0000002213127221 */ /* 0x000fe40000010000 */
[----:B------:R-:W-:-:S02]  /*19a0*/  FADD.FTZ R19, R24, R35 ;  /* 0x0000002318137221 */ /* 0x000fc40000010000 */
.L_x_1611:
[----:B------:R-:W-:Y:S05]  /*19b0*/  BSYNC B0 ;  /* 0x0000000000007941 */ /* 0x000fea0003800000 */
.L_x_1610:
[----:B------:R-:W-:Y:S01]  /*19c0*/  BAR.SYNC.DEFER_BLOCKING 0x0 ;  /* 0x0000000000007b1d */ /* 0x000fe20000010000 */
[----:B------:R-:W-:-:S05]  /*19d0*/  SHF.L.U32 R64, R50, 0x4, RZ ;  /* 0x0000000432407819 */ /* 0x000fca00000006ff */
[----:B------:R-:W-:Y:S01]  /*19e0*/  BSSY B0, `(.L_x_1612) ;  /* 0x000009d000007945 */ /* 0x000fe20003800000 */
[----:B------:R-:W-:Y:S05]  /*19f0*/  @P6 BRA `(.L_x_1613) ;  /* 0x000009b000006947 */ /* 0x000fea0003800000 */
[----:B------:R-:W0:Y:S04]  /*1a00*/  LDS.128 R24, [R64+0x170] ;  /* 0x0001700040187984 */ /* 0x000e280000000c00 */
[----:B------:R-:W1:Y:S04]  /*1a10*/  LDS.128 R28, [R64+0x250] ;  /* 0x00025000401c7984 */ /* 0x000e680000000c00 */
[----:B------:R-:W3:Y:S01]  /*1a20*/  LDS.128 R32, [R64+0x330] ;  /* 0x0003300040207984 */ /* 0x000ee20000000c00 */
[----:B0-----:R-:W-:-:S02]  /*1a30*/  FADD.FTZ R65, R20, R24 ;  /* 0x0000001814417221 */ /* 0x001fc40000010000 */
[----:B--2---:R-:W-:Y:S02]  /*1a40*/  FADD.FTZ R20, R21, R25 ;  /* 0x0000001915147221 */ /* 0x004fe40000010000 */
[----:B------:R-:W-:Y:S02]  /*1a50*/  FADD.FTZ R21, R22, R26 ;  /* 0x0000001a16157221 */ /* 0x000fe40000010000 */
[----:B------:R-:W-:Y:S02]  /*1a60*/  FADD.FTZ R22, R23, R27 ;  /* 0x0000001b17167221 */ /* 0x000fe40000010000 */
[----:B-1----:R-:W-:Y:S01]  /*1a70*/  FADD.FTZ R20, R20, R29 ;  /* 0x0000001d14147221 */ /* 0x002fe20000010000 */
        /* <DEDUP_REMOVED lines=147> */
.L_x_1613:
[----:B------:R-:W-:Y:S05]  /*23b0*/  BSYNC B0 ;  /* 0x0000000000007941 */ /* 0x000fea0003800000 */
.L_x_1612:
[----:B------:R-:W-:Y:S01]  /*23c0*/  BSSY B0, `(.L_x_1614) ;  /* 0x0000011000007945 */ /* 0x000fe20003800000 */
[----:B------:R-:W-:Y:S01]  /*23d0*/  HFMA2.MMA R32, -RZ, RZ, 0, 2.384185791015625e-07 ;  /* 0x00000004ff207435 */ /* 0x000fe200000001ff */
[----:B------:R-:W-:Y:S05]  /*23e0*/  @P6 BRA `(.L_x_1615) ;  /* 0x000000e000006947 */ /* 0x000fea0003800000 */
[----:B------:R-:W-:Y:S01]  /*23f0*/  IMAD R25, R63, 0xe, R50 ;  /* 0x0000000e3f197824 */ /* 0x000fe200078e0232 */
[----:B------:R-:W-:-:S03]  /*2400*/  MOV R27, c[0x0][0x1d8] ;  /* 0x00007600001b7a02 */ /* 0x000fc60000000f00 */
[----:B------:R-:W-:Y:S01]  /*2410*/  IMAD.WIDE R24, R25, R32, c[0x0][0x1b8] ;  /* 0x00006e0019187625 */ /* 0x000fe200078e0220 */
[----:B------:R-:W-:-:S04]  /*2420*/  MOV R31, c[0x0][0x1dc] ;  /* 0x00007700001f7a02 */ /* 0x000fc80000000f00 */
[-C--:B------:R-:W-:Y:S01]  /*2430*/  LEA R28, P6, R2, R24.reuse, 0x2 ;  /* 0x00000018021c7211 */ /* 0x080fe200078c10ff */
[----:B------:R0:W-:Y:S01]  /*2440*/  RED.E.ADD.F32.FTZ.RN.STRONG.GPU [R24.64], R20 ;  /* 0x000000141800798e */ /* 0x0001e2000c10e786 */
[-C--:B------:R-:W-:Y:S02]  /*2450*/  LEA R26, P5, R27, R24.reuse, 0x2 ;  /* 0x000000181b1a7211 */ /* 0x080fe400078a10ff */
[----:B------:R-:W-:Y:S02]  /*2460*/  IADD3.X R29, R25, R5, RZ, P6, !PT ;  /* 0x00000005191d7210 */ /* 0x000fe400037fe4ff */
[----:B------:R-:W-:Y:S02]  /*2470*/  LEA R30, P6, R4, R24, 0x2 ;  /* 0x00000018041e7211 */ /* 0x000fe400078c10ff */
[----:B------:R-:W-:Y:S01]  /*2480*/  LEA.HI.X R27, R27, R25, R31, 0x2, P5 ;  /* 0x000000191b1b7211 */ /* 0x000fe200028f141f */
[----:B------:R0:W-:Y:S01]  /*2490*/  RED.E.ADD.F32.FTZ.RN.STRONG.GPU [R28.64], R21 ;  /* 0x000000151c00798e */ /* 0x0001e2000c10e786 */
[----:B------:R-:W-:-:S03]  /*24a0*/  IADD3.X R31, R25, R8, RZ, P6, !PT ;  /* 0x00000008191f7210 */ /* 0x000fc600037fe4ff */
[----:B------:R0:W-:Y:S04]  /*24b0*/  RED.E.ADD.F32.FTZ.RN.STRONG.GPU [R26.64], R22 ;  /* 0x000000161a00798e */ /* 0x0001e8000c10e786 */
[----:B------:R0:W-:Y:S02]  /*24c0*/  RED.E.ADD.F32.FTZ.RN.STRONG.GPU [R30.64], R23 ;  /* 0x000000171e00798e */ /* 0x0001e4000c10e786 */
.L_x_1615:
[----:B------:R-:W-:Y:S05]  /*24d0*/  BSYNC B0 ;  /* 0x0000000000007941 */ /* 0x000fea0003800000 */
.L_x_1614:
[----:B------:R-:W-:Y:S05]  /*24e0*/  @!P0 BRA `(.L_x_1616) ;  /* 0x000011d000008947 */ /* 0x000fea0003800000 */
[----:B0-2---:R-:W-:-:S05]  /*24f0*/  LOP3.LUT R20, R42, 0x1, RZ, 0xc0, !PT ;  /* 0x000000012a147812 */ /* 0x005fca00078ec0ff */
        /* <DEDUP_REMOVED lines=25> */
.L_x_1618:
[----:B------:R-:W2:Y:S01]  /*2690*/  LDG.E.STRONG.GPU R22, [R20.64] ;  /* 0x0000000614167981 */ /* 0x000ea2000c1ef900 */
[----:B------:R-:W-:Y:S01]  /*26a0*/  YIELD ;  /* 0x0000000000007946 */ /* 0x000fe20003800000 */
[----:B--2---:R-:W-:Y:S01]  /*26b0*/  ISETP.NE.AND P0, PT, R22, R25, PT ;  /* 0x000000191600720c */ /* 0x004fe20003f05270 */
[----:B------:R-:W-:-:S12]  /*26c0*/  CCTL.IVALL ;  /* 0x00000000ff00798f */ /* 0x000fd80002000000 */
[----:B------:R-:W-:Y:S05]  /*26d0*/  @P0 BRA `(.L_x_1618) ;  /* 0xffffffb000000947 */ /* 0x000fea000383ffff */
.L_x_1617:
        /* <DEDUP_REMOVED lines=17> */
.L_x_1622:
        /* <DEDUP_REMOVED lines=115> */
.L_x_1621:
        /* <DEDUP_REMOVED lines=61> */
.L_x_1623:
[----:B------:R-:W-:-:S13]  /*32f0*/  ISETP.NE.OR P0, PT, R26, RZ, P0 ;  /* 0x000000ff1a00720c */ /* 0x000fda0000705670 */
[----:B------:R-:W-:Y:S05]  /*3300*/  @!P0 BRA `(.L_x_1619) ;  /* 0x000001f000008947 */ /* 0x000fea0003800000 */
.L_x_1620:
        /* <DEDUP_REMOVED lines=31> */
.L_x_1619:
        /* <DEDUP_REMOVED lines=11> */
.L_x_1625:
[----:B------:R-:W-:Y:S05]  /*35b0*/  BSYNC B0 ;  /* 0x0000000000007941 */ /* 0x000fea0003800000 */
.L_x_1624:
        /* <DEDUP_REMOVED lines=16> */
.L_x_1616:
[----:B------:R-:W-:Y:S01]  /*36c0*/  @!P3 STS.64 [0x88], R18 ;  /* 0x00008812ff00b388 */ /* 0x000fe20000000a00 */
[----:B0-2---:R-:W-:-:S03]  /*36d0*/  SHF.R.U32.HI R22, RZ, 0x1, R50 ;  /* 0x00000001ff167819 */ /* 0x005fc60000011632 */
        /* <DEDUP_REMOVED lines=36> */
.L_x_1626:
        /* <DEDUP_REMOVED lines=13> */
[-C--:B------:R-:W-:Y:S01]  /*39f0*/  FMUL.FTZ R10, R21, R54.reuse ;  /* 0x00000036150a7220 */ /* 0x080fe20000410000 */
[----:B------:R-:W-:Y:S01]  /*3a00*/  LEA.HI.X R21, R18, c[0x0][0x164], R25, 0x2, P5 ;  /* 0x0000590012157a11 */ /* 0x000fe200028f1419 */
[----:B------:R-:W-:-:S05]  /*3a10*/  FMUL.FTZ R11, R11, R54 ;  /* 0x000000360b0b7220 */ /* 0x000fca0000410000 */
[----:B------:R0:W-:Y:S03]  /*3a20*/  STG.E.64 [R20.64], R10 ;  /* 0x0000000a14007986 */ /* 0x0001e6000c101b06 */
.L_x_1628:
[----:B------:R-:W-:Y:S05]  /*3a30*/  BSYNC B0 ;  /* 0x0000000000007941 */ /* 0x000fea0003800000 */
.L_x_1627:
        /* <DEDUP_REMOVED lines=19> */
.L_x_1629:
        /* <DEDUP_REMOVED lines=17> */
.L_x_1631:
[----:B------:R-:W-:Y:S05]  /*3c80*/  BSYNC B0 ;  /* 0x0000000000007941 */ /* 0x000fea0003800000 */
.L_x_1630:
        /* <DEDUP_REMOVED lines=19> */
.L_x_1632:
        /* <DEDUP_REMOVED lines=17> */
.L_x_1634:
[----:B------:R-:W-:Y:S05]  /*3ed0*/  BSYNC B0 ;  /* 0x0000000000007941 */ /* 0x000fea0003800000 */
.L_x_1633:
        /* <DEDUP_REMOVED lines=19> */
.L_x_1635:
        /* <DEDUP_REMOVED lines=17> */
.L_x_1637:
[----:B------:R-:W-:Y:S05]  /*4120*/  BSYNC B0 ;  /* 0x0000000000007941 */ /* 0x000fea0003800000 */
.L_x_1636:
[----:B------:R-:W-:Y:S02]  /*4130*/  IADD3 R41, R41, c[0x0][0x10], RZ ;  /* 0x0000040029297a10 */ /* 0x000fe40007ffe0ff */
[----:B------:R-:W-:Y:S02]  /*4140*/  IADD3 R42, R42, 0x1, RZ ;  /* 0x000000012a2a7810 */ /* 0x000fe40007ffe0ff */
[----:B------:R-:W-:-:S13]  /*4150*/  ISETP.GE.AND P0, PT, R41, UR4, PT ;  /* 0x0000000429007c0c */ /* 0x000fda000bf06270 */
[----:B------:R-:W-:Y:S01]  /*4160*/  @P0 CALL.REL.NOINC `(.L_x_1603) ;  /* 0x0000001000000944 */ /* 0x000fe20003c00000 */
[----:B------:R-:W-:Y:S05]  /*4170*/  BRA `(.L_x_1638) ;  /* 0xffffc1d000007947 */ /* 0x000fea000383ffff */
.L_x_1603:
        /* <DEDUP_REMOVED lines=18> */
.L_x_1640:
[----:B------:R-:W-:Y:S05]  /*42a0*/  BSYNC B0 ;  /* 0x0000000000007941 */ /* 0x000fea0003800000 */
.L_x_1639:
        /* <DEDUP_REMOVED lines=11> */
.L_x_1642:
[----:B-1----:R-:W2:Y:S01]  /*4360*/  LDG.E.STRONG.GPU R5, [R2.64] ;  /* 0x0000000602057981 */ /* 0x002ea2000c1ef900 */
[----:B------:R-:W-:Y:S01]  /*4370*/  YIELD ;  /* 0x0000000000007946 */ /* 0x000fe20003800000 */
[----:B--2---:R-:W-:Y:S01]  /*4380*/  ISETP.NE.AND P0, PT, R5, R0, PT ;  /* 0x000000000500720c */ /* 0x004fe20003f05270 */
[----:B------:R-:W-:-:S12]  /*4390*/  CCTL.IVALL ;  /* 0x00000000ff00798f */ /* 0x000fd80002000000 */
[----:B------:R-:W-:Y:S05]  /*43a0*/  @P0 BRA `(.L_x_1642) ;  /* 0xffffffb000000947 */ /* 0x000fea000383ffff */
.L_x_1641:
[----:B------:R-:W-:Y:S02]  /*43b0*/  WARPSYNC 0xffffffff ;  /* 0xffffffff00007948 */ /* 0x000fe40003800000 */
[----:B------:R-:W-:Y:S01]  /*43c0*/  MOV R19, c[0x0][0x1dc] ;  /* 0x0000770000137a02 */ /* 0x000fe20000000f00 */
[----:B------:R-:W-:Y:S03]  /*43d0*/  BAR.SYNC.DEFER_BLOCKING 0x0 ;  /* 0x0000000000007b1d */ /* 0x000fe60000010000 */
[----:B------:R-:W-:-:S04]  /*43e0*/  LEA.HI R0, P0, R19, c[0x0][0x1d8], RZ, 0x1 ;  /* 0x0000760013007a11 */ /* 0x000fc800078108ff */
[----:B-1----:R-:W-:-:S04]  /*43f0*/  IADD3.X R3, RZ, c[0x0][0x1dc], RZ, P0, !PT ;  /* 0x00007700ff037a10 */ /* 0x002fc800007fe4ff */
[--C-:B------:R-:W-:Y:S02]  /*4400*/  SHF.R.S64 R25, R0, 0x1, R3.reuse ;  /* 0x0000000100197819 */ /* 0x100fe40000001003 */
[----:B------:R-:W-:Y:S02]  /*4410*/  SHF.R.S32.HI R0, RZ, 0x1f, R50 ;  /* 0x0000001fff007819 */ /* 0x000fe40000011432 */
[----:B0-----:R-:W-:Y:S02]  /*4420*/  SHF.R.S32.HI R14, RZ, 0x1, R3 ;  /* 0x00000001ff0e7819 */ /* 0x001fe40000011403 */
        /* <DEDUP_REMOVED lines=17> */
.L_x_1643:
        /* <DEDUP_REMOVED lines=26> */
.L_x_1644:
        /* <DEDUP_REMOVED lines=10> */
.L_x_3316:


//--------------------- .text._Z35group_norm_nhwc_bwd_one_pass_kernelI11Fp32IOBf16WLi256ELi28ELi448EEv26Group_norm_nhwc_bwd_params --------------------------
	.section	.text._Z35group_norm_nhwc_bwd_one_pass_kernelI11Fp32IOBf16WLi256ELi28ELi448EEv26Group_norm_nhwc_bwd_params,"ax",@progbits
	.sectioninfo	@"SHI_REGISTERS=118"
	.align	128
        .global         _Z35group_norm_nhwc_bwd_one_pass_kernelI11Fp32IOBf16WLi256ELi28ELi448EEv26Group_norm_nhwc_bwd_params
        .type           _Z35group_norm_nhwc_bwd_one_pass_kernelI11Fp32IOBf16WLi256ELi28ELi448EEv26Group_norm_nhwc_bwd_params,@function
        .size           _Z35group_norm_nhwc_bwd_one_pass_kernelI11Fp32IOBf16WLi256ELi28ELi448EEv26Group_norm_nhwc_bwd_params,(.L_x_3317 - _Z35group_norm_nhwc_bwd_one_pass_kernelI11Fp32IOBf16WLi256ELi28ELi448EEv26Group_norm_nhwc_bwd_params)
        .other          _Z35group_norm_nhwc_bwd_one_pass_kernelI11Fp32IOBf16WLi256ELi28ELi448EEv26Group_norm_nhwc_bwd_params,@"STO_CUDA_ENTRY STV_DEFAULT"
_Z35group_norm_nhwc_bwd_one_pass_kernelI11Fp32IOBf16WLi256ELi28ELi448EEv26Group_norm_nhwc_bwd_params:
.text._Z35group_norm_nhwc_bwd_one_pass_kernelI11Fp32IOBf16WLi256ELi28ELi448EEv26Group_norm_nhwc_bwd_params:
        /* <DEDUP_REMOVED lines=14> */
[----:B------:R-:W-:Y:S01]  /*00e0*/  ULDC.64 UR12, c[0x0][0x1d8] ;  /* 0x00007600000c7ab9 */ /* 0x000fe20000000a00 */
[----:B------:R-:W1:Y:S01]  /*00f0*/  S2R R89, SR_LANEID ;  /* 0x0000000000597919 */ /* 0x000e620000000000 */
[----:B------:R-:W-:Y:S01]  /*0100*/  IMAD.WIDE.U32 R2, R2, -0x6db6db6d, RZ ;  /* 0x9249249302027825 */ /* 0x000fe200078e00ff */
[----:B------:R-:W-:Y:S02]  /*0110*/  UIMAD.WIDE.U32 UR4, UR8, UR12, URZ ;  /* 0x0000000c080472a5 */ /* 0x000fe4000f8e003f */
[----:B------:R-:W-:Y:S02]  /*0120*/  UIMAD UR8, UR8, UR13, URZ ;  /* 0x0000000d080872a4 */ /* 0x000fe4000f8e023f */
[----:B------:R-:W-:Y:S01]  /*0130*/  SHF.R.U32.HI R103, RZ, 0x2, R3 ;  /* 0x00000002ff677819 */ /* 0x000fe20000011603 */
[----:B------:R-:W-:Y:S01]  /*0140*/  ULEA.HI UR11, UP0, UR13, UR12, URZ, 0x1 ;  /* 0x0000000c0d0b7291 */ /* 0x000fe2000f81083f */
[----:B------:R-:W-:Y:S01]  /*0150*/  SHF.R.S32.HI R3, RZ, 0x1f, R104 ;  /* 0x0000001fff037819 */ /* 0x000fe20000011468 */
[----:B------:R-:W-:-:S02]  /*0160*/  UIADD3 UR8, UR5, UR8, URZ ;  /* 0x0000000805087290 */ /* 0x000fc4000fffe03f */
[----:B------:R-:W-:Y:S01]  /*0170*/  IMAD R105, R103, -0xe, R104 ;  /* 0xfffffff267697824 */ /* 0x000fe200078e0268 */
[----:B------:R-:W-:Y:S01]  /*0180*/  UIADD3.X UR9, URZ, UR13, URZ, UP0, !UPT ;  /* 0x0000000d3f097290 */ /* 0x000fe200087fe43f */
[----:B------:R-:W-:Y:S01]  /*0190*/  LEA.HI R3, R3, R104, RZ, 0x5 ;  /* 0x0000006803037211 */ /* 0x000fe200078f28ff */
[----:B------:R-:W-:Y:S02]  /*01a0*/  ULEA.HI UR10, UP0, UR8, UR4, URZ, 0x1 ;  /* 0x00000004080a7291 */ /* 0x000fe4000f81083f */
[----:B------:R-:W-:Y:S01]  /*01b0*/  USHF.R.S64 UR11, UR11, 0x1, UR9 ;  /* 0x000000010b0b7899 */ /* 0x000fe20008001009 */
[----:B------:R-:W-:Y:S01]  /*01c0*/  SHF.R.S32.HI R80, RZ, 0x5, R3 ;  /* 0x00000005ff507819 */ /* 0x000fe20000011403 */
[----:B------:R-:W-:Y:S01]  /*01d0*/  UIADD3.X UR8, URZ, UR8, URZ, UP0, !UPT ;  /* 0x000000083f087290 */ /* 0x000fe200087fe43f */
        /* <DEDUP_REMOVED lines=19> */
.L_x_1696:
[----:B-1----:R-:W-:Y:S01]  /*0310*/  IABS R5, c[0x0][0x1f0] ;  /* 0x00007c0000057a13 */ /* 0x002fe20000000000 */
[----:B------:R-:W-:Y:S01]  /*0320*/  ULDC UR4, c[0x0][0x1f0] ;  /* 0x00007c0000047ab9 */ /* 0x000fe20000000800 */
[----:B------:R-:W-:Y:S01]  /*0330*/  ISETP.LE.AND P5, PT, RZ, UR7, PT ;  /* 0x00000007ff007c0c */ /* 0x000fe2000bfa3270 */
[----:B------:R-:W-:Y:S01]  /*0340*/  ULOP3.LUT UR4, UR7, UR4, URZ, 0x3c, !UPT ;  /* 0x0000000407047292 */ /* 0x000fe2000f8e3c3f */
[----:B0-----:R-:W0:Y:S01]  /*0350*/  I2F.RP R0, R5 ;  /* 0x0000000500007306 */ /* 0x001e220000209400 */
        /* <DEDUP_REMOVED lines=12> */
[----:B------:R-:W-:-:S06]  /*0420*/  IMAD.HI.U32 R3, R3, R7, R2 ;  /* 0x0000000703037227 */ /* 0x000fcc00078e0002 */
        /* <DEDUP_REMOVED lines=20> */
[----:B------:R-:W-:Y:S02]  /*0570*/  SHF.R.S32.HI R5, RZ, 0x1f, R105 ;  /* 0x0000001fff057819 */ /* 0x000fe40000011469 */
[----:B------:R-:W-:Y:S02]  /*0580*/  IADD3 R108, P0, R105, R0, RZ ;  /* 0x00000000696c7210 */ /* 0x000fe40007f1e0ff */
[----:B------:R-:W-:-:S02]  /*0590*/  SHF.R.S32.HI R2, RZ, 0x1f, R3 ;  /* 0x0000001fff027819 */ /* 0x000fc40000011403 */
[----:B------:R-:W-:Y:S02]  /*05a0*/  ISETP.GT.U32.OR P2, PT, R104, 0x1bf, P2 ;  /* 0x000001bf6800780c */ /* 0x000fe40001744470 */
[----:B------:R-:W-:Y:S01]  /*05b0*/  LEA.HI.X.SX32 R109, R0, R5, 0x1, P0 ;  /* 0x00000005006d7211 */ /* 0x000fe200000f0eff */
[----:B------:R-:W-:Y:S01]  /*05c0*/  IMAD R2, R2, c[0x0][0x1e8], RZ ;  /* 0x00007a0002027a24 */ /* 0x000fe200078e02ff */
[----:B------:R-:W-:-:S03]  /*05d0*/  ISETP.GE.U32.AND P0, PT, R101, c[0x0][0x1e0], PT ;  /* 0x0000780065007a0c */ /* 0x000fc60003f06070 */
[C---:B------:R-:W-:Y:S01]  /*05e0*/  IMAD R111, R3.reuse, c[0x0][0x1ec], R2 ;  /* 0x00007b00036f7a24 */ /* 0x040fe200078e0202 */
[----:B------:R-:W-:Y:S01]  /*05f0*/  ISETP.GE.AND.EX P0, PT, R86, c[0x0][0x1e4], PT, P0 ;  /* 0x0000790056007a0c */ /* 0x000fe20003f06300 */
[----:B------:R-:W-:-:S03]  /*0600*/  IMAD.WIDE.U32 R108, R3, c[0x0][0x1e8], R108 ;  /* 0x00007a00036c7a25 */ /* 0x000fc600078e006c */
[----:B------:R-:W-:Y:S01]  /*0610*/  ISETP.GT.U32.OR P0, PT, R104, 0x1bf, P0 ;  /* 0x000001bf6800780c */ /* 0x000fe20000704470 */
[----:B------:R-:W-:Y:S01]  /*0620*/  @P1 IMAD R2, R88, c[0x0][0x1d8], RZ ;  /* 0x0000760058021a24 */ /* 0x000fe200078e02ff */
[----:B------:R-:W-:Y:S01]  /*0630*/  IADD3 R111, R109, R111, RZ ;  /* 0x0000006f6d6f7210 */ /* 0x000fe20007ffe0ff */
[----:B------:R-:W-:Y:S01]  /*0640*/  @!P2 IMAD R3, R87, c[0x0][0x1d8], RZ ;  /* 0x000076005703aa24 */ /* 0x000fe200078e02ff */
[-C--:B------:R-:W-:Y:S01]  /*0650*/  @P1 MOV R110, R108.reuse ;  /* 0x0000006c006e1202 */ /* 0x080fe20000000f00 */
[C---:B------:R-:W-:Y:S01]  /*0660*/  @P1 IMAD R9, R103.reuse, c[0x0][0x1dc], R2 ;  /* 0x0000770067091a24 */ /* 0x040fe200078e0202 */
[----:B------:R-:W-:Y:S01]  /*0670*/  @!P2 MOV R4, R108 ;  /* 0x0000006c0004a202 */ /* 0x000fe20000000f00 */
[----:B------:R-:W-:Y:S01]  /*0680*/  @!P2 IMAD R7, R102, c[0x0][0x1dc], R3 ;  /* 0x000077006607aa24 */ /* 0x000fe200078e0203 */
[----:B------:R-:W-:Y:S01]  /*0690*/  @!P2 MOV R5, R111 ;  /* 0x0000006f0005a202 */ /* 0x000fe20000000f00 */
[----:B------:R-:W-:-:S04]  /*06a0*/  @P1 IMAD.WIDE.U32 R2, R103, c[0x0][0x1d8], R110 ;  /* 0x0000760067021a25 */ /* 0x000fc800078e006e */
[----:B------:R-:W-:Y:S01]  /*06b0*/  @!P2 IMAD.WIDE.U32 R4, R102, c[0x0][0x1d8], R4 ;  /* 0x000076006604aa25 */ /* 0x000fe200078e0004 */
[----:B------:R-:W-:-:S04]  /*06c0*/  @P1 IADD3 R9, R3, R9, RZ ;  /* 0x0000000903091210 */ /* 0x000fc80007ffe0ff */
[----:B------:R-:W-:Y:S02]  /*06d0*/  @!P2 IADD3 R3, R5, R7, RZ ;  /* 0x000000070503a210 */ /* 0x000fe40007ffe0ff */
[C---:B------:R-:W-:Y:S02]  /*06e0*/  @P1 SHF.L.U32 R7, R2.reuse, 0x2, RZ ;  /* 0x0000000202071819 */ /* 0x040fe400000006ff */
[----:B------:R-:W-:Y:S01]  /*06f0*/  @P1 SHF.L.U64.HI R14, R2, 0x2, R9 ;  /* 0x00000002020e1819 */ /* 0x000fe20000010209 */
[----:B------:R-:W-:Y:S01]  /*0700*/  @!P0 IMAD R2, R86, c[0x0][0x1d8], RZ ;  /* 0x0000760056028a24 */ /* 0x000fe200078e02ff */
[C---:B------:R-:W-:Y:S02]  /*0710*/  @!P2 SHF.L.U32 R8, R4.reuse, 0x2, RZ ;  /* 0x000000020408a819 */ /* 0x040fe400000006ff */
[----:B------:R-:W-:Y:S01]  /*0720*/  @!P2 SHF.L.U64.HI R6, R4, 0x2, R3 ;  /* 0x000000020406a819 */ /* 0x000fe20000010203 */
[----:B------:R-:W-:Y:S01]  /*0730*/  @!P0 IMAD R11, R101, c[0x0][0x1dc], R2 ;  /* 0x00007700650b8a24 */ /* 0x000fe200078e0202 */
[----:B------:R-:W-:-:S02]  /*0740*/  @!P0 MOV R4, R108 ;  /* 0x0000006c00048202 */ /* 0x000fc40000000f00 */
[----:B------:R-:W-:Y:S02]  /*0750*/  @!P0 MOV R5, R111 ;  /* 0x0000006f00058202 */ /* 0x000fe40000000f00 */
[C---:B------:R-:W-:Y:S02]  /*0760*/  @!P2 IADD3 R2, P3, R8.reuse, c[0x0][0x180], RZ ;  /* 0x000060000802aa10 */ /* 0x040fe40007f7e0ff */
[----:B------:R-:W-:Y:S01]  /*0770*/  @!P2 IADD3 R8, P4, R8, c[0x0][0x178], RZ ;  /* 0x00005e000808aa10 */ /* 0x000fe20007f9e0ff */
[----:B------:R-:W-:Y:S01]  /*0780*/  @!P0 IMAD.WIDE.U32 R4, R101, c[0x0][0x1d8], R4 ;  /* 0x0000760065048a25 */ /* 0x000fe200078e0004 */
[C---:B------:R-:W-:Y:S02]  /*0790*/  @!P2 IADD3.X R3, R6.reuse, c[0x0][0x184], RZ, P3, !PT ;  /* 0x000061000603aa10 */ /* 0x040fe40001ffe4ff */
[----:B------:R-:W-:Y:S02]  /*07a0*/  @!P2 IADD3.X R9, R6, c[0x0][0x17c], RZ, P4, !PT ;  /* 0x00005f000609aa10 */ /* 0x000fe400027fe4ff */
[----:B------:R-:W-:Y:S01]  /*07b0*/  ISETP.GE.U32.AND P4, PT, R100, c[0x0][0x1e0], PT ;  /* 0x0000780064007a0c */ /* 0x000fe20003f86070 */
[----:B------:R0:W5:Y:S01]  /*07c0*/  @!P2 LDG.E.64 R32, [R2.64] ;  /* 0x0000000e0220a981 */ /* 0x000162000c1e1b00 */
[----:B------:R-:W-:-:S02]  /*07d0*/  ISETP.GE.U32.AND P3, PT, R99, c[0x0][0x1e0], PT ;  /* 0x0000780063007a0c */ /* 0x000fc40003f66070 */
[----:B------:R-:W-:Y:S01]  /*07e0*/  SHF.R.S32.HI R85, RZ, 0x1f, R100 ;  /* 0x0000001fff557819 */ /* 0x000fe20000011464 */
[----:B------:R1:W5:Y:S01]  /*07f0*/  @!P2 LDG.E.64 R12, [R8.64] ;  /* 0x0000000e080ca981 */ /* 0x000362000c1e1b00 */
[----:B------:R-:W-:Y:S02]  /*0800*/  SHF.R.S32.HI R84, RZ, 0x1f, R99 ;  /* 0x0000001fff547819 */ /* 0x000fe40000011463 */
[----:B------:R-:W-:Y:S01]  /*0810*/  @!P0 IADD3 R11, R5, R11, RZ ;  /* 0x0000000b050b8210 */ /* 0x000fe20007ffe0ff */
[----:B------:R-:W-:Y:S01]  /*0820*/  UMOV UR12, 0x8 ;  /* 0x00000008000c7882 */ /* 0x000fe20000000000 */
[----:B------:R-:W-:Y:S01]  /*0830*/  @P1 IADD3 R6, P2, R7, c[0x0][0x178], RZ ;  /* 0x00005e0007061a10 */ /* 0x000fe20007f5e0ff */
[----:B------:R-:W-:Y:S01]  /*0840*/  ULDC.64 UR4, c[0x0][0x198] ;  /* 0x0000660000047ab9 */ /* 0x000fe20000000a00 */
[----:B------:R-:W-:Y:S01]  /*0850*/  @!P0 SHF.L.U32 R10, R4, 0x2, RZ ;  /* 0x00000002040a8819 */ /* 0x000fe200000006ff */
[----:B------:R-:W-:Y:S01]  /*0860*/  UIMAD.WIDE UR4, UR7, UR12, UR4 ;  /* 0x0000000c070472a5 */ /* 0x000fe2000f8e0204 */
[----:B------:R-:W-:-:S02]  /*0870*/  ISETP.GE.AND.EX P4, PT, R85, c[0x0][0x1e4], PT, P4 ;  /* 0x0000790055007a0c */ /* 0x000fc40003f86340 */
[----:B------:R-:W-:Y:S02]  /*0880*/  ISETP.GE.AND.EX P3, PT, R84, c[0x0][0x1e4], PT, P3 ;  /* 0x0000790054007a0c */ /* 0x000fe40003f66330 */
[----:B------:R-:W-:Y:S02]  /*0890*/  @!P0 SHF.L.U64.HI R11, R4, 0x2, R11 ;  /* 0x00000002040b8819 */ /* 0x000fe4000001020b */
[----:B------:R-:W-:Y:S02]  /*08a0*/  @P1 IADD3 R4, P5, R7, c[0x0][0x180], RZ ;  /* 0x0000600007041a10 */ /* 0x000fe40007fbe0ff */
[----:B------:R-:W-:Y:S02]  /*08b0*/  @P1 IADD3.X R7, R14, c[0x0][0x17c], RZ, P2, !PT ;  /* 0x00005f000e071a10 */ /* 0x000fe400017fe4ff */
[----:B-1----:R-:W-:Y:S02]  /*08c0*/  @!P0 IADD3 R8, P2, R10, c[0x0][0x180], RZ ;  /* 0x000060000a088a10 */ /* 0x002fe40007f5e0ff */
[----:B------:R-:W-:-:S02]  /*08d0*/  ISETP.GT.U32.OR P4, PT, R104, 0x1bf, P4 ;  /* 0x000001bf6800780c */ /* 0x000fc40002784470 */
[----:B------:R-:W-:Y:S02]  /*08e0*/  ISETP.GT.U32.OR P3, PT, R104, 0x1bf, P3 ;  /* 0x000001bf6800780c */ /* 0x000fe40001f64470 */
[----:B------:R-:W-:Y:S02]  /*08f0*/  @!P0 IADD3 R10, P6, R10, c[0x0][0x178], RZ ;  /* 0x00005e000a0a8a10 */ /* 0x000fe40007fde0ff */
[----:B------:R-:W-:Y:S02]  /*0900*/  MOV R28, UR4 ;  /* 0x00000004001c7c02 */ /* 0x000fe40008000f00 */
[----:B------:R-:W-:Y:S02]  /*0910*/  MOV R29, UR5 ;  /* 0x00000005001d7c02 */ /* 0x000fe40008000f00 */
[C---:B------:R-:W-:Y:S02]  /*0920*/  @!P0 IADD3.X R9, R11.reuse, c[0x0][0x184], RZ, P2, !PT ;  /* 0x000061000b098a10 */ /* 0x040fe400017fe4ff */
[----:B------:R-:W-:-:S02]  /*0930*/  @!P0 IADD3.X R11, R11, c[0x0][0x17c], RZ, P6, !PT ;  /* 0x00005f000b0b8a10 */ /* 0x000fc400037fe4ff */
[----:B------:R-:W-:Y:S01]  /*0940*/  ISETP.GE.U32.AND P6, PT, R96, c[0x0][0x1e0], PT ;  /* 0x0000780060007a0c */ /* 0x000fe20003fc6070 */
[----:B------:R-:W2:Y:S01]  /*0950*/  LDG.E.64 R28, [R28.64] ;  /* 0x0000000e1c1c7981 */ /* 0x000ea2000c1e1b00 */
[----:B------:R-:W-:Y:S02]  /*0960*/  SHF.R.S32.HI R81, RZ, 0x1f, R96 ;  /* 0x0000001fff517819 */ /* 0x000fe40000011460 */
[----:B------:R-:W-:Y:S02]  /*0970*/  ISETP.GE.U32.AND P2, PT, R97, c[0x0][0x1e0], PT ;  /* 0x0000780061007a0c */ /* 0x000fe40003f46070 */
[----:B------:R-:W-:Y:S02]  /*0980*/  ISETP.GE.AND.EX P6, PT, R81, c[0x0][0x1e4], PT, P6 ;  /* 0x0000790051007a0c */ /* 0x000fe40003fc6360 */
[----:B------:R-:W-:Y:S01]  /*0990*/  SHF.R.S32.HI R82, RZ, 0x1f, R97 ;  /* 0x0000001fff527819 */ /* 0x000fe20000011461 */
[----:B0-----:R-:W-:Y:S01]  /*09a0*/  @!P4 IMAD R3, R85, c[0x0][0x1d8], RZ ;  /* 0x000076005503ca24 */ /* 0x001fe200078e02ff */
[----:B------:R-:W-:Y:S01]  /*09b0*/  ISETP.GT.U32.OR P6, PT, R104, 0x1bf, P6 ;  /* 0x000001bf6800780c */ /* 0x000fe200037c4470 */
[----:B------:R-:W-:Y:S01]  /*09c0*/  @!P3 IMAD R2, R84, c[0x0][0x1d8], RZ ;  /* 0x000076005402ba24 */ /* 0x000fe200078e02ff */
[----:B------:R-:W-:-:S02]  /*09d0*/  @P1 IADD3.X R5, R14, c[0x0][0x184], RZ, P5, !PT ;  /* 0x000061000e051a10 */ /* 0x000fc40002ffe4ff */
[----:B------:R-:W-:Y:S01]  /*09e0*/  ISETP.GE.AND.EX P2, PT, R82, c[0x0][0x1e4], PT, P2 ;  /* 0x0000790052007a0c */ /* 0x000fe20003f46320 */
[----:B------:R-:W-:Y:S01]  /*09f0*/  @!P4 IMAD R17, R100, c[0x0][0x1dc], R3 ;  /* 0x000077006411ca24 */ /* 0x000fe200078e0203 */
[-C--:B------:R-:W-:Y:S01]  /*0a00*/  @!P3 MOV R14, R108.reuse ;  /* 0x0000006c000eb202 */ /* 0x080fe20000000f00 */
[C---:B------:R-:W-:Y:S01]  /*0a10*/  @!P3 IMAD R27, R99.reuse, c[0x0][0x1dc], R2 ;  /* 0x00007700631bba24 */ /* 0x040fe200078e0202 */
[-C--:B------:R-:W-:Y:S02]  /*0a20*/  @!P3 MOV R15, R111.reuse ;  /* 0x0000006f000fb202 */ /* 0x080fe40000000f00 */
[----:B------:R-:W-:Y:S02]  /*0a30*/  @!P4 MOV R2, R108 ;  /* 0x0000006c0002c202 */ /* 0x000fe40000000f00 */
[----:B------:R-:W-:Y:S02]  /*0a40*/  @!P4 MOV R3, R111 ;  /* 0x0000006f0003c202 */ /* 0x000fe40000000f00 */
[----:B------:R-:W-:Y:S01]  /*0a50*/  ISETP.GT.U32.OR P2, PT, R104, 0x1bf, P2 ;  /* 0x000001bf6800780c */ /* 0x000fe20001744470 */
[----:B------:R-:W-:-:S04]  /*0a60*/  @!P3 IMAD.WIDE.U32 R14, R99, c[0x0][0x1d8], R14 ;  /* 0x00007600630eba25 */ /* 0x000fc800078e000e */
[----:B------:R-:W-:Y:S01]  /*0a70*/  @!P4 IMAD.WIDE.U32 R2, R100, c[0x0][0x1d8], R2 ;  /* 0x000076006402ca25 */ /* 0x000fe200078e0002 */
[----:B------:R-:W-:-:S03]  /*0a80*/  @!P3 IADD3 R27, R15, R27, RZ ;  /* 0x0000001b0f1bb210 */ /* 0x000fc60007ffe0ff */
[----:B------:R-:W-:Y:S01]  /*0a90*/  @!P6 IMAD R15, R81, c[0x0][0x1d8], RZ ;  /* 0x00007600510fea24 */ /* 0x000fe200078e02ff */
[----:B------:R-:W-:Y:S02]  /*0aa0*/  @!P4 IADD3 R3, R3, R17, RZ ;  /* 0x000000110303c210 */ /* 0x000fe40007ffe0ff */
[----:B------:R-:W-:Y:S01]  /*0ab0*/  @!P3 SHF.L.U32 R26, R14, 0x2, RZ ;  /* 0x000000020e1ab819 */ /* 0x000fe200000006ff */
[----:B------:R-:W-:Y:S01]  /*0ac0*/  @!P6 IMAD R47, R96, c[0x0][0x1dc], R15 ;  /* 0x00007700602fea24 */ /* 0x000fe200078e020f */
[----:B------:R-:W-:Y:S02]  /*0ad0*/  @!P3 SHF.L.U64.HI R27, R14, 0x2, R27 ;  /* 0x000000020e1bb819 */ /* 0x000fe4000001021b */
[----:B------:R-:W-:Y:S02]  /*0ae0*/  ISETP.GE.U32.AND P5, PT, R98, c[0x0][0x1e0], PT ;  /* 0x0000780062007a0c */ /* 0x000fe40003fa6070 */
[----:B------:R-:W-:Y:S02]  /*0af0*/  SHF.R.S32.HI R83, RZ, 0x1f, R98 ;  /* 0x0000001fff537819 */ /* 0x000fe40000011462 */
[----:B------:R-:W-:-:S02]  /*0b00*/  @!P4 SHF.L.U32 R24, R2, 0x2, RZ ;  /* 0x000000020218c819 */ /* 0x000fc400000006ff */
[----:B------:R-:W-:Y:S01]  /*0b10*/  @!P4 SHF.L.U64.HI R18, R2, 0x2, R3 ;  /* 0x000000020212c819 */ /* 0x000fe20000010203 */
[----:B------:R-:W-:Y:S01]  /*0b20*/  @!P2 IMAD R2, R82, c[0x0][0x1d8], RZ ;  /* 0x000076005202aa24 */ /* 0x000fe200078e02ff */
[----:B------:R-:W-:Y:S02]  /*0b30*/  @!P2 MOV R14, R108 ;  /* 0x0000006c000ea202 */ /* 0x000fe40000000f00 */
[----:B------:R-:W-:Y:S01]  /*0b40*/  @!P2 MOV R15, R111 ;  /* 0x0000006f000fa202 */ /* 0x000fe20000000f00 */
[----:B------:R-:W-:Y:S01]  /*0b50*/  @!P2 IMAD R43, R97, c[0x0][0x1dc], R2 ;  /* 0x00007700612baa24 */ /* 0x000fe200078e0202 */
[----:B------:R-:W-:-:S03]  /*0b60*/  ISETP.GE.AND.EX P5, PT, R83, c[0x0][0x1e4], PT, P5 ;  /* 0x0000790053007a0c */ /* 0x000fc60003fa6350 */
[----:B------:R-:W-:Y:S01]  /*0b70*/  @!P2 IMAD.WIDE.U32 R14, R97, c[0x0][0x1d8], R14 ;  /* 0x00007600610eaa25 */ /* 0x000fe200078e000e */
[----:B------:R-:W-:-:S04]  /*0b80*/  ISETP.GT.U32.OR P5, PT, R104, 0x1bf, P5 ;  /* 0x000001bf6800780c */ /* 0x000fc80002fa4470 */
[----:B------:R-:W-:Y:S01]  /*0b90*/  @!P2 IADD3 R43, R15, R43, RZ ;  /* 0x0000002b0f2ba210 */ /* 0x000fe20007ffe0ff */
[----:B------:R-:W-:Y:S01]  /*0ba0*/  CS2R R30, SRZ ;  /* 0x00000000001e7805 */ /* 0x000fe2000001ff00 */
[C---:B------:R-:W-:Y:S02]  /*0bb0*/  @!P2 SHF.L.U32 R42, R14.reuse, 0x2, RZ ;  /* 0x000000020e2aa819 */ /* 0x040fe400000006ff */
[----:B------:R-:W-:Y:S02]  /*0bc0*/  @!P2 SHF.L.U64.HI R43, R14, 0x2, R43 ;  /* 0x000000020e2ba819 */ /* 0x000fe4000001022b */
[----:B------:R-:W-:Y:S01]  /*0bd0*/  CS2R R14, SRZ ;  /* 0x00000000000e7805 */ /* 0x000fe2000001ff00 */
[----:B------:R0:W5:Y:S02]  /*0be0*/  @!P0 LDG.E.64 R30, [R8.64] ;  /* 0x0000000e081e8981 */ /* 0x000164000c1e1b00 */
[----:B------:R-:W-:-:S03]  /*0bf0*/  @!P5 IMAD R3, R83, c[0x0][0x1d8], RZ ;  /* 0x000076005303da24 */ /* 0x000fc600078e02ff */
[----:B------:R1:W5:Y:S01]  /*0c00*/  @!P0 LDG.E.64 R14, [R10.64] ;  /* 0x0000000e0a0e8981 */ /* 0x000362000c1e1b00 */
[----:B------:R-:W-:Y:S01]  /*0c10*/  @!P4 IADD3 R22, P0, R24, c[0x0][0x180], RZ ;  /* 0x000060001816ca10 */ /* 0x000fe20007f1e0ff */
[----:B------:R-:W-:Y:S01]  /*0c20*/  @!P5 IMAD R39, R98, c[0x0][0x1dc], R3 ;  /* 0x000077006227da24 */ /* 0x000fe200078e0203 */
[----:B------:R-:W-:Y:S02]  /*0c30*/  @!P5 MOV R2, R108 ;  /* 0x0000006c0002d202 */ /* 0x000fe40000000f00 */
[----:B------:R-:W-:Y:S02]  /*0c40*/  @!P5 MOV R3, R111 ;  /* 0x0000006f0003d202 */ /* 0x000fe40000000f00 */
[----:B------:R-:W-:Y:S02]  /*0c50*/  @!P4 IADD3.X R23, R18, c[0x0][0x184], RZ, P0, !PT ;  /* 0x000061001217ca10 */ /* 0x000fe400007fe4ff */
[----:B------:R-:W-:Y:S01]  /*0c60*/  @!P4 IADD3 R24, P0, R24, c[0x0][0x178], RZ ;  /* 0x00005e001818ca10 */ /* 0x000fe20007f1e0ff */
[----:B------:R-:W-:Y:S01]  /*0c70*/  @!P5 IMAD.WIDE.U32 R2, R98, c[0x0][0x1d8], R2 ;  /* 0x000076006202da25 */ /* 0x000fe200078e0002 */
[----:B------:R-:W-:-:S02]  /*0c80*/  CS2R R34, SRZ ;  /* 0x0000000000227805 */ /* 0x000fc4000001ff00 */
[----:B------:R-:W-:Y:S02]  /*0c90*/  @!P4 IADD3.X R25, R18, c[0x0][0x17c], RZ, P0, !PT ;  /* 0x00005f001219ca10 */ /* 0x000fe400007fe4ff */
[----:B-1----:R-:W-:Y:S02]  /*0ca0*/  @!P3 IADD3 R10, P0, R26, c[0x0][0x180], RZ ;  /* 0x000060001a0aba10 */ /* 0x002fe40007f1e0ff */
[----:B------:R-:W-:Y:S01]  /*0cb0*/  @!P6 MOV R16, R108 ;  /* 0x0000006c0010e202 */ /* 0x000fe20000000f00 */
[----:B------:R1:W5:Y:S01]  /*0cc0*/  @P1 LDG.E.64 R34, [R4.64] ;  /* 0x0000000e04221981 */ /* 0x000362000c1e1b00 */
[----:B------:R-:W-:Y:S02]  /*0cd0*/  @!P6 MOV R17, R111 ;  /* 0x0000006f0011e202 */ /* 0x000fe40000000f00 */
[----:B------:R-:W-:Y:S02]  /*0ce0*/  @!P5 IADD3 R39, R3, R39, RZ ;  /* 0x000000270327d210 */ /* 0x000fe40007ffe0ff */
[----:B------:R-:W-:-:S02]  /*0cf0*/  @!P3 IADD3.X R11, R27, c[0x0][0x184], RZ, P0, !PT ;  /* 0x000061001b0bba10 */ /* 0x000fc400007fe4ff */
[----:B------:R-:W-:Y:S01]  /*0d00*/  @!P3 IADD3 R26, P0, R26, c[0x0][0x178], RZ ;  /* 0x00005e001a1aba10 */ /* 0x000fe20007f1e0ff */
[----:B------:R-:W-:Y:S01]  /*0d10*/  @!P6 IMAD.WIDE.U32 R16, R96, c[0x0][0x1d8], R16 ;  /* 0x000076006010ea25 */ /* 0x000fe200078e0010 */
[C---:B------:R-:W-:Y:S01]  /*0d20*/  @!P5 SHF.L.U32 R38, R2.reuse, 0x2, RZ ;  /* 0x000000020226d819 */ /* 0x040fe200000006ff */
[----:B-1----:R-:W-:Y:S01]  /*0d30*/  CS2R R4, SRZ ;  /* 0x0000000000047805 */ /* 0x002fe2000001ff00 */
[----:B------:R-:W-:Y:S01]  /*0d40*/  @!P5 SHF.L.U64.HI R39, R2, 0x2, R39 ;  /* 0x000000020227d819 */ /* 0x000fe20000010227 */
[----:B------:R-:W-:Y:S01]  /*0d50*/  CS2R R20, SRZ ;  /* 0x0000000000147805 */ /* 0x000fe2000001ff00 */
[----:B------:R-:W-:Y:S01]  /*0d60*/  MOV R3, RZ ;  /* 0x000000ff00037202 */ /* 0x000fe20000000f00 */
[----:B------:R-:W-:Y:S01]  /*0d70*/  CS2R R18, SRZ ;  /* 0x0000000000127805 */ /* 0x000fe2000001ff00 */
[----:B------:R-:W-:Y:S01]  /*0d80*/  MOV R2, RZ ;  /* 0x000000ff00027202 */ /* 0x000fe20000000f00 */
[----:B------:R1:W5:Y:S01]  /*0d90*/  @!P3 LDG.E.64 R4, [R10.64] ;  /* 0x0000000e0a04b981 */ /* 0x000362000c1e1b00 */
[----:B------:R-:W-:-:S02]  /*0da0*/  @!P3 IADD3.X R27, R27, c[0x0][0x17c], RZ, P0, !PT ;  /* 0x00005f001b1bba10 */ /* 0x000fc400007fe4ff */
[----:B------:R-:W-:Y:S01]  /*0db0*/  @!P6 IADD3 R47, R17, R47, RZ ;  /* 0x0000002f112fe210 */ /* 0x000fe20007ffe0ff */
[----:B------:R3:W5:Y:S01]  /*0dc0*/  @!P4 LDG.E.64 R18, [R24.64] ;  /* 0x0000000e1812c981 */ /* 0x000762000c1e1b00 */
[----:B------:R-:W-:-:S03]  /*0dd0*/  @!P5 IADD3 R36, P0, R38, c[0x0][0x180], RZ ;  /* 0x000060002624da10 */ /* 0x000fc60007f1e0ff */
[----:B------:R4:W5:Y:S01]  /*0de0*/  @!P3 LDG.E.64 R20, [R26.64] ;  /* 0x0000000e1a14b981 */ /* 0x000962000c1e1b00 */
[----:B------:R-:W-:Y:S02]  /*0df0*/  @!P5 IADD3 R38, P3, R38, c[0x0][0x178], RZ ;  /* 0x00005e002626da10 */ /* 0x000fe40007f7e0ff */
[C---:B------:R-:W-:Y:S01]  /*0e00*/  @!P6 SHF.L.U32 R46, R16.reuse, 0x2, RZ ;  /* 0x00000002102ee819 */ /* 0x040fe200000006ff */
[----:B------:R0:W5:Y:S01]  /*0e10*/  @!P4 LDG.E.64 R2, [R22.64] ;  /* 0x0000000e1602c981 */ /* 0x000162000c1e1b00 */
[----:B------:R-:W-:Y:S02]  /*0e20*/  @!P6 SHF.L.U64.HI R47, R16, 0x2, R47 ;  /* 0x00000002102fe819 */ /* 0x000fe4000001022f */
[----:B------:R-:W-:Y:S01]  /*0e30*/  @!P2 IADD3 R40, P4, R42, c[0x0][0x180], RZ ;  /* 0x000060002a28aa10 */ /* 0x000fe20007f9e0ff */
[----:B------:R-:W-:Y:S01]  /*0e40*/  CS2R R16, SRZ ;  /* 0x0000000000107805 */ /* 0x000fe2000001ff00 */
[C---:B------:R-:W-:Y:S02]  /*0e50*/  @!P5 IADD3.X R37, R39.reuse, c[0x0][0x184], RZ, P0, !PT ;  /* 0x000061002725da10 */ /* 0x040fe400007fe4ff */
[----:B------:R-:W-:-:S02]  /*0e60*/  @!P5 IADD3.X R39, R39, c[0x0][0x17c], RZ, P3, !PT ;  /* 0x00005f002727da10 */ /* 0x000fc40001ffe4ff */
[----:B------:R-:W-:Y:S01]  /*0e70*/  @!P2 IADD3.X R41, R43, c[0x0][0x184], RZ, P4, !PT ;  /* 0x000061002b29aa10 */ /* 0x000fe200027fe4ff */
[----:B------:R4:W5:Y:S01]  /*0e80*/  @P1 LDG.E.64 R16, [R6.64] ;  /* 0x0000000e06101981 */ /* 0x000962000c1e1b00 */
[----:B------:R-:W-:Y:S02]  /*0e90*/  @!P6 IADD3 R44, P3, R46, c[0x0][0x180], RZ ;  /* 0x000060002e2cea10 */ /* 0x000fe40007f7e0ff */
[----:B------:R-:W-:Y:S02]  /*0ea0*/  @!P2 IADD3 R42, P0, R42, c[0x0][0x178], RZ ;  /* 0x00005e002a2aaa10 */ /* 0x000fe40007f1e0ff */
[----:B------:R-:W-:Y:S01]  /*0eb0*/  @!P6 IADD3 R46, P4, R46, c[0x0][0x178], RZ ;  /* 0x00005e002e2eea10 */ /* 0x000fe20007f9e0ff */
[----:B0-----:R-:W-:Y:S01]  /*0ec0*/  CS2R R22, SRZ ;  /* 0x0000000000167805 */ /* 0x001fe2000001ff00 */
[----:B------:R-:W-:Y:S01]  /*0ed0*/  CS2R R8, SRZ ;  /* 0x0000000000087805 */ /* 0x000fe2000001ff00 */
[----:B---3--:R-:W-:Y:S01]  /*0ee0*/  CS2R R24, SRZ ;  /* 0x0000000000187805 */ /* 0x008fe2000001ff00 */
[----:B-1----:R-:W-:Y:S01]  /*0ef0*/  CS2R R10, SRZ ;  /* 0x00000000000a7805 */ /* 0x002fe2000001ff00 */
[----:B----4-:R-:W-:Y:S01]  /*0f00*/  CS2R R6, SRZ ;  /* 0x0000000000067805 */ /* 0x010fe2000001ff00 */
[----:B------:R-:W-:Y:S01]  /*0f10*/  CS2R R26, SRZ ;  /* 0x00000000001a7805 */ /* 0x000fe2000001ff00 */
[----:B------:R-:W-:Y:S01]  /*0f20*/  @!P6 IADD3.X R45, R47, c[0x0][0x184], RZ, P3, !PT ;  /* 0x000061002f2dea10 */ /* 0x000fe20001ffe4ff */
[----:B------:R0:W5:Y:S01]  /*0f30*/  @!P5 LDG.E.64 R22, [R38.64] ;  /* 0x0000000e2616d981 */ /* 0x000162000c1e1b00 */
[----:B------:R-:W-:-:S02]  /*0f40*/  @!P2 IADD3.X R43, R43, c[0x0][0x17c], RZ, P0, !PT ;  /* 0x00005f002b2baa10 */ /* 0x000fc400007fe4ff */
[----:B------:R-:W-:Y:S01]  /*0f50*/  @!P6 IADD3.X R47, R47, c[0x0][0x17c], RZ, P4, !PT ;  /* 0x00005f002f2fea10 */ /* 0x000fe200027fe4ff */
[----:B------:R0:W5:Y:S04]  /*0f60*/  @!P5 LDG.E.64 R6, [R36.64] ;  /* 0x0000000e2406d981 */ /* 0x000168000c1e1b00 */
[----:B------:R0:W5:Y:S04]  /*0f70*/  @!P2 LDG.E.64 R8, [R40.64] ;  /* 0x0000000e2808a981 */ /* 0x000168000c1e1b00 */
[----:B------:R0:W5:Y:S04]  /*0f80*/  @!P2 LDG.E.64 R24, [R42.64] ;  /* 0x0000000e2a18a981 */ /* 0x000168000c1e1b00 */
        /* <DEDUP_REMOVED lines=32> */
.L_x_1647:
[----:B0-----:R-:W-:Y:S05]  /*1190*/  BSYNC B0 ;  /* 0x0000000000007941 */ /* 0x001fea0003800000 */
.L_x_1646:
        /* <DEDUP_REMOVED lines=29> */
.L_x_1648:
[----:B------:R-:W-:Y:S01]  /*1370*/  FMUL.FTZ R35, R32, R95 ;  /* 0x0000005f20237220 */ /* 0x000fe20000410000 */
[----:B------:R-:W-:Y:S01]  /*1380*/  MOV R34, R13 ;  /* 0x0000000d00227202 */ /* 0x000fe20000000f00 */
[----:B------:R-:W-:Y:S02]  /*1390*/  FMUL.FTZ R76, R76, UR12 ;  /* 0x0000000c4c4c7c20 */ /* 0x000fe40008410000 */
[----:B------:R-:W-:Y:S02]  /*13a0*/  FFMA.FTZ R0, R78, R35, RZ ;  /* 0x000000234e007223 */ /* 0x000fe400000100ff */
[----:B------:R-:W-:Y:S02]  /*13b0*/  FMUL.FTZ R36, R33, R92 ;  /* 0x0000005c21247220 */ /* 0x000fe40000410000 */
        /* <DEDUP_REMOVED lines=21> */
.L_x_1649:
[----:B------:R-:W-:Y:S02]  /*1510*/  FFMA.FTZ R0, R77, R36, R0 ;  /* 0x000000244d007223 */ /* 0x000fe40000010000 */
[----:B------:R-:W-:Y:S02]  /*1520*/  FMUL.FTZ R37, R29, R95 ;  /* 0x0000005f1d257220 */ /* 0x000fe40000410000 */
[----:B------:R-:W-:Y:S02]  /*1530*/  FADD.FTZ R38, R36, R35 ;  /* 0x0000002324267221 */ /* 0x000fe40000010000 */
[----:B------:R-:W-:Y:S02]  /*1540*/  FFMA.FTZ R36, R76, R37, R0 ;  /* 0x000000254c247223 */ /* 0x000fe40000010000 */
[C---:B------:R-:W-:Y:S01]  /*1550*/  FADD.FTZ R74, -R28.reuse, R30 ;  /* 0x0000001e1c4a7221 */ /* 0x040fe20000010100 */
[----:B------:R-:W-:Y:S01]  /*1560*/  MOV R30, R14 ;  /* 0x0000000e001e7202 */ /* 0x000fe20000000f00 */
[----:B------:R-:W-:Y:S01]  /*1570*/  FADD.FTZ R0, -R28, R31 ;  /* 0x0000001f1c007221 */ /* 0x000fe20000010100 */
        /* <DEDUP_REMOVED lines=24> */
.L_x_1650:
[----:B------:R-:W-:Y:S02]  /*1700*/  FFMA.FTZ R36, R75, R35, R36 ;  /* 0x000000234b247223 */ /* 0x000fe40000010024 */
[----:B------:R-:W-:Y:S02]  /*1710*/  FMUL.FTZ R37, R30, R95 ;  /* 0x0000005f1e257220 */ /* 0x000fe40000410000 */
[----:B------:R-:W-:Y:S01]  /*1720*/  FADD.FTZ R38, R35, R38 ;  /* 0x0000002623267221 */ /* 0x000fe20000010000 */
[----:B------:R-:W-:Y:S01]  /*1730*/  MOV R35, R18 ;  /* 0x0000001200237202 */ /* 0x000fe20000000f00 */
[C---:B------:R-:W-:Y:S02]  /*1740*/  FADD.FTZ R2, -R28.reuse, R2 ;  /* 0x000000021c027221 */ /* 0x040fe40000010100 */
[----:B------:R-:W-:Y:S02]  /*1750*/  FADD.FTZ R3, -R28, R3 ;  /* 0x000000031c037221 */ /* 0x000fe40000010100 */
        /* <DEDUP_REMOVED lines=25> */
.L_x_1651:
[----:B------:R-:W-:Y:S02]  /*18f0*/  FFMA.FTZ R40, R0, R37, R39 ;  /* 0x0000002500287223 */ /* 0x000fe40000010027 */
[----:B------:R-:W-:Y:S02]  /*1900*/  FMUL.FTZ R39, R35, R95 ;  /* 0x0000005f23277220 */ /* 0x000fe40000410000 */
[----:B------:R-:W-:Y:S01]  /*1910*/  FADD.FTZ R38, R37, R38 ;  /* 0x0000002625267221 */ /* 0x000fe20000010000 */
[----:B------:R-:W-:Y:S01]  /*1920*/  MOV R37, R20 ;  /* 0x0000001400257202 */ /* 0x000fe20000000f00 */
[C---:B------:R-:W-:Y:S02]  /*1930*/  FADD.FTZ R4, -R28.reuse, R4 ;  /* 0x000000041c047221 */ /* 0x040fe40000010100 */
[----:B------:R-:W-:Y:S02]  /*1940*/  FADD.FTZ R5, -R28, R5 ;  /* 0x000000051c057221 */ /* 0x000fe40000010100 */
[----:B------:R-:W-:-:S02]  /*1950*/  FFMA.FTZ R40, R2, R39, R40 ;  /* 0x0000002702287223 */ /* 0x000fc40000010028 */
[----:B------:R-:W-:Y:S01]  /*1960*/  FADD.FTZ R42, R38, R39 ;  /* 0x00000027262a7221 */ /* 0x000fe20000010000 */
[----:B------:R-:W-:Y:S01]  /*1970*/  MOV R38, R21 ;  /* 0x0000001500267202 */ /* 0x000fe20000000f00 */
        /* <DEDUP_REMOVED lines=22> */
.L_x_1652:
        /* <DEDUP_REMOVED lines=31> */
.L_x_1653:
        /* <DEDUP_REMOVED lines=31> */
.L_x_1654:
        /* <DEDUP_REMOVED lines=31> */
.L_x_1655:
[----:B------:R-:W-:Y:S01]  /*20b0*/  FADD.FTZ R46, R45, R46 ;  /* 0x0000002e2d2e7221 */ /* 0x000fe20000010000 */
[C---:B------:R-:W-:Y:S01]  /*20c0*/  ISETP.GT.AND P0, PT, R89.reuse, 0x1e, PT ;  /* 0x0000001e5900780c */ /* 0x040fe20003f04270 */
[----:B------:R-:W-:Y:S01]  /*20d0*/  FMUL.FTZ R47, R28, R95 ;  /* 0x0000005f1c2f7220 */ /* 0x000fe20000410000 */
[----:B------:R-:W-:Y:S01]  /*20e0*/  ISETP.GT.AND P2, PT, R89, 0x17, PT ;  /* 0x000000175900780c */ /* 0x000fe20003f44270 */
[----:B------:R-:W-:Y:S01]  /*20f0*/  FFMA.FTZ R44, R9, R45, R44 ;  /* 0x0000002d092c7223 */ /* 0x000fe2000001002c */
[----:B------:R-:W-:Y:S01]  /*2100*/  ISETP.NE.AND P3, PT, R89, RZ, PT ;  /* 0x000000ff5900720c */ /* 0x000fe20003f65270 */
[----:B------:R-:W-:Y:S01]  /*2110*/  FMUL.FTZ R45, R43, R92 ;  /* 0x0000005c2b2d7220 */ /* 0x000fe20000410000 */
[----:B------:R-:W-:Y:S01]  /*2120*/  BSSY B0, `(.L_x_1656) ;  /* 0x0000065000007945 */ /* 0x000fe20003800000 */
[----:B------:R-:W-:Y:S01]  /*2130*/  FADD.FTZ R46, R46, R47 ;  /* 0x0000002f2e2e7221 */ /* 0x000fe20000010000 */
[----:B------:R-:W-:Y:S01]  /*2140*/  ISETP.GT.U32.AND P4, PT, R104, 0xd, PT ;  /* 0x0000000d6800780c */ /* 0x000fe20003f84070 */
[----:B------:R-:W-:-:S02]  /*2150*/  FFMA.FTZ R44, R10, R47, R44 ;  /* 0x0000002f0a2c7223 */ /* 0x000fc4000001002c */
[----:B------:R-:W-:Y:S01]  /*2160*/  FADD.FTZ R73, R45, R46 ;  /* 0x0000002e2d497221 */ /* 0x000fe20000010000 */
[----:B------:R-:W-:Y:S01]  /*2170*/  HFMA2.MMA R46, -RZ, RZ, 0, 1.1920928955078125e-07 ;  /* 0x00000002ff2e7435 */ /* 0x000fe200000001ff */
        /* <DEDUP_REMOVED lines=16> */
[----:B------:R-:W-:-:S03]  /*2280*/  ISETP.LE.U32.AND P0, PT, R46, c[0x0][0xc], PT ;  /* 0x000003002e007a0c */ /* 0x000fc60003f03070 */
[----:B------:R-:W1:Y:S01]  /*2290*/  SHFL.DOWN PT, R45, R72, 0x8, 0x1f ;  /* 0x09001f00482d7f89 */ /* 0x000e6200000e0000 */
[----:B0-----:R-:W-:Y:S02]  /*22a0*/  @!P2 FADD.FTZ R73, R73, R44 ;  /* 0x0000002c4949a221 */ /* 0x001fe40000010000 */
[----:B------:R-:W-:Y:S02]  /*22b0*/  FFMA.FTZ R44, R78, R32, RZ ;  /* 0x000000204e2c7223 */ /* 0x000fe400000100ff */
[----:B------:R-:W-:Y:S02]  /*22c0*/  FADD.FTZ R32, RZ, R32 ;  /* 0x00000020ff207221 */ /* 0x000fe40000010000 */
[----:B-1----:R-:W-:Y:S01]  /*22d0*/  @!P2 FADD.FTZ R72, R72, R45 ;  /* 0x0000002d4848a221 */ /* 0x002fe20000010000 */
[----:B------:R-:W-:Y:S01]  /*22e0*/  ISETP.GT.AND P2, PT, R89, 0xf, PT ;  /* 0x0000000f5900780c */ /* 0x000fe20003f44270 */
[----:B------:R-:W-:Y:S02]  /*22f0*/  FFMA.FTZ R49, R76, R29, R44 ;  /* 0x0000001d4c317223 */ /* 0x000fe4000001002c */
[----:B------:R-:W-:-:S02]  /*2300*/  FADD.FTZ R47, R32, R29 ;  /* 0x0000001d202f7221 */ /* 0x000fc40000010000 */
[----:B------:R-:W0:Y:S01]  /*2310*/  SHFL.DOWN PT, R29, R72, 0x10, 0x1f ;  /* 0x0a001f00481d7f89 */ /* 0x000e2200000e0000 */
[----:B------:R-:W-:Y:S02]  /*2320*/  FADD.FTZ R45, RZ, R33 ;  /* 0x00000021ff2d7221 */ /* 0x000fe40000010000 */
        /* <DEDUP_REMOVED lines=21> */
[----:B-1----:R-:W-:Y:S01]  /*2480*/  @!P2 FADD.FTZ R73, R73, R32 ;  /* 0x000000204949a221 */ /* 0x002fe20000010000 */
[----:B------:R-:W-:Y:S01]  /*2490*/  ISETP.NE.AND P2, PT, R104, RZ, PT ;  /* 0x000000ff6800720c */ /* 0x000fe20003f45270 */
[----:B------:R-:W-:Y:S02]  /*24a0*/  FADD.FTZ R31, R34, R41 ;  /* 0x00000029221f7221 */ /* 0x000fe40000010000 */
[----:B------:R-:W-:-:S02]  /*24b0*/  FFMA.FTZ R49, R8, R41, R49 ;  /* 0x0000002908317223 */ /* 0x000fc40000010031 */
[----:B------:R-:W-:Y:S02]  /*24c0*/  FADD.FTZ R30, R45, R42 ;  /* 0x0000002a2d1e7221 */ /* 0x000fe40000010000 */
[----:B------:R-:W-:Y:S02]  /*24d0*/  FFMA.FTZ R34, R9, R42, R33 ;  /* 0x0000002a09227223 */ /* 0x000fe40000010021 */
[----:B------:R-:W-:Y:S02]  /*24e0*/  FFMA.FTZ R52, R10, R28, R49 ;  /* 0x0000001c0a347223 */ /* 0x000fe40000010031 */
[----:B------:R-:W-:Y:S02]  /*24f0*/  FADD.FTZ R54, R31, R28 ;  /* 0x0000001c1f367221 */ /* 0x000fe40000010000 */
[----:B------:R-:W-:Y:S02]  /*2500*/  FFMA.FTZ R53, R11, R43, R34 ;  /* 0x0000002b0b357223 */ /* 0x000fe40000010022 */
        /* <DEDUP_REMOVED lines=38> */
.L_x_1657:
[----:B------:R-:W-:Y:S05]  /*2770*/  BSYNC B0 ;  /* 0x0000000000007941 */ /* 0x000fea0003800000 */
.L_x_1656:
[----:B------:R-:W-:Y:S01]  /*2780*/  BAR.SYNC.DEFER_BLOCKING 0x0 ;  /* 0x0000000000007b1d */ /* 0x000fe20000010000 */
[----:B------:R-:W-:Y:S02]  /*2790*/  MOV R106, 0x4 ;  /* 0x00000004006a7802 */ /* 0x000fe40000000f00 */
[----:B------:R-:W-:-:S03]  /*27a0*/  SHF.L.U32 R107, R104, 0x4, RZ ;  /* 0x00000004686b7819 */ /* 0x000fc600000006ff */
        /* <DEDUP_REMOVED lines=157> */
.L_x_1659:
[----:B------:R-:W-:Y:S05]  /*3180*/  BSYNC B0 ;  /* 0x0000000000007941 */ /* 0x000fea0003800000 */
.L_x_1658:
        /* <DEDUP_REMOVED lines=18> */
.L_x_1661:
[----:B------:R-:W-:Y:S05]  /*32b0*/  BSYNC B0 ;  /* 0x0000000000007941 */ /* 0x000fea0003800000 */
.L_x_1660:
[----:B------:R-:W-:Y:S05]  /*32c0*/  @!P0 BRA `(.L_x_1662) ;  /* 0x0000124000008947 */ /* 0x000fea0003800000 */
[----:B-1----:R-:W1:Y:S01]  /*32d0*/  S2R R29, SR_CTAID.Y ;  /* 0x00000000001d7919 */ /* 0x002e620000002600 */
[----:B------:R-:W-:-:S05]  /*32e0*/  LOP3.LUT R28, R94, 0x1, RZ, 0xc0, !PT ;  /* 0x000000015e1c7812 */ /* 0x000fca00078ec0ff */
[----:B------:R-:W-:-:S04]  /*32f0*/  IMAD R28, R28, c[0x0][0x10], RZ ;  /* 0x000004001c1c7a24 */ /* 0x000fc800078e02ff */
[----:B------:R-:W-:-:S05]  /*3300*/  IMAD R30, R28, c[0x0][0xc], RZ ;  /* 0x000003001c1e7a24 */ /* 0x000fca00078e02ff */
[----:B------:R-:W-:Y:S02]  /*3310*/  SHF.L.U32 R107, R30, 0x1, RZ ;  /* 0x000000011e6b7819 */ /* 0x000fe400000006ff */
[----:B-1----:R-:W-:-:S05]  /*3320*/  IADD3 R31, R28, R29, RZ ;  /* 0x0000001d1c1f7210 */ /* 0x002fca0007ffe0ff */
[----:B------:R-:W-:-:S04]  /*3330*/  IMAD.WIDE.U32 R30, R31, R106, c[0x0][0x1a8] ;  /* 0x00006a001f1e7625 */ /* 0x000fc800078e006a */
[----:B------:R-:W-:Y:S01]  /*3340*/  IMAD.WIDE R106, R107, R106, c[0x0][0x1b0] ;  /* 0x00006c006b6a7625 */ /* 0x000fe200078e026a */
        /* <DEDUP_REMOVED lines=13> */
[----:B-1----:R-:W-:Y:S02]  /*3420*/  ISETP.EQ.U32.AND P3, PT, R89, UR5, PT ;  /* 0x0000000559007c0c */ /* 0x002fe4000bf62070 */
[----:B------:R-:W-:Y:S02]  /*3430*/  SEL R28, R28, 0xffffffff, !P0 ;  /* 0xffffffff1c1c7807 */ /* 0x000fe40004000000 */
[----:B------:R-:W-:-:S03]  /*3440*/  ISETP.NE.AND P0, PT, R35, -0x1, PT ;  /* 0xffffffff2300780c */ /* 0x000fc60003f05270 */
[----:B--2---:R-:W-:-:S06]  /*3450*/  IMAD R33, R28, UR4, RZ ;  /* 0x000000041c217c24 */ /* 0x004fcc000f8e02ff */
[----:B------:R1:W-:Y:S04]  /*3460*/  @P3 RED.E.ADD.S32.STRONG.GPU [R30.64], R33 ;  /* 0x000000211e00398e */ /* 0x0003e8000c10e38e */
[----:B------:R-:W-:Y:S05]  /*3470*/  @!P0 BRA `(.L_x_1663) ;  /* 0x0000005000008947 */ /* 0x000fea0003800000 */
.L_x_1664:
[----:B------:R-:W2:Y:S01]  /*3480*/  LDG.E.STRONG.GPU R28, [R30.64] ;  /* 0x0000000e1e1c7981 */ /* 0x000ea2000c1ef900 */
[----:B------:R-:W-:Y:S01]  /*3490*/  YIELD ;  /* 0x0000000000007946 */ /* 0x000fe20003800000 */
[----:B--2---:R-:W-:Y:S01]  /*34a0*/  ISETP.NE.AND P0, PT, R28, R35, PT ;  /* 0x000000231c00720c */ /* 0x004fe20003f05270 */
[----:B------:R-:W-:-:S12]  /*34b0*/  CCTL.IVALL ;  /* 0x00000000ff00798f */ /* 0x000fd80002000000 */
[----:B------:R-:W-:Y:S05]  /*34c0*/  @P0 BRA `(.L_x_1664) ;  /* 0xffffffb000000947 */ /* 0x000fea000383ffff */
.L_x_1663:
        /* <DEDUP_REMOVED lines=20> */
.L_x_1668:
[----:B------:R-:W-:-:S13]  /*3610*/  ISETP.EQ.OR P6, PT, R28, R90, P2 ;  /* 0x0000005a1c00720c */ /* 0x000fda00017c2670 */
[----:B-1----:R-:W-:-:S04]  /*3620*/  @!P6 IMAD R31, R28, c[0x0][0x10], R29 ;  /* 0x000004001c1fea24 */ /* 0x002fc800078e021d */
        /* <DEDUP_REMOVED lines=114> */
.L_x_1667:
[----:B------:R-:W-:-:S06]  /*3d50*/  UISETP.GT.AND UP0, UPT, UR4, 0x4, UPT ;  /* 0x000000040400788c */ /* 0x000fcc000bf04270 */
[----:B------:R-:W-:-:S13]  /*3d60*/  PLOP3.LUT P3, PT, PT, PT, UP0, 0x80, 0x0 ;  /* 0x000000000000781c */ /* 0x000fda0003f6f008 */
[----:B------:R-:W-:Y:S05]  /*3d70*/  @!P3 BRA `(.L_x_1669) ;  /* 0x000003b00000b947 */ /* 0x000fea0003800000 */
[C---:B-1----:R-:W-:Y:S02]  /*3d80*/  IADD3 R33, R28.reuse, 0x1, RZ ;  /* 0x000000011c217810 */ /* 0x042fe40007ffe0ff */
        /* <DEDUP_REMOVED lines=19> */
[----:B------:R-:W-:Y:S01]  /*3ec0*/  IADD3 R38, R28, 0x3, RZ ;  /* 0x000000031c267810 */ /* 0x000fe20007ffe0ff */
[----:B0-2---:R-:W-:Y:S01]  /*3ed0*/  @!P0 FADD.FTZ R72, R72, R30 ;  /* 0x0000001e48488221 */ /* 0x005fe20000010000 */
[C---:B------:R-:W-:Y:S01]  /*3ee0*/  IADD3 R30, R28.reuse, 0x1, RZ ;  /* 0x000000011c1e7810 */ /* 0x040fe20007ffe0ff */
[----:B------:R-:W-:Y:S01]  /*3ef0*/  @!P0 FADD.FTZ R73, R73, R31 ;  /* 0x0000001f49498221 */ /* 0x000fe20000010000 */
[-C--:B------:R-:W-:Y:S01]  /*3f00*/  ISETP.EQ.OR P0, PT, R28, R90.reuse, P2 ;  /* 0x0000005a1c00720c */ /* 0x080fe20001702670 */
[----:B---3--:R-:W-:Y:S01]  /*3f10*/  @!P4 FADD.FTZ R72, R72, R32 ;  /* 0x000000204848c221 */ /* 0x008fe20000010000 */
[----:B------:R-:W-:Y:S01]  /*3f20*/  IADD3 R32, R28, 0x2, RZ ;  /* 0x000000021c207810 */ /* 0x000fe20007ffe0ff */
[----:B------:R-:W-:Y:S01]  /*3f30*/  @!P4 FADD.FTZ R73, R73, R33 ;  /* 0x000000214949c221 */ /* 0x000fe20000010000 */
[-C--:B------:R-:W-:Y:S01]  /*3f40*/  ISETP.EQ.OR P4, PT, R30, R90.reuse, P2 ;  /* 0x0000005a1e00720c */ /* 0x080fe20001782670 */
[----:B----4-:R-:W-:Y:S02]  /*3f50*/  @!P6 FADD.FTZ R72, R72, R34 ;  /* 0x000000224848e221 */ /* 0x010fe40000010000 */
[----:B------:R-:W-:Y:S01]  /*3f60*/  @!P6 FADD.FTZ R73, R73, R35 ;  /* 0x000000234949e221 */ /* 0x000fe20000010000 */
[----:B------:R-:W-:Y:S01]  /*3f70*/  ISETP.EQ.OR P6, PT, R32, R90, P2 ;  /* 0x0000005a2000720c */ /* 0x000fe200017c2670 */
[----:B-----5:R-:W-:-:S02]  /*3f80*/  @!P3 FADD.FTZ R72, R72, R36 ;  /* 0x000000244848b221 */ /* 0x020fc40000010000 */
        /* <DEDUP_REMOVED lines=26> */
.L_x_1669:
[----:B------:R-:W-:-:S13]  /*4130*/  ISETP.NE.OR P0, PT, RZ, UR4, P0 ;  /* 0x00000004ff007c0c */ /* 0x000fda0008705670 */
[----:B------:R-:W-:Y:S05]  /*4140*/  @!P0 BRA `(.L_x_1665) ;  /* 0x000001f000008947 */ /* 0x000fea0003800000 */
.L_x_1666:
[CC--:B------:R-:W-:Y:S02]  /*4150*/  ISETP.EQ.OR P4, PT, R28.reuse, R90.reuse, P2 ;  /* 0x0000005a1c00720c */ /* 0x0c0fe40001782670 */
[C---:B-1----:R-:W-:Y:S02]  /*4160*/  IADD3 R33, R28.reuse, 0x1, RZ ;  /* 0x000000011c217810 */ /* 0x042fe40007ffe0ff */
        /* <DEDUP_REMOVED lines=29> */
.L_x_1665:
[----:B------:R-:W-:-:S04]  /*4340*/  MOV R32, c[0x0][0xc] ;  /* 0x0000030000207a02 */ /* 0x000fc80000000f00 */
[----:B------:R-:W-:-:S13]  /*4350*/  LOP3.LUT P0, R32, R32, 0x3, RZ, 0xc0, !PT ;  /* 0x0000000320207812 */ /* 0x000fda000780c0ff */
        /* <DEDUP_REMOVED lines=10> */
.L_x_1671:
[----:B------:R-:W-:Y:S05]  /*4400*/  BSYNC B0 ;  /* 0x0000000000007941 */ /* 0x000fea0003800000 */
.L_x_1670:
        /* <DEDUP_REMOVED lines=16> */
.L_x_1662:
        /* <DEDUP_REMOVED lines=12> */
[----:B------:R-:W-:Y:S01]  /*45d0*/  FMUL.FTZ R28, R31, c[0x0][0x20c] ;  /* 0x000083001f1c7a20 */ /* 0x000fe20000410000 */
[----:B------:R-:W-:Y:S05]  /*45e0*/  @!P5 BRA `(.L_x_1672) ;  /* 0x000001200000d947 */ /* 0x000fea0003800000 */
[----:B------:R-:W-:Y:S02]  /*45f0*/  FFMA.FTZ R30, R78, R95, R93 ;  /* 0x0000005f4e1e7223 */ /* 0x000fe4000001005d */
[----:B------:R-:W-:-:S02]  /*4600*/  FFMA.FTZ R31, R77, R92, R91 ;  /* 0x0000005c4d1f7223 */ /* 0x000fc4000001005b */
        /* <DEDUP_REMOVED lines=16> */
.L_x_1672:
        /* <DEDUP_REMOVED lines=17> */
.L_x_1674:
[----:B------:R-:W-:Y:S05]  /*4820*/  BSYNC B0 ;  /* 0x0000000000007941 */ /* 0x000fea0003800000 */
.L_x_1673:
        /* <DEDUP_REMOVED lines=19> */
.L_x_1675:
[----:B------:R-:W-:Y:S01]  /*4960*/  BSSY B0, `(.L_x_1676) ;  /* 0x0000011000007945 */ /* 0x000fe20003800000 */
[----:B------:R-:W-:Y:S05]  /*4970*/  @P2 BRA `(.L_x_1677) ;  /* 0x000000f000002947 */ /* 0x000fea0003800000 */
[----:B-1----:R-:W-:Y:S01]  /*4980*/  MOV R16, R108 ;  /* 0x0000006c00107202 */ /* 0x002fe20000000f00 */
        /* <DEDUP_REMOVED lines=14> */
.L_x_1677:
[----:B------:R-:W-:Y:S05]  /*4a70*/  BSYNC B0 ;  /* 0x0000000000007941 */ /* 0x000fea0003800000 */
.L_x_1676:
        /* <DEDUP_REMOVED lines=19> */
.L_x_1678:
        /* <DEDUP_REMOVED lines=17> */
.L_x_1680:
[----:B------:R-:W-:Y:S05]  /*4cc0*/  BSYNC B0 ;  /* 0x0000000000007941 */ /* 0x000fea0003800000 */
.L_x_1679:
        /* <DEDUP_REMOVED lines=32> */
.L_x_1681:
        /* <DEDUP_REMOVED lines=17> */
.L_x_1683:
[----:B------:R-:W-:Y:S05]  /*4fe0*/  BSYNC B0 ;  /* 0x0000000000007941 */ /* 0x000fea0003800000 */
.L_x_1682:
        /* <DEDUP_REMOVED lines=19> */
.L_x_1684:
        /* <DEDUP_REMOVED lines=17> */
.L_x_1686:
[----:B------:R-:W-:Y:S05]  /*5230*/  BSYNC B0 ;  /* 0x0000000000007941 */ /* 0x000fea0003800000 */
.L_x_1685:
        /* <DEDUP_REMOVED lines=19> */
.L_x_1687:
        /* <DEDUP_REMOVED lines=17> */
.L_x_1689:
[----:B------:R-:W-:Y:S05]  /*5480*/  BSYNC B0 ;  /* 0x0000000000007941 */ /* 0x000fea0003800000 */
.L_x_1688:
        /* <DEDUP_REMOVED lines=19> */
.L_x_1690:
        /* <DEDUP_REMOVED lines=17> */
.L_x_1692:
[----:B------:R-:W-:Y:S05]  /*56d0*/  BSYNC B0 ;  /* 0x0000000000007941 */ /* 0x000fea0003800000 */
.L_x_1691:
        /* <DEDUP_REMOVED lines=19> */
.L_x_1693:
[----:B------:R-:W-:Y:S01]  /*5810*/  BSSY B0, `(.L_x_1694) ;  /* 0x0000010000007945 */ /* 0x000fe20003800000 */
[----:B------:R-:W-:Y:S05]  /*5820*/  @P6 BRA `(.L_x_1695) ;  /* 0x000000e000006947 */ /* 0x000fea0003800000 */
[----:B------:R-:W-:Y:S01]  /*5830*/  MOV R109, R111 ;  /* 0x0000006f006d7202 */ /* 0x000fe20000000f00 */
[----:B------:R-:W-:Y:S02]  /*5840*/  IMAD R81, R81, c[0x0][0x1d8], RZ ;  /* 0x0000760051517a24 */ /* 0x000fe400078e02ff */
[----:B------:R-:W-:Y:S02]  /*5850*/  FFMA.FTZ R10, R10, R29, R28 ;  /* 0x0000001d0a0a7223 */ /* 0x000fe4000001001c */
[----:B------:R-:W-:-:S04]  /*5860*/  IMAD.WIDE.U32 R108, R96, c[0x0][0x1d8], R108 ;  /* 0x00007600606c7a25 */ /* 0x000fc800078e006c */
[----:B------:R-:W-:Y:S01]  /*5870*/  IMAD R81, R96, c[0x0][0x1dc], R81 ;  /* 0x0000770060517a24 */ /* 0x000fe200078e0251 */
[----:B-1----:R-:W-:Y:S01]  /*5880*/  LEA R2, P0, R108, c[0x0][0x160], 0x2 ;  /* 0x000058006c027a11 */ /* 0x002fe200078010ff */
        /* <DEDUP_REMOVED lines=8> */
.L_x_1695:
[----:B------:R-:W-:Y:S05]  /*5910*/  BSYNC B0 ;  /* 0x0000000000007941 */ /* 0x000fea0003800000 */
.L_x_1694:
[----:B------:R-:W-:Y:S01]  /*5920*/  ULDC UR4, c[0x0][0x10] ;  /* 0x0000040000047ab9 */ /* 0x000fe20000000800 */
[----:B------:R-:W-:Y:S01]  /*5930*/  IADD3 R94, R94, 0x1, RZ ;  /* 0x000000015e5e7810 */ /* 0x000fe20007ffe0ff */
[----:B------:R-:W-:-:S04]  /*5940*/  UIADD3 UR7, UR7, UR4, URZ ;  /* 0x0000000407077290 */ /* 0x000fc8000fffe03f */
[----:B------:R-:W-:-:S06]  /*5950*/  UISETP.GE.AND UP0, UPT, UR7, UR6, UPT ;  /* 0x000000060700728c */ /* 0x000fcc000bf06270 */
[----:B------:R-:W-:-:S13]  /*5960*/  PLOP3.LUT P0, PT, PT, PT, UP0, 0x80, 0x0 ;  /* 0x000000000000781c */ /* 0x000fda0003f0f008 */
[----:B------:R-:W-:Y:S01]  /*5970*/  @P0 CALL.REL.NOINC `(.L_x_1645) ;  /* 0x0000001000000944 */ /* 0x000fe20003c00000 */
[----:B------:R-:W-:Y:S05]  /*5980*/  BRA `(.L_x_1696) ;  /* 0xffffa98000007947 */ /* 0x000fea000383ffff */
.L_x_1645:
        /* <DEDUP_REMOVED lines=18> */
.L_x_1698:
[----:B------:R-:W-:Y:S05]  /*5ab0*/  BSYNC B0 ;  /* 0x0000000000007941 */ /* 0x000fea0003800000 */
.L_x_1697:
        /* <DEDUP_REMOVED lines=11> */
.L_x_1700:
[----:B------:R-:W2:Y:S01]  /*5b70*/  LDG.E.STRONG.GPU R5, [R2.64] ;  /* 0x0000000e02057981 */ /* 0x000ea2000c1ef900 */
[----:B------:R-:W-:Y:S01]  /*5b80*/  YIELD ;  /* 0x0000000000007946 */ /* 0x000fe20003800000 */
[----:B--2---:R-:W-:Y:S01]  /*5b90*/  ISETP.NE.AND P0, PT, R5, R0, PT ;  /* 0x000000000500720c */ /* 0x004fe20003f05270 */
[----:B------:R-:W-:-:S12]  /*5ba0*/  CCTL.IVALL ;  /* 0x00000000ff00798f */ /* 0x000fd80002000000 */
[----:B------:R-:W-:Y:S05]  /*5bb0*/  @P0 BRA `(.L_x_1700) ;  /* 0xffffffb000000947 */ /* 0x000fea000383ffff */
.L_x_1699:
[----:B------:R-:W-:Y:S02]  /*5bc0*/  WARPSYNC 0xffffffff ;  /* 0xffffffff00007948 */ /* 0x000fe40003800000 */
[----:B------:R-:W-:Y:S01]  /*5bd0*/  MOV R19, c[0x0][0x1dc] ;  /* 0x0000770000137a02 */ /* 0x000fe20000000f00 */
[----:B------:R-:W-:Y:S03]  /*5be0*/  BAR.SYNC.DEFER_BLOCKING 0x0 ;  /* 0x0000000000007b1d */ /* 0x000fe60000010000 */
[----:B------:R-:W-:-:S04]  /*5bf0*/  LEA.HI R0, P0, R19, c[0x0][0x1d8], RZ, 0x1 ;  /* 0x0000760013007a11 */ /* 0x000fc800078108ff */
[----:B------:R-:W-:-:S04]  /*5c00*/  IADD3.X R3, RZ, c[0x0][0x1dc], RZ, P0, !PT ;  /* 0x00007700ff037a10 */ /* 0x000fc800007fe4ff */
        /* <DEDUP_REMOVED lines=20> */
.L_x_1701:
[----:B------:R-:W-:-:S04]  /*5d50*/  LEA R6, P0, R104, c[0x0][0x1b8], 0x2 ;  /* 0x00006e0068067a11 */ /* 0x000fc800078010ff */
[----:B------:R-:W-:Y:S02]  /*5d60*/  LEA.HI.X R7, R104, c[0x0][0x1bc], R7, 0x2, P0 ;  /* 0x00006f0068077a11 */ /* 0x000fe400000f1407 */
[-C--:B------:R-:W-:Y:S02]  /*5d70*/  LEA R8, P0, R25, R6.reuse, 0x2 ;  /* 0x0000000619087211 */ /* 0x080fe400078010ff */
[-C--:B------:R-:W-:Y:S01]  /*5d80*/  LEA R12, P2, R23, R6.reuse, 0x2 ;  /* 0x00000006170c7211 */ /* 0x080fe200078410ff */
[----:B------:R1:W2:Y:S01]  /*5d90*/  LDG.E R0, [R6.64] ;  /* 0x0000000e06007981 */ /* 0x0002a2000c1e1900 */
[----:B------:R-:W-:Y:S02]  /*5da0*/  LEA R10, P1, R16, R6, 0x2 ;  /* 0x00000006100a7211 */ /* 0x000fe400078210ff */
[C---:B------:R-:W-:Y:S02]  /*5db0*/  IADD3.X R9, R7.reuse, R27, RZ, P0, !PT ;  /* 0x0000001b07097210 */ /* 0x040fe400007fe4ff */
[----:B------:R-:W-:-:S02]  /*5dc0*/  IADD3.X R13, R7, R21, RZ, P2, !PT ;  /* 0x00000015070d7210 */ /* 0x000fc400017fe4ff */
[----:B------:R-:W-:Y:S02]  /*5dd0*/  IADD3.X R11, R19, R7, RZ, P1, !PT ;  /* 0x00000007130b7210 */ /* 0x000fe40000ffe4ff */
[----:B------:R-:W2:Y:S04]  /*5de0*/  LDG.E R9, [R8.64] ;  /* 0x0000000e08097981 */ /* 0x000ea8000c1e1900 */
[----:B------:R-:W3:Y:S04]  /*5df0*/  LDG.E R10, [R10.64] ;  /* 0x0000000e0a0a7981 */ /* 0x000ee8000c1e1900 */
[----:B------:R-:W3:Y:S01]  /*5e00*/  LDG.E R13, [R12.64] ;  /* 0x0000000e0c0d7981 */ /* 0x000ee2000c1e1900 */
[----:B0-----:R-:W-:Y:S01]  /*5e10*/  HFMA2.MMA R5, -RZ, RZ, 0, 1.1920928955078125e-07 ;  /* 0x00000002ff057435 */ /* 0x001fe200000001ff */
[----:B------:R-:W-:-:S02]  /*5e20*/  SHF.L.U32 R4, R104, 0x1, RZ ;  /* 0x0000000168047819 */ /* 0x000fc400000006ff */
[----:B0-----:R-:W-:-:S07]  /*5e30*/  IADD3 R104, R104, 0x1c0, RZ ;  /* 0x000001c068687810 */ /* 0x001fce0007ffe0ff */
[----:B------:R-:W-:-:S04]  /*5e40*/  IMAD.WIDE R2, R4, R5, c[0x0][0x168] ;  /* 0x00005a0004027625 */ /* 0x000fc800078e0205 */
[----:B------:R-:W-:Y:S01]  /*5e50*/  IMAD.WIDE R4, R4, R5, c[0x0][0x170] ;  /* 0x00005c0004047625 */ /* 0x000fe200078e0205 */
[----:B------:R-:W-:Y:S02]  /*5e60*/  ISETP.GT.U32.AND P0, PT, R25, R104, PT ;  /* 0x000000681900720c */ /* 0x000fe40003f04070 */
[----:B-1----:R-:W-:-:S04]  /*5e70*/  SHF.R.S32.HI R7, RZ, 0x1f, R104 ;  /* 0x0000001fff077819 */ /* 0x002fc80000011468 */
[----:B------:R-:W-:Y:S02]  /*5e80*/  ISETP.GT.AND.EX P0, PT, R14, R7, PT, P0 ;  /* 0x000000070e00720c */ /* 0x000fe40003f04300 */
[----:B--2---:R-:W-:Y:S02]  /*5e90*/  F2FP.BF16.PACK_AB R15, R9, R0 ;  /* 0x00000000090f723e */ /* 0x004fe400000010ff */
[----:B---3--:R-:W-:-:S03]  /*5ea0*/  F2FP.BF16.PACK_AB R17, R13, R10 ;  /* 0x0000000a0d11723e */ /* 0x008fc600000010ff */
[----:B------:R0:W-:Y:S04]  /*5eb0*/  STG.E [R2.64], R15 ;  /* 0x0000000f02007986 */ /* 0x0001e8000c10190e */
[----:B------:R0:W-:Y:S02]  /*5ec0*/  STG.E [R4.64], R17 ;  /* 0x0000001104007986 */ /* 0x0001e4000c10190e */
[----:B------:R-:W-:Y:S05]  /*5ed0*/  @P0 BRA `(.L_x_1701) ;  /* 0xfffffe7000000947 */ /* 0x000fea000383ffff */
[----:B------:R-:W-:Y:S05]  /*5ee0*/  EXIT ;  /* 0x000000000000794d */ /* 0x000fea0003800000 */
.L_x_1702:
        /* <DEDUP_REMOVED lines=9> */
.L_x_3317:


//--------------------- .text._Z35group_norm_nhwc_bwd_one_pass_kernelI11Fp32IOBf16WLi512ELi28ELi448EEv26Group_norm_nhwc_bwd_params --------------------------
	.section	.text._Z35group_norm_nhwc_bwd_one_pass_kernelI11Fp32IOBf16WLi512ELi28ELi448EEv26Group_norm_nhwc_bwd_params,"ax",@progbits
	.sectioninfo	@"SHI_REGISTERS=128"
	.align	128
        .global         _Z35group_norm_nhwc_bwd_one_pass_kernelI11Fp32IOBf16WLi512ELi28ELi448EEv26Group_norm_nhwc_bwd_params
        .type           _Z35group_norm_nhwc_bwd_one_pass_kernelI11Fp32IOBf16WLi512ELi28ELi448EEv26Group_norm_nhwc_bwd_params,@function
        .size           _Z35group_norm_nhwc_bwd_one_pass_kernelI11Fp32IOBf16WLi512ELi28ELi448EEv26Group_norm_nhwc_bwd_params,(.L_x_3318 - _Z35group_norm_nhwc_bwd_one_pass_kernelI11Fp32IOBf16WLi512ELi28ELi448EEv26Group_norm_nhwc_bwd_params)
        .other          _Z35group_norm_nhwc_bwd_one_pass_kernelI11Fp32IOBf16WLi512ELi28ELi448EEv26Group_norm_nhwc_bwd_params,@"STO_CUDA_ENTRY STV_DEFAULT"
_Z35group_norm_nhwc_bwd_one_pass_kernelI11Fp32IOBf16WLi512ELi28ELi448EEv26Group_norm_nhwc_bwd_params:
.text._Z35group_norm_nhwc_bwd_one_pass_kernelI11Fp32IOBf16WLi512ELi28ELi448EEv26Group_norm_nhwc_bwd_params:
        /* <DEDUP_REMOVED lines=112> */
.L_x_1786:
[----:B-1----:R-:W-:Y:S02]  /*0700*/  MOV R8, 0x8 ;  /* 0x0000000800087802 */ /* 0x002fe40000000f00 */
[----:B------:R-:W-:-:S02]  /*0710*/  P2R R34, PR, RZ, 0x8 ;  /* 0x00000008ff227803 */ /* 0x000fc40000000000 */
[----:B------:R-:W-:Y:S01]  /*0720*/  IABS R14, c[0x0][0x1f0] ;  /* 0x00007c00000e7a13 */ /* 0x000fe20000000000 */
[----:B------:R-:W-:Y:S01]  /*0730*/  IMAD.WIDE R8, R5, R8, c[0x0][0x198] ;  /* 0x0000660005087625 */ /* 0x000fe200078e0208 */
[----:B------:R-:W-:Y:S01]  /*0740*/  UMOV UR14, 0x3f800000 ;  /* 0x3f800000000e7882 */ /* 0x000fe20000000000 */
[----:B------:R-:W-:Y:S01]  /*0750*/  CS2R R54, SRZ ;  /* 0x0000000000367805 */ /* 0x000fe2000001ff00 */
[----:B------:R-:W-:Y:S01]  /*0760*/  CS2R R52, SRZ ;  /* 0x0000000000347805 */ /* 0x000fe2000001ff00 */
[----:B------:R-:W-:Y:S01]  /*0770*/  CS2R R50, SRZ ;  /* 0x0000000000327805 */ /* 0x000fe2000001ff00 */
[C---:B------:R-:W-:Y:S01]  /*0780*/  LOP3.LUT P3, RZ, R6.reuse, 0x80, RZ, 0xc0, !PT ;  /* 0x0000008006ff7812 */ /* 0x040fe2000786c0ff */
        /* <DEDUP_REMOVED lines=38> */
[----:B------:R-:W-:Y:S02]  /*09f0*/  ISETP.GE.AND P0, PT, R5, RZ, PT ;  /* 0x000000ff0500720c */ /* 0x000fe40003f06270 */
[----:B------:R-:W-:-:S11]  /*0a00*/  MOV R12, R9 ;  /* 0x00000009000c7202 */ /* 0x000fd60000000f00 */
[----:B------:R-:W-:Y:S02]  /*0a10*/  @!P0 IADD3 R8, -R8, RZ, RZ ;  /* 0x000000ff08088210 */ /* 0x000fe40007ffe1ff */
[----:B------:R-:W-:Y:S02]  /*0a20*/  ISETP.GE.AND P0, PT, R11, RZ, PT ;  /* 0x000000ff0b00720c */ /* 0x000fe40003f06270 */
[----:B------:R-:W-:-:S11]  /*0a30*/  LOP3.LUT R9, RZ, c[0x0][0x1f0], RZ, 0x33, !PT ;  /* 0x00007c00ff097a12 */ /* 0x000fd600078e33ff */
[----:B------:R-:W-:Y:S02]  /*0a40*/  @!P0 IADD3 R12, -R12, RZ, RZ ;  /* 0x000000ff0c0c8210 */ /* 0x000fe40007ffe1ff */
[----:B------:R-:W-:-:S04]  /*0a50*/  ISETP.NE.AND P0, PT, RZ, c[0x0][0x1f0], PT ;  /* 0x00007c00ff007a0c */ /* 0x000fc80003f05270 */
[----:B------:R-:W-:-:S05]  /*0a60*/  SEL R90, R9, R8, !P0 ;  /* 0x00000008095a7207 */ /* 0x000fca0004000000 */
[----:B------:R-:W-:Y:S01]  /*0a70*/  IMAD R11, R90, 0x1c, RZ ;  /* 0x0000001c5a0b7824 */ /* 0x000fe200078e02ff */
[----:B0-----:R-:W-:Y:S02]  /*0a80*/  SEL R15, R9, R12, !P0 ;  /* 0x0000000c090f7207 */ /* 0x001fe40004000000 */
[----:B------:R-:W-:Y:S02]  /*0a90*/  SHF.R.U32.HI R8, RZ, 0x1, R3 ;  /* 0x00000001ff087819 */ /* 0x000fe40000011603 */
        /* <DEDUP_REMOVED lines=42> */
[----:B--2---:R-:W-:Y:S02]  /*0d40*/  @P0 SHF.L.U64.HI R18, R20, 0x2, R9 ;  /* 0x0000000214120819 */ /* 0x004fe40000010209 */
        /* <DEDUP_REMOVED lines=40> */
[----:B------:R-:W-:Y:S01]  /*0fd0*/  @P0 IADD3 R24, P6, R28, c[0x0][0x180], RZ ;  /* 0x000060001c180a10 */ /* 0x000fe20007fde0ff */
[----:B------:R-:W-:-:S03]  /*0fe0*/  @P3 IMAD R9, R124, c[0x0][0x1d8], RZ ;  /* 0x000076007c093a24 */ /* 0x000fc600078e02ff */
[----:B------:R-:W-:Y:S02]  /*0ff0*/  @P0 IADD3.X R25, R8, c[0x0][0x184], RZ, P6, !PT ;  /* 0x0000610008190a10 */ /* 0x000fe400037fe4ff */
[----:B------:R-:W-:Y:S01]  /*1000*/  @P0 IADD3 R28, P6, R28, c[0x0][0x178], RZ ;  /* 0x00005e001c1c0a10 */ /* 0x000fe20007fde0ff */
[----:B------:R-:W-:Y:S01]  /*1010*/  @P3 IMAD R27, R4, c[0x0][0x1dc], R9 ;  /* 0x00007700041b3a24 */ /* 0x000fe200078e0209 */
[----:B------:R-:W-:Y:S01]  /*1020*/  @P3 MOV R9, R15 ;  /* 0x0000000f00093202 */ /* 0x000fe20000000f00 */
[----:B--2---:R-:W-:Y:S01]  /*1030*/  CS2R R22, SRZ ;  /* 0x0000000000167805 */ /* 0x004fe2000001ff00 */
[----:B------:R-:W-:Y:S01]  /*1040*/  @P0 IADD3.X R29, R8, c[0x0][0x17c], RZ, P6, !PT ;  /* 0x00005f00081d0a10 */ /* 0x000fe200037fe4ff */
[----:B------:R0:W5:Y:S01]  /*1050*/  @P0 LDG.E.64 R48, [R24.64] ;  /* 0x0000000c18300981 */ /* 0x000162000c1e1b00 */
[----:B------:R-:W-:-:S03]  /*1060*/  @P3 MOV R8, R12 ;  /* 0x0000000c00083202 */ /* 0x000fc60000000f00 */
[----:B------:R2:W5:Y:S02]  /*1070*/  @P0 LDG.E.64 R22, [R28.64] ;  /* 0x0000000c1c160981 */ /* 0x000564000c1e1b00 */
        /* <DEDUP_REMOVED lines=16> */
[----:B--2---:R-:W-:-:S04]  /*1180*/  @P2 IADD3 R28, P0, R74, c[0x0][0x180], RZ ;  /* 0x000060004a1c2a10 */ /* 0x004fc80007f1e0ff */
        /* <DEDUP_REMOVED lines=57> */
[----:B------:R-:W-:Y:S02]  /*1520*/  ISETP.NE.AND P1, PT, R7, RZ, PT ;  /* 0x000000ff0700720c */ /* 0x000fe40003f25270 */
[----:B------:R-:W-:Y:S01]  /*1530*/  @P6 MOV R9, R15 ;  /* 0x0000000f00096202 */ /* 0x000fe20000000f00 */
        /* <DEDUP_REMOVED lines=58> */
[----:B------:R-:W-:Y:S02]  /*18e0*/  @P2 IADD3 R56, P0, R56, c[0x0][0x178], RZ ;  /* 0x00005e0038382a10 */ /* 0x000fe40007f1e0ff */
[----:B------:R-:W-:Y:S01]  /*18f0*/  P2R R7, PR, RZ, 0x40 ;  /* 0x00000040ff077803 */ /* 0x000fe20000000000 */
[----:B------:R-:W-:Y:S01]  /*1900*/  @P1 IMAD R25, R98, c[0x0][0x1dc], R9 ;  /* 0x0000770062191a24 */ /* 0x000fe200078e0209 */
[----:B------:R-:W-:Y:S02]  /*1910*/  LOP3.LUT P6, RZ, R6, 0x8, RZ, 0xc0, !PT ;  /* 0x0000000806ff7812 */ /* 0x000fe400078cc0ff */
[----:B------:R-:W-:Y:S02]  /*1920*/  @P2 IADD3.X R57, R8, c[0x0][0x17c], RZ, P0, !PT ;  /* 0x00005f0008392a10 */ /* 0x000fe400007fe4ff */
[----:B------:R-:W-:-:S02]  /*1930*/  @P1 MOV R8, R12 ;  /* 0x0000000c00081202 */ /* 0x000fc40000000f00 */
[----:B------:R-:W-:Y:S02]  /*1940*/  @P1 MOV R9, R15 ;  /* 0x0000000f00091202 */ /* 0x000fe40000000f00 */
[----:B------:R-:W-:Y:S02]  /*1950*/  P2R R10, PR, RZ, 0x40 ;  /* 0x00000040ff0a7803 */ /* 0x000fe40000000000 */
[----:B------:R-:W-:Y:S01]  /*1960*/  LOP3.LUT P6, RZ, R6, 0x10, RZ, 0xc0, !PT ;  /* 0x0000001006ff7812 */ /* 0x000fe200078cc0ff */
[----:B------:R-:W-:-:S03]  /*1970*/  @P1 IMAD.WIDE.U32 R8, R98, c[0x0][0x1d8], R8 ;  /* 0x0000760062081a25 */ /* 0x000fc600078e0008 */
[----:B------:R-:W-:Y:S02]  /*1980*/  P2R R82, PR, RZ, 0x40 ;  /* 0x00000040ff527803 */ /* 0x000fe40000000000 */
[----:B------:R-:W-:Y:S02]  /*1990*/  LOP3.LUT P6, RZ, R6, 0x20, RZ, 0xc0, !PT ;  /* 0x0000002006ff7812 */ /* 0x000fe400078cc0ff */
[----:B------:R-:W-:Y:S02]  /*19a0*/  @P1 IADD3 R9, R9, R25, RZ ;  /* 0x0000001909091210 */ /* 0x000fe40007ffe0ff */
[----:B------:R-:W-:Y:S02]  /*19b0*/  @P1 SHF.L.U32 R78, R8, 0x2, RZ ;  /* 0x00000002084e1819 */ /* 0x000fe400000006ff */
[----:B------:R-:W-:Y:S02]  /*19c0*/  P2R R83, PR, RZ, 0x40 ;  /* 0x00000040ff537803 */ /* 0x000fe40000000000 */
[----:B------:R-:W-:-:S02]  /*19d0*/  LOP3.LUT P6, RZ, R6, 0x40, RZ, 0xc0, !PT ;  /* 0x0000004006ff7812 */ /* 0x000fc400078cc0ff */
[----:B------:R-:W-:Y:S02]  /*19e0*/  @P1 SHF.L.U64.HI R24, R8, 0x2, R9 ;  /* 0x0000000208181819 */ /* 0x000fe40000010209 */
[----:B------:R-:W-:Y:S02]  /*19f0*/  @P1 IADD3 R8, P0, R78, c[0x0][0x180], RZ ;  /* 0x000060004e081a10 */ /* 0x000fe40007f1e0ff */
[----:B------:R-:W-:Y:S02]  /*1a00*/  P2R R84, PR, RZ, 0x40 ;  /* 0x00000040ff547803 */ /* 0x000fe40000000000 */
[----:B------:R-:W-:Y:S02]  /*1a10*/  LOP3.LUT P6, RZ, R6, 0x80, RZ, 0xc0, !PT ;  /* 0x0000008006ff7812 */ /* 0x000fe400078cc0ff */
[----:B------:R-:W-:Y:S02]  /*1a20*/  @P1 IADD3.X R9, R24, c[0x0][0x184], RZ, P0, !PT ;  /* 0x0000610018091a10 */ /* 0x000fe400007fe4ff */
[----:B------:R-:W-:Y:S01]  /*1a30*/  @P1 IADD3 R78, P0, R78, c[0x0][0x178], RZ ;  /* 0x00005e004e4e1a10 */ /* 0x000fe20007f1e0ff */
[----:B------:R-:W-:-:S03]  /*1a40*/  CS2R R80, SRZ ;  /* 0x0000000000507805 */ /* 0x000fc6000001ff00 */
[----:B------:R-:W-:Y:S02]  /*1a50*/  @P1 IADD3.X R79, R24, c[0x0][0x17c], RZ, P0, !PT ;  /* 0x00005f00184f1a10 */ /* 0x000fe400007fe4ff */
[----:B------:R-:W-:-:S03]  /*1a60*/  CS2R R24, SRZ ;  /* 0x0000000000187805 */ /* 0x000fc6000001ff00 */
[----:B------:R0:W2:Y:S04]  /*1a70*/  @P6 LDG.E.64 R80, [R26.64] ;  /* 0x0000000c1a506981 */ /* 0x0000a8000c1e1b00 */
        /* <DEDUP_REMOVED lines=23> */
[----:B0-----:R-:W-:-:S06]  /*1bf0*/  CS2R R34, SRZ ;  /* 0x0000000000227805 */ /* 0x001fcc000001ff00 */
[----:B------:R0:W5:Y:S02]  /*1c00*/  @P0 LDG.E.64 R34, [R66.64] ;  /* 0x0000000c42220981 */ /* 0x000164000c1e1b00 */
        /* <DEDUP_REMOVED lines=11> */
[----:B------:R0:W5:Y:S01]  /*1cc0*/  @P1 LDG.E.64 R46, [R78.64] ;  /* 0x0000000c4e2e1981 */ /* 0x000162000c1e1b00 */
[----:B---3--:R-:W-:-:S06]  /*1cd0*/  CS2R R68, SRZ ;  /* 0x0000000000447805 */ /* 0x008fcc000001ff00 */
[----:B------:R3:W5:Y:S02]  /*1ce0*/  @P0 LDG.E.64 R68, [R36.64] ;  /* 0x0000000c24440981 */ /* 0x000764000c1e1b00 */
[----:B---3--:R-:W-:-:S06]  /*1cf0*/  CS2R R36, SRZ ;  /* 0x0000000000247805 */ /* 0x008fcc000001ff00 */
[----:B------:R3:W5:Y:S02]  /*1d00*/  @P6 LDG.E.64 R36, [R64.64] ;  /* 0x0000000c40246981 */ /* 0x000764000c1e1b00 */
[----:B---3--:R-:W-:-:S06]  /*1d10*/  CS2R R64, SRZ ;  /* 0x0000000000407805 */ /* 0x008fcc000001ff00 */
[----:B------:R3:W5:Y:S02]  /*1d20*/  @P5 LDG.E.64 R64, [R40.64] ;  /* 0x0000000c28405981 */ /* 0x000764000c1e1b00 */
[----:B---3--:R-:W-:-:S06]  /*1d30*/  CS2R R40, SRZ ;  /* 0x0000000000287805 */ /* 0x008fcc000001ff00 */
[----:B------:R3:W5:Y:S01]  /*1d40*/  @P4 LDG.E.64 R40, [R60.64] ;  /* 0x0000000c3c284981 */ /* 0x000762000c1e1b00 */
[----:B------:R-:W-:Y:S01]  /*1d50*/  ISETP.GT.U32.AND P0, PT, R3, 0x1bf, PT ;  /* 0x000001bf0300780c */ /* 0x000fe20003f04070 */
[----:B---3--:R-:W-:-:S06]  /*1d60*/  CS2R R60, SRZ ;  /* 0x00000000003c7805 */ /* 0x008fcc000001ff00 */
[----:B------:R3:W5:Y:S02]  /*1d70*/  @P3 LDG.E.64 R60, [R44.64] ;  /* 0x0000000c2c3c3981 */ /* 0x000764000c1e1b00 */
[----:B---3--:R-:W-:Y:S01]  /*1d80*/  CS2R R44, SRZ ;  /* 0x00000000002c7805 */ /* 0x008fe2000001ff00 */
[----:B------:R-:W-:Y:S05]  /*1d90*/  BSSY B0, `(.L_x_1704) ;  /* 0x0000019000007945 */ /* 0x000fea0003800000 */
[----:B------:R3:W5:Y:S01]  /*1da0*/  @P2 LDG.E.64 R44, [R56.64] ;  /* 0x0000000c382c2981 */ /* 0x000762000c1e1b00 */
[----:B------:R-:W-:Y:S02]  /*1db0*/  MOV R7, RZ ;  /* 0x000000ff00077202 */ /* 0x000fe40000000f00 */
[----:B------:R-:W-:Y:S01]  /*1dc0*/  MOV R10, RZ ;  /* 0x000000ff000a7202 */ /* 0x000fe20000000f00 */
[----:B---3--:R-:W-:-:S06]  /*1dd0*/  CS2R R56, SRZ ;  /* 0x0000000000387805 */ /* 0x008fcc000001ff00 */
[----:B------:R3:W5:Y:S02]  /*1de0*/  @P1 LDG.E.64 R56, [R8.64] ;  /* 0x0000000c08381981 */ /* 0x000764000c1e1b00 */
[----:B---3--:R-:W-:Y:S01]  /*1df0*/  CS2R R8, SRZ ;  /* 0x0000000000087805 */ /* 0x008fe2000001ff00 */
[----:B--2---:R-:W-:Y:S02]  /*1e00*/  FADD.FTZ R80, R80, -UR4 ;  /* 0x8000000450507e21 */ /* 0x004fe40008010000 */
[----:B------:R-:W-:Y:S01]  /*1e10*/  FADD.FTZ R81, R81, -UR4 ;  /* 0x8000000451517e21 */ /* 0x000fe20008010000 */
[----:B------:R-:W-:Y:S05]  /*1e20*/  @P0 BRA `(.L_x_1705) ;  /* 0x000000f000000947 */ /* 0x000fea0003800000 */
[----:B01----:R-:W-:Y:S02]  /*1e30*/  ISETP.NE.AND P0, PT, RZ, UR16, PT ;  /* 0x00000010ff007c0c */ /* 0x003fe4000bf05270 */
[----:B------:R-:W-:-:S04]  /*1e40*/  IADD3 R78, R92, R11, RZ ;  /* 0x0000000b5c4e7210 */ /* 0x000fc80007ffe0ff */
[----:B------:R-:W-:-:S07]  /*1e50*/  SHF.R.S32.HI R7, RZ, 0x1f, R78 ;  /* 0x0000001fff077819 */ /* 0x000fce000001144e */
[----:B------:R-:W-:-:S04]  /*1e60*/  @P0 LEA R10, P6, R78, c[0x0][0x190], 0x1 ;  /* 0x000064004e0a0a11 */ /* 0x000fc800078c08ff */
[----:B------:R-:W-:-:S05]  /*1e70*/  @P0 LEA.HI.X R11, R78, c[0x0][0x194], R7, 0x1, P6 ;  /* 0x000065004e0b0a11 */ /* 0x000fca00030f0c07 */
[----:B------:R-:W2:Y:S04]  /*1e80*/  @P0 LDG.E.U16 R7, [R10.64+0x2] ;  /* 0x0000020c0a070981 */ /* 0x000ea8000c1e1500 */
[----:B------:R0:W3:Y:S01]  /*1e90*/  @P0 LDG.E.U16 R79, [R10.64] ;  /* 0x0000000c0a4f0981 */ /* 0x0000e2000c1e1500 */
[----:B--2---:R-:W-:Y:S01]  /*1ea0*/  @P0 PRMT R9, RZ, 0x5410, R7 ;  /* 0x00005410ff090816 */ /* 0x004fe20000000007 */
[----:B------:R-:W-:-:S10]  /*1eb0*/  HFMA2.MMA R7, -RZ, RZ, 0, 1.1920928955078125e-07 ;  /* 0x00000002ff077435 */ /* 0x000fd400000001ff */
[----:B0-----:R-:W-:-:S05]  /*1ec0*/  IMAD.WIDE R10, R78, R7, c[0x0][0x188] ;  /* 0x000062004e0a7625 */ /* 0x001fca00078e0207 */
[----:B------:R-:W2:Y:S04]  /*1ed0*/  LDG.E.U16 R7, [R10.64] ;  /* 0x0000000c0a077981 */ /* 0x000ea8000c1e1500 */
[----:B------:R-:W4:Y:S01]  /*1ee0*/  LDG.E.U16 R78, [R10.64+0x2] ;  /* 0x0000020c0a4e7981 */ /* 0x000f22000c1e1500 */
[----:B---3--:R-:W-:Y:S02]  /*1ef0*/  @P0 PRMT R8, RZ, 0x5410, R79 ;  /* 0x00005410ff080816 */ /* 0x008fe4000000004f */
[----:B--2---:R-:W-:Y:S02]  /*1f00*/  PRMT R7, RZ, 0x5410, R7 ;  /* 0x00005410ff077816 */ /* 0x004fe40000000007 */
[----:B----4-:R-:W-:Y:S02]  /*1f10*/  PRMT R10, RZ, 0x5410, R78 ;  /* 0x00005410ff0a7816 */ /* 0x010fe4000000004e */
.L_x_1705:
[----:B01----:R-:W-:Y:S05]  /*1f20*/  BSYNC B0 ;  /* 0x0000000000007941 */ /* 0x003fea0003800000 */
.L_x_1704:
[----:B------:R-:W-:Y:S01]  /*1f30*/  ISETP.NE.AND P0, PT, RZ, UR16, PT ;  /* 0x00000010ff007c0c */ /* 0x000fe2000bf05270 */
[----:B------:R-:W-:Y:S01]  /*1f40*/  FMUL.FTZ R86, R80, UR14 ;  /* 0x0000000e50567c20 */ /* 0x000fe20008410000 */
[----:B------:R-:W-:Y:S01]  /*1f50*/  LOP3.LUT R6, R6, 0xfffffeff, RZ, 0xc0, !PT ;  /* 0xfffffeff06067812 */ /* 0x000fe200078ec0ff */
[----:B------:R-:W-:Y:S01]  /*1f60*/  FMUL.FTZ R85, R81, UR14 ;  /* 0x0000000e51557c20 */ /* 0x000fe20008410000 */
[----:B-----5:R-:W-:-:S02]  /*1f70*/  MOV R11, R24 ;  /* 0x00000018000b7202 */ /* 0x020fc40000000f00 */
        /* <DEDUP_REMOVED lines=21> */
.L_x_1706:
        /* <DEDUP_REMOVED lines=31> */
.L_x_1707:
[----:B------:R-:W-:Y:S02]  /*22c0*/  FFMA.FTZ R89, R86, R11, RZ ;  /* 0x0000000b56597223 */ /* 0x000fe400000100ff */
[----:B------:R-:W-:Y:S02]  /*22d0*/  FADD.FTZ R11, RZ, R11 ;  /* 0x0000000bff0b7221 */ /* 0x000fe40000010000 */
[----:B------:R-:W-:Y:S02]  /*22e0*/  FMUL.FTZ R76, R80, R7 ;  /* 0x00000007504c7220 */ /* 0x000fe40000410000 */
[C---:B------:R-:W-:Y:S02]  /*22f0*/  FFMA.FTZ R89, R84.reuse, R80, R89 ;  /* 0x0000005054597223 */ /* 0x040fe40000010059 */
[----:B------:R-:W-:Y:S02]  /*2300*/  FADD.FTZ R11, R11, R80 ;  /* 0x000000500b0b7221 */ /* 0x000fe40000010000 */
        /* <DEDUP_REMOVED lines=8> */
[----:B------:R-:W-:Y:S02]  /*2390*/  FADD.FTZ R77, R82, R77 ;  /* 0x0000004d524d7221 */ /* 0x000fe40000010000 */
[----:B------:R-:W-:Y:S01]  /*23a0*/  FFMA.FTZ R87, R83, R78, R80 ;  /* 0x0000004e53577223 */ /* 0x000fe20000010050 */
[----:B------:R-:W-:Y:S01]  /*23b0*/  MOV R80, R28 ;  /* 0x0000001c00507202 */ /* 0x000fe20000000f00 */
[----:B------:R-:W-:Y:S01]  /*23c0*/  FMUL.FTZ R82, R74, UR14 ;  /* 0x0000000e4a527c20 */ /* 0x000fe20008410000 */
[----:B------:R-:W-:Y:S01]  /*23d0*/  MOV R74, R29 ;  /* 0x0000001d004a7202 */ /* 0x000fe20000000f00 */
        /* <DEDUP_REMOVED lines=21> */
.L_x_1708:
        /* <DEDUP_REMOVED lines=35> */
.L_x_1709:
[----:B------:R-:W-:Y:S02]  /*2760*/  FMUL.FTZ R76, R78, R7 ;  /* 0x000000074e4c7220 */ /* 0x000fe40000410000 */
[----:B------:R-:W-:Y:S02]  /*2770*/  FADD.FTZ R70, R70, -UR4 ;  /* 0x8000000446467e21 */ /* 0x000fe40008010000 */
[----:B------:R-:W-:Y:S02]  /*2780*/  FFMA.FTZ R87, R80, R76, R87 ;  /* 0x0000004c50577223 */ /* 0x000fe40000010057 */
[----:B------:R-:W-:Y:S02]  /*2790*/  FADD.FTZ R75, R75, R76 ;  /* 0x0000004c4b4b7221 */ /* 0x000fe40000010000 */
[----:B------:R-:W-:Y:S02]  /*27a0*/  FMUL.FTZ R76, R72, R10 ;  /* 0x0000000a484c7220 */ /* 0x000fe40000410000 */
[----:B------:R-:W-:-:S02]  /*27b0*/  FADD.FTZ R71, R71, -UR4 ;  /* 0x8000000447477e21 */ /* 0x000fc40008010000 */
[----:B------:R-:W-:Y:S02]  /*27c0*/  FADD.FTZ R73, R77, R72 ;  /* 0x000000484d497221 */ /* 0x000fe40000010000 */
[----:B------:R-:W-:Y:S02]  /*27d0*/  FADD.FTZ R11, R11, R78 ;  /* 0x0000004e0b0b7221 */ /* 0x000fe40000010000 */
[----:B------:R-:W-:Y:S02]  /*27e0*/  FFMA.FTZ R89, R80, R78, R89 ;  /* 0x0000004e50597223 */ /* 0x000fe40000010059 */
[C---:B------:R-:W-:Y:S02]  /*27f0*/  FFMA.FTZ R72, R79.reuse, R72, R74 ;  /* 0x000000484f487223 */ /* 0x040fe4000001004a */
[----:B------:R-:W-:Y:S02]  /*2800*/  FFMA.FTZ R87, R79, R76, R87 ;  /* 0x0000004c4f577223 */ /* 0x000fe40000010057 */
[----:B------:R-:W-:Y:S01]  /*2810*/  FADD.FTZ R74, R76, R75 ;  /* 0x0000004b4c4a7221 */ /* 0x000fe20000010000 */
[----:B------:R-:W-:Y:S01]  /*2820*/  MOV R76, R32 ;  /* 0x00000020004c7202 */ /* 0x000fe20000000f00 */
        /* <DEDUP_REMOVED lines=22> */
.L_x_1710:
        /* <DEDUP_REMOVED lines=35> */
.L_x_1711:
        /* <DEDUP_REMOVED lines=35> */
.L_x_1712:
        /* <DEDUP_REMOVED lines=35> */
.L_x_1713:
        /* <DEDUP_REMOVED lines=9> */
[C---:B------:R-:W-:Y:S01]  /*30b0*/  FFMA.FTZ R64, R71.reuse, R64, R66 ;  /* 0x0000004047407223 */ /* 0x040fe20000010042 */
[----:B------:R-:W-:Y:S01]  /*30c0*/  MOV R66, R40 ;  /* 0x0000002800427202 */ /* 0x000fe20000000f00 */
[----:B------:R-:W-:Y:S01]  /*30d0*/  FMUL.FTZ R70, R62, UR14 ;  /* 0x0000000e3e467c20 */ /* 0x000fe20008410000 */
[----:B------:R-:W-:Y:S01]  /*30e0*/  MOV R62, R41 ;  /* 0x00000029003e7202 */ /* 0x000fe20000000f00 */
[----:B------:R-:W-:-:S02]  /*30f0*/  FFMA.FTZ R87, R71, R68, R87 ;  /* 0x0000004447577223 */ /* 0x000fc40000010057 */
        /* <DEDUP_REMOVED lines=21> */
.L_x_1714:
        /* <DEDUP_REMOVED lines=35> */
.L_x_1715:
[----:B------:R-:W-:Y:S02]  /*3480*/  FMUL.FTZ R61, R66, R7 ;  /* 0x00000007423d7220 */ /* 0x000fe40000410000 */
[----:B------:R-:W-:Y:S02]  /*3490*/  FADD.FTZ R11, R11, R66 ;  /* 0x000000420b0b7221 */ /* 0x000fe40000010000 */
[C---:B------:R-:W-:Y:S02]  /*34a0*/  FFMA.FTZ R63, R68.reuse, R66, R63 ;  /* 0x00000042443f7223 */ /* 0x040fe4000001003f */
[----:B------:R-:W-:Y:S02]  /*34b0*/  FFMA.FTZ R66, R68, R61, R87 ;  /* 0x0000003d44427223 */ /* 0x000fe40000010057 */
[----:B------:R-:W-:Y:S02]  /*34c0*/  FMUL.FTZ R87, R60, R10 ;  /* 0x0000000a3c577220 */ /* 0x000fe40000410000 */
[----:B------:R-:W-:-:S02]  /*34d0*/  FADD.FTZ R58, R58, -UR4 ;  /* 0x800000043a3a7e21 */ /* 0x000fc40008010000 */
[----:B------:R-:W-:Y:S02]  /*34e0*/  FADD.FTZ R62, R62, R61 ;  /* 0x0000003d3e3e7221 */ /* 0x000fe40000010000 */
[----:B------:R-:W-:Y:S02]  /*34f0*/  FADD.FTZ R59, R59, -UR4 ;  /* 0x800000043b3b7e21 */ /* 0x000fe40008010000 */
[----:B------:R-:W-:Y:S02]  /*3500*/  FFMA.FTZ R89, R67, R87, R66 ;  /* 0x0000005743597223 */ /* 0x000fe40000010042 */
[----:B------:R-:W-:Y:S02]  /*3510*/  FADD.FTZ R61, R65, R60 ;  /* 0x0000003c413d7221 */ /* 0x000fe40000010000 */
[----:B------:R-:W-:Y:S01]  /*3520*/  FFMA.FTZ R64, R67, R60, R64 ;  /* 0x0000003c43407223 */ /* 0x000fe20000010040 */
[----:B------:R-:W-:Y:S01]  /*3530*/  MOV R60, R44 ;  /* 0x0000002c003c7202 */ /* 0x000fe20000000f00 */
[----:B------:R-:W-:Y:S01]  /*3540*/  FMUL.FTZ R66, R58, UR14 ;  /* 0x0000000e3a427c20 */ /* 0x000fe20008410000 */
[----:B------:R-:W-:Y:S01]  /*3550*/  MOV R58, R45 ;  /* 0x0000002d003a7202 */ /* 0x000fe20000000f00 */
[----:B------:R-:W-:-:S02]  /*3560*/  FADD.FTZ R62, R87, R62 ;  /* 0x0000003e573e7221 */ /* 0x000fc40000010000 */
        /* <DEDUP_REMOVED lines=20> */
.L_x_1716:
        /* <DEDUP_REMOVED lines=35> */
.L_x_1717:
        /* <DEDUP_REMOVED lines=35> */
.L_x_1718:
        /* <DEDUP_REMOVED lines=35> */
.L_x_1719:
[----:B------:R-:W-:Y:S02]  /*3d40*/  FMUL.FTZ R54, R56, R7 ;  /* 0x0000000738367220 */ /* 0x000fe40000410000 */
[----:B------:R-:W-:Y:S02]  /*3d50*/  FADD.FTZ R52, R11, R56 ;  /* 0x000000380b347221 */ /* 0x000fe40000010000 */
[C---:B------:R-:W-:Y:S02]  /*3d60*/  FFMA.FTZ R55, R60.reuse, R56, R55 ;  /* 0x000000383c377223 */ /* 0x040fe40000010037 */
[----:B------:R-:W-:Y:S02]  /*3d70*/  FFMA.FTZ R56, R60, R54, R89 ;  /* 0x000000363c387223 */ /* 0x000fe40000010059 */
[----:B------:R-:W-:Y:S02]  /*3d80*/  FADD.FTZ R87, R87, R54 ;  /* 0x0000003657577221 */ /* 0x000fe40000010000 */
[----:B------:R-:W-:-:S02]  /*3d90*/  FADD.FTZ R50, R50, -UR4 ;  /* 0x8000000432327e21 */ /* 0x000fc40008010000 */
[----:B------:R-:W-:Y:S02]  /*3da0*/  FMUL.FTZ R54, R53, R10 ;  /* 0x0000000a35367220 */ /* 0x000fe40000410000 */
[----:B------:R-:W-:Y:S01]  /*3db0*/  FADD.FTZ R11, R51, -UR4 ;  /* 0x80000004330b7e21 */ /* 0x000fe20008010000 */
[----:B------:R-:W-:Y:S01]  /*3dc0*/  MOV R51, R21 ;  /* 0x0000001500337202 */ /* 0x000fe20000000f00 */
[----:B------:R-:W-:Y:S02]  /*3dd0*/  FFMA.FTZ R88, R59, R53, R58 ;  /* 0x000000353b587223 */ /* 0x000fe4000001003a */
[----:B------:R-:W-:Y:S02]  /*3de0*/  FADD.FTZ R57, R57, R53 ;  /* 0x0000003539397221 */ /* 0x000fe40000010000 */
        /* <DEDUP_REMOVED lines=13> */
[----:B------:R-:W-:Y:S02]  /*3ec0*/  FMUL.FTZ R50, R20, R51 ;  /* 0x0000003314327220 */ /* 0x000fe40000410000 */
[----:B------:R-:W-:Y:S02]  /*3ed0*/  FFMA.FTZ R51, R11, R10, R9 ;  /* 0x0000000a0b337223 */ /* 0x000fe40000010009 */
[----:B------:R-:W-:Y:S02]  /*3ee0*/  FMUL.FTZ R50, R50, R89 ;  /* 0x0000005932327220 */ /* 0x000fe40000410000 */
        /* <DEDUP_REMOVED lines=8> */
.L_x_1720:
        /* <DEDUP_REMOVED lines=8> */
[----:B------:R-:W-:Y:S02]  /*3ff0*/  FADD.FTZ R52, R52, R50 ;  /* 0x0000003234347221 */ /* 0x000fe40000010000 */
[----:B------:R-:W-:Y:S02]  /*4000*/  FFMA.FTZ R56, R11, R54, R56 ;  /* 0x000000360b387223 */ /* 0x000fe40000010038 */
        /* <DEDUP_REMOVED lines=25> */
.L_x_1721:
[----:B------:R-:W-:Y:S01]  /*41a0*/  FMUL.FTZ R48, R49, R7 ;  /* 0x0000000731307220 */ /* 0x000fe20000410000 */
[----:B------:R-:W-:Y:S01]  /*41b0*/  ISETP.GT.AND P0, PT, R125, 0x1e, PT ;  /* 0x0000001e7d00780c */ /* 0x000fe20003f04270 */
[----:B------:R-:W-:Y:S02]  /*41c0*/  BSSY B0, `(.L_x_1722) ;  /* 0x000004a000007945 */ /* 0x000fe40003800000 */
        /* <DEDUP_REMOVED lines=31> */
[----:B------:R-:W-:Y:S02]  /*43c0*/  FADD.FTZ R50, R52, R49 ;  /* 0x0000003134327221 */ /* 0x000fe40000010000 */
[----:B------:R-:W-:Y:S02]  /*43d0*/  FFMA.FTZ R49, R88, R54, R51 ;  /* 0x0000003658317223 */ /* 0x000fe40000010033 */
[----:B------:R-:W-:Y:S01]  /*43e0*/  FADD.FTZ R51, R57, R54 ;  /* 0x0000003639337221 */ /* 0x000fe20000010000 */
[----:B------:R-:W-:-:S04]  /*43f0*/  MOV R57, R53 ;  /* 0x0000003500397202 */ /* 0x000fc80000000f00 */
[----:B------:R0:W-:Y:S04]  /*4400*/  STS.128 [R3.X16+0x90], R48 ;  /* 0x0000903003007388 */ /* 0x0001e8000000cc00 */
        /* <DEDUP_REMOVED lines=37> */
.L_x_1723:
[----:B0-----:R-:W-:Y:S05]  /*4660*/  BSYNC B0 ;  /* 0x0000000000007941 */ /* 0x001fea0003800000 */
.L_x_1722:
        /* <DEDUP_REMOVED lines=162> */
.L_x_1725:
[----:B------:R-:W-:Y:S05]  /*5090*/  BSYNC B0 ;  /* 0x0000000000007941 */ /* 0x000fea0003800000 */
.L_x_1724:
        /* <DEDUP_REMOVED lines=19> */
.L_x_1727:
[----:B------:R-:W-:Y:S05]  /*51d0*/  BSYNC B0 ;  /* 0x0000000000007941 */ /* 0x000fea0003800000 */
.L_x_1726:
[----:B0-----:R-:W-:-:S04]  /*51e0*/  MOV R48, 0x2 ;  /* 0x0000000200307802 */ /* 0x001fc80000000f00 */
[----:B------:R-:W-:-:S13]  /*51f0*/  ISETP.LE.U32.AND P6, PT, R48, c[0x0][0xc], PT ;  /* 0x0000030030007a0c */ /* 0x000fda0003fc3070 */
[----:B------:R-:W-:Y:S05]  /*5200*/  @!P6 BRA `(.L_x_1728) ;  /* 0x000012600000e947 */ /* 0x000fea0003800000 */
[----:B------:R-:W-:-:S05]  /*5210*/  LOP3.LUT R48, R91, 0x1, RZ, 0xc0, !PT ;  /* 0x000000015b307812 */ /* 0x000fca00078ec0ff */
        /* <DEDUP_REMOVED lines=13> */
[----:B-1----:R-:W-:Y:S01]  /*52f0*/  HFMA2.MMA R52, -RZ, RZ, 0, 5.9604644775390625e-08 ;  /* 0x00000001ff347435 */ /* 0x002fe200000001ff */
[----:B------:R-:W-:Y:S01]  /*5300*/  VOTEU.ANY UR4, UPT, PT ;  /* 0x0000000000047886 */ /* 0x000fe200038e0100 */
[----:B------:R-:W-:Y:S01]  /*5310*/  LOP3.LUT P6, RZ, R91, 0x2, RZ, 0xc0, !PT ;  /* 0x000000025bff7812 */ /* 0x000fe200078cc0ff */
[----:B------:R-:W-:Y:S01]  /*5320*/  UPOPC UR15, UR4 ;  /* 0x00000004000f72bf */ /* 0x000fe20008000000 */
[----:B------:R-:W-:Y:S01]  /*5330*/  P2R R54, PR, RZ, 0x1 ;  /* 0x00000001ff367803 */ /* 0x000fe20000000000 */
        /* <DEDUP_REMOVED lines=10> */
.L_x_1730:
[----:B------:R-:W2:Y:S01]  /*53e0*/  LDG.E.STRONG.GPU R52, [R48.64] ;  /* 0x0000000c30347981 */ /* 0x000ea2000c1ef900 */
[----:B------:R-:W-:Y:S01]  /*53f0*/  YIELD ;  /* 0x0000000000007946 */ /* 0x000fe20003800000 */
[----:B--2---:R-:W-:Y:S01]  /*5400*/  ISETP.NE.AND P6, PT, R52, R55, PT ;  /* 0x000000373400720c */ /* 0x004fe20003fc5270 */
[----:B------:R-:W-:-:S12]  /*5410*/  CCTL.IVALL ;  /* 0x00000000ff00798f */ /* 0x000fd80002000000 */
[----:B------:R-:W-:Y:S05]  /*5420*/  @P6 BRA `(.L_x_1730) ;  /* 0xffffffb000006947 */ /* 0x000fea000383ffff */
.L_x_1729:
        /* <DEDUP_REMOVED lines=9> */
[----:B------:R-:W-:Y:S01]  /*54c0*/  ISETP.LT.AND P6, PT, RZ, UR5, PT ;  /* 0x00000005ff007c0c */ /* 0x000fe2000bfc1270 */
[----:B------:R-:W-:Y:S01]  /*54d0*/  UMOV UR4, UR5 ;  /* 0x0000000500047c82 */ /* 0x000fe20008000000 */
[----:B------:R-:W-:-:S11]  /*54e0*/  MOV R48, RZ ;  /* 0x000000ff00307202 */ /* 0x000fd60000000f00 */
[----:B------:R-:W-:Y:S05]  /*54f0*/  @!P6 BRA `(.L_x_1732) ;  /* 0x00000ba00000e947 */ /* 0x000fea0003800000 */
[----:B------:R-:W-:Y:S02]  /*5500*/  UISETP.GT.AND UP1, UPT, UR4, 0xc, UPT ;  /* 0x0000000c0400788c */ /* 0x000fe4000bf24270 */
[----:B------:R-:W-:-:S04]  /*5510*/  UPLOP3.LUT UP0, UPT, UPT, UPT, UPT, 0x80, 0x0 ;  /* 0x000000000000789c */ /* 0x000fc80003f0f070 */
[----:B------:R-:W-:-:S13]  /*5520*/  PLOP3.LUT P6, PT, PT, PT, UP1, 0x40, 0x0 ;  /* 0x000000000000781c */ /* 0x000fda0003fce818 */
[----:B------:R-:W-:Y:S05]  /*5530*/  @P6 BRA `(.L_x_1733) ;  /* 0x0000075000006947 */ /* 0x000fea0003800000 */
[----:B------:R-:W-:Y:S02]  /*5540*/  UPLOP3.LUT UP0, UPT, UPT, UPT, UPT, 0x40, 0x0 ;  /* 0x000000000000789c */ /* 0x000fe40003f0e870 */
.L_x_1734:
        /* <DEDUP_REMOVED lines=116> */
.L_x_1733:
        /* <DEDUP_REMOVED lines=62> */
.L_x_1735:
[----:B------:R-:W-:-:S06]  /*6070*/  UISETP.NE.OR UP0, UPT, UR4, URZ, UP0 ;  /* 0x0000003f0400728c */ /* 0x000fcc0008705670 */
[----:B------:R-:W-:-:S13]  /*6080*/  PLOP3.LUT P6, PT, PT, PT, UP0, 0x80, 0x0 ;  /* 0x000000000000781c */ /* 0x000fda0003fcf008 */
[----:B------:R-:W-:Y:S05]  /*6090*/  @!P6 BRA `(.L_x_1731) ;  /* 0x000001f00000e947 */ /* 0x000fea0003800000 */
.L_x_1732:
        /* <DEDUP_REMOVED lines=31> */
.L_x_1731:
        /* <DEDUP_REMOVED lines=10> */
.L_x_1737:
[----:B------:R-:W-:Y:S05]  /*6330*/  BSYNC B0 ;  /* 0x0000000000007941 */ /* 0x000fea0003800000 */
.L_x_1736:
        /* <DEDUP_REMOVED lines=19> */
.L_x_1728:
[----:B------:R-:W-:Y:S01]  /*6470*/  @!P0 STS.64 [0x88], R56 ;  /* 0x00008838ff008388 */ /* 0x000fe20000000a00 */
[----:B------:R-:W-:-:S03]  /*6480*/  SHF.R.U32.HI R50, RZ, 0x1, R3 ;  /* 0x00000001ff327819 */ /* 0x000fc60000011603 */
[----:B------:R-:W-:Y:S01]  /*6490*/  BAR.SYNC.DEFER_BLOCKING 0x0 ;  /* 0x0000000000007b1d */ /* 0x000fe20000010000 */
[----:B------:R-:W-:Y:S01]  /*64a0*/  ISETP.NE.AND P6, PT, RZ, UR16, PT ;  /* 0x00000010ff007c0c */ /* 0x000fe2000bfc5270 */
[----:B------:R-:W-:-:S05]  /*64b0*/  IMAD.WIDE.U32 R50, R50, -0x6db6db6d, RZ ;  /* 0x9249249332327825 */ /* 0x000fca00078e00ff */
[----:B------:R-:W-:-:S05]  /*64c0*/  SHF.R.U32.HI R51, RZ, 0x2, R51 ;  /* 0x00000002ff337819 */ /* 0x000fca0000011633 */
[----:B------:R-:W-:-:S05]  /*64d0*/  IMAD R52, R2, c[0x0][0x1fc], R51 ;  /* 0x00007f0002347a24 */ /* 0x000fca00078e0233 */
[----:B------:R-:W-:Y:S01]  /*64e0*/  IADD3 R54, R52, 0x180, RZ ;  /* 0x0000018034367810 */ /* 0x000fe20007ffe0ff */
[----:B0-----:R-:W0:Y:S02]  /*64f0*/  LDS.64 R48, [0x88] ;  /* 0x00008800ff307984 */ /* 0x001e240000000a00 */
[----:B0-----:R-:W-:Y:S02]  /*6500*/  FMUL.FTZ R48, R48, c[0x0][0x20c] ;  /* 0x0000830030307a20 */ /* 0x001fe40000410000 */
[----:B------:R-:W-:Y:S02]  /*6510*/  FMUL.FTZ R53, R49, c[0x0][0x20c] ;  /* 0x0000830031357a20 */ /* 0x000fe40000410000 */
[----:B------:R0:W1:Y:S01]  /*6520*/  R2UR UR4, R48 ;  /* 0x00000000300473c2 */ /* 0x00006200000e0000 */
[----:B------:R-:W-:Y:S05]  /*6530*/  @!P6 BRA `(.L_x_1738) ;  /* 0x000001200000e947 */ /* 0x000fea0003800000 */
[----:B0-----:R-:W-:Y:S02]  /*6540*/  FFMA.FTZ R48, R86, R7, R8 ;  /* 0x0000000756307223 */ /* 0x001fe40000010008 */
[----:B------:R-:W-:-:S02]  /*6550*/  FFMA.FTZ R49, R85, R10, R9 ;  /* 0x0000000a55317223 */ /* 0x000fc40000010009 */
[----:B------:R-:W-:Y:S02]  /*6560*/  FMUL.FTZ R50, R48, -1.4426950216293334961 ;  /* 0xbfb8aa3b30327820 */ /* 0x000fe40000410000 */
[----:B------:R-:W-:-:S04]  /*6570*/  FMUL.FTZ R55, R49, -1.4426950216293334961 ;  /* 0xbfb8aa3b31377820 */ /* 0x000fc80000410000 */
        /* <DEDUP_REMOVED lines=14> */
.L_x_1738:
[----:B------:R-:W-:Y:S01]  /*6660*/  LOP3.LUT P0, RZ, R6, 0x80, RZ, 0xc0, !PT ;  /* 0x0000008006ff7812 */ /* 0x000fe2000780c0ff */
[----:B------:R-:W-:-:S12]  /*6670*/  BSSY B0, `(.L_x_1739) ;  /* 0x0000011000007945 */ /* 0x000fd80003800000 */
[----:B------:R-:W-:Y:S05]  /*6680*/  @!P0 BRA `(.L_x_1740) ;  /* 0x000000f000008947 */ /* 0x000fea0003800000 */
[----:B0-----:R-:W-:Y:S01]  /*6690*/  MOV R48, R12 ;  /* 0x0000000c00307202 */ /* 0x001fe20000000f00 */
[----:B------:R-:W-:Y:S01]  /*66a0*/  IMAD R51, R124, c[0x0][0x1d8], RZ ;  /* 0x000076007c337a24 */ /* 0x000fe200078e02ff */
[----:B------:R-:W-:Y:S01]  /*66b0*/  MOV R49, R15 ;  /* 0x0000000f00317202 */ /* 0x000fe20000000f00 */
[----:B-1----:R-:W-:Y:S02]  /*66c0*/  FFMA.FTZ R86, R86, UR4, R53 ;  /* 0x0000000456567c23 */ /* 0x002fe40008010035 */
[C---:B------:R-:W-:Y:S02]  /*66d0*/  IMAD R51, R4.reuse, c[0x0][0x1dc], R51 ;  /* 0x0000770004337a24 */ /* 0x040fe400078e0233 */
[----:B------:R-:W-:-:S04]  /*66e0*/  IMAD.WIDE.U32 R48, R4, c[0x0][0x1d8], R48 ;  /* 0x0000760004307a25 */ /* 0x000fc800078e0030 */
[----:B------:R-:W-:Y:S01]  /*66f0*/  FFMA.FTZ R85, R85, UR4, R53 ;  /* 0x0000000455557c23 */ /* 0x000fe20008010035 */
        /* <DEDUP_REMOVED lines=8> */
.L_x_1740:
[----:B------:R-:W-:Y:S05]  /*6780*/  BSYNC B0 ;  /* 0x0000000000007941 */ /* 0x000fea0003800000 */
.L_x_1739:
[----:B------:R-:W-:Y:S02]  /*6790*/  ISETP.NE.AND P0, PT, RZ, UR16, PT ;  /* 0x00000010ff007c0c */ /* 0x000fe4000bf05270 */
[----:B0-----:R-:W-:-:S11]  /*67a0*/  SHF.R.S32.HI R50, RZ, 0x1f, R54 ;  /* 0x0000001fff327819 */ /* 0x001fd60000011436 */
[----:B------:R-:W-:Y:S05]  /*67b0*/  @!P0 BRA `(.L_x_1741) ;  /* 0x0000012000008947 */ /* 0x000fea0003800000 */
[----:B------:R-:W-:Y:S02]  /*67c0*/  FFMA.FTZ R24, R84, R7, R8 ;  /* 0x0000000754187223 */ /* 0x000fe40000010008 */
[----:B------:R-:W-:Y:S02]  /*67d0*/  FFMA.FTZ R25, R83, R10, R9 ;  /* 0x0000000a53197223 */ /* 0x000fe40000010009 */
        /* <DEDUP_REMOVED lines=8> */
[----:B0-----:R-:W-:Y:S02]  /*6860*/  FMUL.FTZ R26, R26, R49 ;  /* 0x000000311a1a7220 */ /* 0x001fe40000410000 */
[----:B--2---:R-:W-:Y:S02]  /*6870*/  FMUL.FTZ R57, R27, R56 ;  /* 0x000000381b397220 */ /* 0x004fe40000410000 */
[----:B------:R-:W-:Y:S02]  /*6880*/  FADD.FTZ R27, -R49, 1 ;  /* 0x3f800000311b7421 */ /* 0x000fe40000010100 */
[----:B------:R-:W-:Y:S02]  /*6890*/  FADD.FTZ R56, -R56, 1 ;  /* 0x3f80000038387421 */ /* 0x000fe40000010100 */
[----:B------:R-:W-:Y:S02]  /*68a0*/  FFMA.FTZ R27, R24, R27, 1 ;  /* 0x3f800000181b7423 */ /* 0x000fe4000001001b */
[----:B------:R-:W-:-:S02]  /*68b0*/  FFMA.FTZ R56, R25, R56, 1 ;  /* 0x3f80000019387423 */ /* 0x000fc40000010038 */
[----:B------:R-:W-:Y:S02]  /*68c0*/  FMUL.FTZ R26, R26, R27 ;  /* 0x0000001b1a1a7220 */ /* 0x000fe40000410000 */
[----:B------:R-:W-:Y:S02]  /*68d0*/  FMUL.FTZ R27, R57, R56 ;  /* 0x00000038391b7220 */ /* 0x000fe40000410000 */
.L_x_1741:
[----:B------:R-:W-:Y:S01]  /*68e0*/  LOP3.LUT P0, RZ, R6, 0x40, RZ, 0xc0, !PT ;  /* 0x0000004006ff7812 */ /* 0x000fe2000780c0ff */
[----:B------:R-:W-:-:S12]  /*68f0*/  BSSY B0, `(.L_x_1742) ;  /* 0x0000011000007945 */ /* 0x000fd80003800000 */
[----:B------:R-:W-:Y:S05]  /*6900*/  @!P0 BRA `(.L_x_1743) ;  /* 0x000000f000008947 */ /* 0x000fea0003800000 */
[----:B------:R-:W-:Y:S01]  /*6910*/  MOV R24, R12 ;  /* 0x0000000c00187202 */ /* 0x000fe20000000f00 */
[----:B------:R-:W-:Y:S01]  /*6920*/  IMAD R49, R119, c[0x0][0x1d8], RZ ;  /* 0x0000760077317a24 */ /* 0x000fe200078e02ff */
[----:B------:R-:W-:Y:S01]  /*6930*/  MOV R25, R15 ;  /* 0x0000000f00197202 */ /* 0x000fe20000000f00 */
[----:B-1----:R-:W-:Y:S02]  /*6940*/  FFMA.FTZ R84, R84, UR4, R53 ;  /* 0x0000000454547c23 */ /* 0x002fe40008010035 */
[C---:B------:R-:W-:Y:S02]  /*6950*/  IMAD R49, R108.reuse, c[0x0][0x1dc], R49 ;  /* 0x000077006c317a24 */ /* 0x040fe400078e0231 */
[----:B------:R-:W-:-:S04]  /*6960*/  IMAD.WIDE.U32 R24, R108, c[0x0][0x1d8], R24 ;  /* 0x000076006c187a25 */ /* 0x000fc800078e0018 */
[----:B------:R-:W-:Y:S01]  /*6970*/  FFMA.FTZ R83, R83, UR4, R53 ;  /* 0x0000000453537c23 */ /* 0x000fe20008010035 */
[----:B------:R-:W-:Y:S02]  /*6980*/  IADD3 R49, R25, R49, RZ ;  /* 0x0000003119317210 */ /* 0x000fe40007ffe0ff */
[----:B------:R-:W-:Y:S01]  /*6990*/  LEA R48, P0, R24, c[0x0][0x160], 0x2 ;  /* 0x0000580018307a11 */ /* 0x000fe200078010ff */
[----:B------:R-:W-:-:S03]  /*69a0*/  FFMA.FTZ R25, R10, R27, -R83 ;  /* 0x0000001b0a197223 */ /* 0x000fc60000010853 */
[----:B------:R-:W-:Y:S01]  /*69b0*/  LEA.HI.X R49, R24, c[0x0][0x164], R49, 0x2, P0 ;  /* 0x0000590018317a11 */ /* 0x000fe200000f1431 */
[----:B------:R-:W-:Y:S02]  /*69c0*/  FFMA.FTZ R24, R7, R26, -R84 ;  /* 0x0000001a07187223 */ /* 0x000fe40000010854 */
[----:B------:R-:W-:Y:S02]  /*69d0*/  FMUL.FTZ R25, R25, UR14 ;  /* 0x0000000e19197c20 */ /* 0x000fe40008410000 */
[----:B------:R-:W-:-:S05]  /*69e0*/  FMUL.FTZ R24, R24, UR14 ;  /* 0x0000000e18187c20 */ /* 0x000fca0008410000 */
[----:B------:R0:W-:Y:S02]  /*69f0*/  STG.E.64 [R48.64], R24 ;  /* 0x0000001830007986 */ /* 0x0001e4000c101b0c */
.L_x_1743:
[----:B------:R-:W-:Y:S05]  /*6a00*/  BSYNC B0 ;  /* 0x0000000000007941 */ /* 0x000fea0003800000 */
.L_x_1742:
[----:B------:R-:W-:-:S13]  /*6a10*/  ISETP.NE.AND P0, PT, RZ, UR16, PT ;  /* 0x00000010ff007c0c */ /* 0x000fda000bf05270 */
[----:B------:R-:W-:Y:S05]  /*6a20*/  @!P0 BRA `(.L_x_1744) ;  /* 0x0000012000008947 */ /* 0x000fea0003800000 */
[----:B0-----:R-:W-:Y:S02]  /*6a30*/  FFMA.FTZ R24, R82, R7, R8 ;  /* 0x0000000752187223 */ /* 0x001fe40000010008 */
        /* <DEDUP_REMOVED lines=17> */
.L_x_1744:
        /* <DEDUP_REMOVED lines=18> */
.L_x_1746:
[----:B------:R-:W-:Y:S05]  /*6c70*/  BSYNC B0 ;  /* 0x0000000000007941 */ /* 0x000fea0003800000 */
.L_x_1745:
        /* <DEDUP_REMOVED lines=20> */
.L_x_1747:
        /* <DEDUP_REMOVED lines=18> */
.L_x_1749:
[----:B------:R-:W-:Y:S05]  /*6ee0*/  BSYNC B0 ;  /* 0x0000000000007941 */ /* 0x000fea0003800000 */
.L_x_1748:
        /* <DEDUP_REMOVED lines=20> */
.L_x_1750:
        /* <DEDUP_REMOVED lines=18> */
.L_x_1752:
[----:B------:R-:W-:Y:S05]  /*7150*/  BSYNC B0 ;  /* 0x0000000000007941 */ /* 0x000fea0003800000 */
.L_x_1751:
        /* <DEDUP_REMOVED lines=20> */
.L_x_1753:
        /* <DEDUP_REMOVED lines=18> */
.L_x_1755:
[----:B------:R-:W-:Y:S05]  /*73c0*/  BSYNC B0 ;  /* 0x0000000000007941 */ /* 0x000fea0003800000 */
.L_x_1754:
        /* <DEDUP_REMOVED lines=20> */
.L_x_1756:
        /* <DEDUP_REMOVED lines=18> */
.L_x_1758:
[----:B------:R-:W-:Y:S05]  /*7630*/  BSYNC B0 ;  /* 0x0000000000007941 */ /* 0x000fea0003800000 */
.L_x_1757:
        /* <DEDUP_REMOVED lines=20> */
.L_x_1759:
[----:B------:R-:W-:Y:S01]  /*7780*/  BSSY B0, `(.L_x_1760) ;  /* 0x0000011000007945 */ /* 0x000fe20003800000 */
        /* <DEDUP_REMOVED lines=16> */
.L_x_1761:
[----:B------:R-:W-:Y:S05]  /*7890*/  BSYNC B0 ;  /* 0x0000000000007941 */ /* 0x000fea0003800000 */
.L_x_1760:
        /* <DEDUP_REMOVED lines=19> */
.L_x_1762:
        /* <DEDUP_REMOVED lines=17> */
.L_x_1764:
[----:B------:R-:W-:Y:S05]  /*7ae0*/  BSYNC B0 ;  /* 0x0000000000007941 */ /* 0x000fea0003800000 */
.L_x_1763:
        /* <DEDUP_REMOVED lines=19> */
.L_x_1765:
        /* <DEDUP_REMOVED lines=17> */
.L_x_1767:
[----:B------:R-:W-:Y:S05]  /*7d30*/  BSYNC B0 ;  /* 0x0000000000007941 */ /* 0x000fea0003800000 */
.L_x_1766:
        /* <DEDUP_REMOVED lines=19> */
.L_x_1768:
        /* <DEDUP_REMOVED lines=17> */
.L_x_1770:
[----:B------:R-:W-:Y:S05]  /*7f80*/  BSYNC B0 ;  /* 0x0000000000007941 */ /* 0x000fea0003800000 */
.L_x_1769:
        /* <DEDUP_REMOVED lines=19> */
.L_x_1771:
        /* <DEDUP_REMOVED lines=17> */
.L_x_1773:
[----:B------:R-:W-:Y:S05]  /*81d0*/  BSYNC B0 ;  /* 0x0000000000007941 */ /* 0x000fea0003800000 */
.L_x_1772:
        /* <DEDUP_REMOVED lines=19> */
.L_x_1774:
[----:B------:R-:W-:Y:S01]  /*8310*/  ISETP.GE.U32.AND P0, PT, R54, c[0x0][0x1e0], PT ;  /* 0x0000780036007a0c */ /* 0x000fe20003f06070 */
[----:B------:R-:W-:Y:S01]  /*8320*/  BSSY B0, `(.L_x_1775) ;  /* 0x0000015000007945 */ /* 0x000fe20003800000 */
[----:B------:R-:W-:Y:S02]  /*8330*/  IADD3 R31, R52, 0x1a0, RZ ;  /* 0x000001a0341f7810 */ /* 0x000fe40007ffe0ff */
[----:B------:R-:W-:Y:S02]  /*8340*/  ISETP.GE.AND.EX P0, PT, R50, c[0x0][0x1e4], PT, P0 ;  /* 0x0000790032007a0c */ /* 0x000fe40003f06300 */
[----:B------:R-:W-:Y:S02]  /*8350*/  SHF.R.S32.HI R32, RZ, 0x1f, R31 ;  /* 0x0000001fff207819 */ /* 0x000fe4000001141f */
[----:B------:R-:W-:-:S13]  /*8360*/  ISETP.LT.U32.AND P0, PT, R3, 0x1c0, !P0 ;  /* 0x000001c00300780c */ /* 0x000fda0004701070 */
        /* <DEDUP_REMOVED lines=16> */
.L_x_1776:
[----:B------:R-:W-:Y:S05]  /*8470*/  BSYNC B0 ;  /* 0x0000000000007941 */ /* 0x000fea0003800000 */
.L_x_1775:
        /* <DEDUP_REMOVED lines=19> */
.L_x_1777:
        /* <DEDUP_REMOVED lines=22> */
.L_x_1779:
[----:B------:R-:W-:Y:S05]  /*8710*/  BSYNC B0 ;  /* 0x0000000000007941 */ /* 0x000fea0003800000 */
.L_x_1778:
        /* <DEDUP_REMOVED lines=19> */
.L_x_1780:
[----:B------:R-:W-:Y:S01]  /*8850*/  ISETP.GE.U32.AND P0, PT, R29, c[0x0][0x1e0], PT ;  /* 0x000078001d007a0c */ /* 0x000fe20003f06070 */
[----:B------:R-:W-:Y:S01]  /*8860*/  BSSY B0, `(.L_x_1781) ;  /* 0x0000015000007945 */ /* 0x000fe20003800000 */
[----:B------:R-:W-:Y:S02]  /*8870*/  IADD3 R52, R52, 0x1e0, RZ ;  /* 0x000001e034347810 */ /* 0x000fe40007ffe0ff */
[----:B------:R-:W-:Y:S02]  /*8880*/  ISETP.GE.AND.EX P0, PT, R30, c[0x0][0x1e4], PT, P0 ;  /* 0x000079001e007a0c */ /* 0x000fe40003f06300 */
[----:B0-----:R-:W-:Y:S02]  /*8890*/  SHF.R.S32.HI R25, RZ, 0x1f, R52 ;  /* 0x0000001fff197819 */ /* 0x001fe40000011434 */
[----:B------:R-:W-:-:S13]  /*88a0*/  ISETP.LT.U32.AND P0, PT, R3, 0x1c0, !P0 ;  /* 0x000001c00300780c */ /* 0x000fda0004701070 */
[----:B------:R-:W-:Y:S05]  /*88b0*/  @!P0 BRA `(.L_x_1782) ;  /* 0x000000f000008947 */ /* 0x000fea0003800000 */
[----:B------:R-:W-:Y:S01]  /*88c0*/  MOV R16, R12 ;  /* 0x0000000c00107202 */ /* 0x000fe20000000f00 */
[----:B------:R-:W-:Y:S01]  /*88d0*/  IMAD R24, R121, c[0x0][0x1d8], RZ ;  /* 0x0000760079187a24 */ /* 0x000fe200078e02ff */
[----:B------:R-:W-:Y:S01]  /*88e0*/  MOV R17, R15 ;  /* 0x0000000f00117202 */ /* 0x000fe20000000f00 */
[--C-:B-1----:R-:W-:Y:S02]  /*88f0*/  FFMA.FTZ R58, R58, UR4, R53.reuse ;  /* 0x000000043a3a7c23 */ /* 0x102fe40008010035 */
[----:B------:R-:W-:Y:S02]  /*8900*/  FFMA.FTZ R11, R11, UR4, R53 ;  /* 0x000000040b0b7c23 */ /* 0x000fe40008010035 */
[----:B------:R-:W-:-:S04]  /*8910*/  IMAD.WIDE.U32 R18, R95, c[0x0][0x1d8], R16 ;  /* 0x000076005f127a25 */ /* 0x000fc800078e0010 */
[----:B------:R-:W-:Y:S01]  /*8920*/  IMAD R17, R95, c[0x0][0x1dc], R24 ;  /* 0x000077005f117a24 */ /* 0x000fe200078e0218 */
[----:B------:R-:W-:Y:S01]  /*8930*/  LEA R16, P0, R18, c[0x0][0x160], 0x2 ;  /* 0x0000580012107a11 */ /* 0x000fe200078010ff */
[----:B------:R-:W-:Y:S02]  /*8940*/  FFMA.FTZ R58, R7, R20, -R58 ;  /* 0x00000014073a7223 */ /* 0x000fe4000001083a */
[----:B------:R-:W-:Y:S01]  /*8950*/  FFMA.FTZ R11, R10, R21, -R11 ;  /* 0x000000150a0b7223 */ /* 0x000fe2000001080b */
[----:B------:R-:W-:Y:S01]  /*8960*/  IADD3 R17, R19, R17, RZ ;  /* 0x0000001113117210 */ /* 0x000fe20007ffe0ff */
[----:B------:R-:W-:Y:S02]  /*8970*/  FMUL.FTZ R58, R58, UR14 ;  /* 0x0000000e3a3a7c20 */ /* 0x000fe40008410000 */
[----:B------:R-:W-:Y:S01]  /*8980*/  FMUL.FTZ R59, R11, UR14 ;  /* 0x0000000e0b3b7c20 */ /* 0x000fe20008410000 */
[----:B------:R-:W-:-:S05]  /*8990*/  LEA.HI.X R17, R18, c[0x0][0x164], R17, 0x2, P0 ;  /* 0x0000590012117a11 */ /* 0x000fca00000f1411 */
[----:B------:R0:W-:Y:S02]  /*89a0*/  STG.E.64 [R16.64], R58 ;  /* 0x0000003a10007986 */ /* 0x0001e4000c101b0c */
.L_x_1782:
[----:B------:R-:W-:Y:S05]  /*89b0*/  BSYNC B0 ;  /* 0x0000000000007941 */ /* 0x000fea0003800000 */
.L_x_1781:
[----:B------:R-:W-:Y:S05]  /*89c0*/  @!P6 BRA `(.L_x_1783) ;  /* 0x000001200000e947 */ /* 0x000fea0003800000 */
[----:B------:R-:W-:Y:S02]  /*89d0*/  FFMA.FTZ R8, R89, R7, R8 ;  /* 0x0000000759087223 */ /* 0x000fe40000010008 */
[----:B------:R-:W-:Y:S02]  /*89e0*/  FFMA.FTZ R9, R88, R10, R9 ;  /* 0x0000000a58097223 */ /* 0x000fe40000010009 */
[----:B------:R-:W-:Y:S02]  /*89f0*/  FMUL.FTZ R11, R8, -1.4426950216293334961 ;  /* 0xbfb8aa3b080b7820 */ /* 0x000fe40000410000 */
[----:B------:R-:W-:-:S04]  /*8a00*/  FMUL.FTZ R18, R9, -1.4426950216293334961 ;  /* 0xbfb8aa3b09127820 */ /* 0x000fc80000410000 */
[----:B------:R-:W2:Y:S08]  /*8a10*/  MUFU.EX2 R11, R11 ;  /* 0x0000000b000b7308 */ /* 0x000eb00000000800 */
[----:B------:R-:W3:Y:S01]  /*8a20*/  MUFU.EX2 R18, R18 ;  /* 0x0000001200127308 */ /* 0x000ee20000000800 */
[----:B0-2---:R-:W-:-:S07]  /*8a30*/  FADD.FTZ R16, R11, 1 ;  /* 0x3f8000000b107421 */ /* 0x005fce0000010000 */
[----:B------:R-:W0:Y:S01]  /*8a40*/  MUFU.RCP R17, R16 ;  /* 0x0000001000117308 */ /* 0x000e220000001000 */
[----:B---3--:R-:W-:-:S07]  /*8a50*/  FADD.FTZ R19, R18, 1 ;  /* 0x3f80000012137421 */ /* 0x008fce0000010000 */
        /* <DEDUP_REMOVED lines=9> */
.L_x_1783:
[----:B------:R-:W-:Y:S01]  /*8af0*/  ISETP.GE.U32.AND P0, PT, R52, c[0x0][0x1e0], PT ;  /* 0x0000780034007a0c */ /* 0x000fe20003f06070 */
[----:B------:R-:W-:Y:S03]  /*8b00*/  BSSY B0, `(.L_x_1784) ;  /* 0x0000012000007945 */ /* 0x000fe60003800000 */
[----:B------:R-:W-:-:S04]  /*8b10*/  ISETP.GE.AND.EX P0, PT, R25, c[0x0][0x1e4], PT, P0 ;  /* 0x0000790019007a0c */ /* 0x000fc80003f06300 */
[----:B------:R-:W-:-:S13]  /*8b20*/  ISETP.LT.U32.AND P0, PT, R3, 0x1c0, !P0 ;  /* 0x000001c00300780c */ /* 0x000fda0004701070 */
[----:B------:R-:W-:Y:S05]  /*8b30*/  @!P0 BRA `(.L_x_1785) ;  /* 0x000000e000008947 */ /* 0x000fea0003800000 */
[----:B------:R-:W-:Y:S01]  /*8b40*/  MOV R13, R15 ;  /* 0x0000000f000d7202 */ /* 0x000fe20000000f00 */
[----:B------:R-:W-:Y:S02]  /*8b50*/  IMAD R9, R120, c[0x0][0x1d8], RZ ;  /* 0x0000760078097a24 */ /* 0x000fe400078e02ff */
[----:B-1----:R-:W-:Y:S02]  /*8b60*/  FFMA.FTZ R89, R89, UR4, R53 ;  /* 0x0000000459597c23 */ /* 0x002fe40008010035 */
[----:B------:R-:W-:-:S04]  /*8b70*/  IMAD.WIDE.U32 R12, R94, c[0x0][0x1d8], R12 ;  /* 0x000076005e0c7a25 */ /* 0x000fc800078e000c */
[----:B------:R-:W-:Y:S01]  /*8b80*/  IMAD R9, R94, c[0x0][0x1dc], R9 ;  /* 0x000077005e097a24 */ /* 0x000fe200078e0209 */
[----:B------:R-:W-:Y:S01]  /*8b90*/  LEA R8, P0, R12, c[0x0][0x160], 0x2 ;  /* 0x000058000c087a11 */ /* 0x000fe200078010ff */
[----:B------:R-:W-:Y:S02]  /*8ba0*/  FFMA.FTZ R53, R88, UR4, R53 ;  /* 0x0000000458357c23 */ /* 0x000fe40008010035 */
[----:B------:R-:W-:Y:S01]  /*8bb0*/  FFMA.FTZ R89, R7, R22, -R89 ;  /* 0x0000001607597223 */ /* 0x000fe20000010859 */
[----:B------:R-:W-:Y:S01]  /*8bc0*/  IADD3 R9, R13, R9, RZ ;  /* 0x000000090d097210 */ /* 0x000fe20007ffe0ff */
[----:B------:R-:W-:Y:S02]  /*8bd0*/  FFMA.FTZ R53, R10, R23, -R53 ;  /* 0x000000170a357223 */ /* 0x000fe40000010835 */
[----:B------:R-:W-:Y:S01]  /*8be0*/  FMUL.FTZ R52, R89, UR14 ;  /* 0x0000000e59347c20 */ /* 0x000fe20008410000 */
[----:B------:R-:W-:Y:S01]  /*8bf0*/  LEA.HI.X R9, R12, c[0x0][0x164], R9, 0x2, P0 ;  /* 0x000059000c097a11 */ /* 0x000fe200000f1409 */
[----:B------:R-:W-:-:S05]  /*8c00*/  FMUL.FTZ R53, R53, UR14 ;  /* 0x0000000e35357c20 */ /* 0x000fca0008410000 */
[----:B------:R1:W-:Y:S02]  /*8c10*/  STG.E.64 [R8.64], R52 ;  /* 0x0000003408007986 */ /* 0x0003e4000c101b0c */
.L_x_1785:
[----:B------:R-:W-:Y:S05]  /*8c20*/  BSYNC B0 ;  /* 0x0000000000007941 */ /* 0x000fea0003800000 */
.L_x_1784:
[----:B------:R-:W-:Y:S02]  /*8c30*/  IADD3 R5, R5, c[0x0][0x10], RZ ;  /* 0x0000040005057a10 */ /* 0x000fe40007ffe0ff */
[----:B------:R-:W-:Y:S02]  /*8c40*/  IADD3 R91, R91, 0x1, RZ ;  /* 0x000000015b5b7810 */ /* 0x000fe40007ffe0ff */
[----:B------:R-:W-:-:S13]  /*8c50*/  ISETP.GE.AND P0, PT, R5, UR6, PT ;  /* 0x0000000605007c0c */ /* 0x000fda000bf06270 */
[----:B------:R-:W-:Y:S01]  /*8c60*/  @P0 CALL.REL.NOINC `(.L_x_1703) ;  /* 0x0000001000000944 */ /* 0x000fe20003c00000 */
[----:B------:R-:W-:Y:S05]  /*8c70*/  BRA `(.L_x_1786) ;  /* 0xffff7a8000007947 */ /* 0x000fea000383ffff */
.L_x_1703:
        /* <DEDUP_REMOVED lines=18> */
.L_x_1788:
[----:B------:R-:W-:Y:S05]  /*8da0*/  BSYNC B0 ;  /* 0x0000000000007941 */ /* 0x000fea0003800000 */
.L_x_1787:
[----:B------:R-:W-:Y:S01]  /*8db0*/  UMOV UR4, 0x1 ;  /* 0x0000000100047882 */ /* 0x000fe20000000000 */
[----:B-1----:R-:W-:Y:S01]  /*8dc0*/  IADD3 R7, R6, -0x1, RZ ;  /* 0xffffffff06077810 */ /* 0x002fe20007ffe0ff */
        /* <DEDUP_REMOVED lines=9> */
.L_x_1790:
[----:B------:R-:W2:Y:S01]  /*8e60*/  LDG.E.STRONG.GPU R7, [R4.64] ;  /* 0x0000000c04077981 */ /* 0x000ea2000c1ef900 */
[----:B------:R-:W-:Y:S01]  /*8e70*/  YIELD ;  /* 0x0000000000007946 */ /* 0x000fe20003800000 */
[----:B--2---:R-:W-:Y:S01]  /*8e80*/  ISETP.NE.AND P0, PT, R7, R0, PT ;  /* 0x000000000700720c */ /* 0x004fe20003f05270 */
[----:B------:R-:W-:-:S12]  /*8e90*/  CCTL.IVALL ;  /* 0x00000000ff00798f */ /* 0x000fd80002000000 */
[----:B------:R-:W-:Y:S05]  /*8ea0*/  @P0 BRA `(.L_x_1790) ;  /* 0xffffffb000000947 */ /* 0x000fea000383ffff */
.L_x_1789:
[----:B------:R-:W-:Y:S02]  /*8eb0*/  WARPSYNC 0xffffffff ;  /* 0xffffffff00007948 */ /* 0x000fe40003800000 */
[----:B------:R-:W-:Y:S01]  /*8ec0*/  MOV R21, c[0x0][0x1dc] ;  /* 0x0000770000157a02 */ /* 0x000fe20000000f00 */
[----:B------:R-:W-:Y:S03]  /*8ed0*/  BAR.SYNC.DEFER_BLOCKING 0x0 ;  /* 0x0000000000007b1d */ /* 0x000fe60000010000 */
[----:B------:R-:W-:-:S04]  /*8ee0*/  LEA.HI R0, P0, R21, c[0x0][0x1d8], RZ, 0x1 ;  /* 0x0000760015007a11 */ /* 0x000fc800078108ff */
[----:B------:R-:W-:-:S04]  /*8ef0*/  IADD3.X R5, RZ, c[0x0][0x1dc], RZ, P0, !PT ;  /* 0x00007700ff057a10 */ /* 0x000fc800007fe4ff */
[----:B0-----:R-:W-:Y:S02]  /*8f00*/  SHF.R.S64 R16, R0, 0x1, R5 ;  /* 0x0000000100107819 */ /* 0x001fe40000001005 */
        /* <DEDUP_REMOVED lines=19> */
.L_x_1791:
        /* <DEDUP_REMOVED lines=26> */
.L_x_1792:
        /* <DEDUP_REMOVED lines=10> */
.L_x_3318:


//--------------------- .text._Z35group_norm_nhwc_bwd_one_pass_kernelI11Fp32IOFp16WLi64ELi28ELi448EEv26Group_norm_nhwc_bwd_params --------------------------
	.section	.text._Z35group_norm_nhwc_bwd_one_pass_kernelI11Fp32IOFp16WLi64ELi28ELi448EEv26Group_norm_nhwc_bwd_params,"ax",@progbits
	.sectioninfo	@"SHI_REGISTERS=72"
	.align	128
        .global         _Z35group_norm_nhwc_bwd_one_pass_kernelI11Fp32IOFp16WLi64ELi28ELi448EEv26Group_norm_nhwc_bwd_params
        .type           _Z35group_norm_nhwc_bwd_one_pass_kernelI11Fp32IOFp16WLi64ELi28ELi448EEv26Group_norm_nhwc_bwd_params,@function
        .size           _Z35group_norm_nhwc_bwd_one_pass_kernelI11Fp32IOFp16WLi64ELi28ELi448EEv26Group_norm_nhwc_bwd_params,(.L_x_3319 - _Z35group_norm_nhwc_bwd_one_pass_kernelI11Fp32IOFp16WLi64ELi28ELi448EEv26Group_norm_nhwc_bwd_params)
        .other          _Z35group_norm_nhwc_bwd_one_pass_kernelI11Fp32IOFp16WLi64ELi28ELi448EEv26Group_norm_nhwc_bwd_params,@"STO_CUDA_ENTRY STV_DEFAULT"
_Z35group_norm_nhwc_bwd_one_pass_kernelI11Fp32IOFp16WLi64ELi28ELi448EEv26Group_norm_nhwc_bwd_params:
.text._Z35group_norm_nhwc_bwd_one_pass_kernelI11Fp32IOFp16WLi64ELi28ELi448EEv26Group_norm_nhwc_bwd_params:
        /* <DEDUP_REMOVED lines=43> */
.L_x_1820:
        /* <DEDUP_REMOVED lines=111> */
.L_x_1795:
[----:B0-----:R-:W-:Y:S05]  /*09a0*/  BSYNC B0 ;  /* 0x0000000000007941 */ /* 0x001fea0003800000 */
.L_x_1794:
        /* <DEDUP_REMOVED lines=29> */
.L_x_1796:
        /* <DEDUP_REMOVED lines=26> */
.L_x_1797:
        /* <DEDUP_REMOVED lines=86> */
.L_x_1799:
[----:B------:R-:W-:Y:S05]  /*1280*/  BSYNC B0 ;  /* 0x0000000000007941 */ /* 0x000fea0003800000 */
.L_x_1798:
        /* <DEDUP_REMOVED lines=160> */
.L_x_1801:
[----:B------:R-:W-:Y:S05]  /*1c90*/  BSYNC B0 ;  /* 0x0000000000007941 */ /* 0x000fea0003800000 */
.L_x_1800:
        /* <DEDUP_REMOVED lines=18> */
.L_x_1803:
[----:B------:R-:W-:Y:S05]  /*1dc0*/  BSYNC B0 ;  /* 0x0000000000007941 */ /* 0x000fea0003800000 */
.L_x_1802:
        /* <DEDUP_REMOVED lines=28> */
.L_x_1806:
[----:B------:R-:W2:Y:S01]  /*1f90*/  LDG.E.STRONG.GPU R0, [R14.64] ;  /* 0x0000000e0e007981 */ /* 0x000ea2000c1ef900 */
[----:B------:R-:W-:Y:S01]  /*1fa0*/  YIELD ;  /* 0x0000000000007946 */ /* 0x000fe20003800000 */
[----:B--2---:R-:W-:Y:S01]  /*1fb0*/  ISETP.NE.AND P0, PT, R0, R19, PT ;  /* 0x000000130000720c */ /* 0x004fe20003f05270 */
[----:B------:R-:W-:-:S12]  /*1fc0*/  CCTL.IVALL ;  /* 0x00000000ff00798f */ /* 0x000fd80002000000 */
[----:B------:R-:W-:Y:S05]  /*1fd0*/  @P0 BRA `(.L_x_1806) ;  /* 0xffffffb000000947 */ /* 0x000fea000383ffff */
.L_x_1805:
        /* <DEDUP_REMOVED lines=20> */
.L_x_1810:
        /* <DEDUP_REMOVED lines=116> */
.L_x_1809:
        /* <DEDUP_REMOVED lines=62> */
.L_x_1811:
[----:B------:R-:W-:-:S13]  /*2c40*/  ISETP.NE.OR P0, PT, RZ, UR4, P0 ;  /* 0x00000004ff007c0c */ /* 0x000fda0008705670 */
[----:B------:R-:W-:Y:S05]  /*2c50*/  @!P0 BRA `(.L_x_1807) ;  /* 0x000001f000008947 */ /* 0x000fea0003800000 */
.L_x_1808:
        /* <DEDUP_REMOVED lines=31> */
.L_x_1807:
        /* <DEDUP_REMOVED lines=12> */
.L_x_1813:
[----:B------:R-:W-:Y:S05]  /*2f10*/  BSYNC B0 ;  /* 0x0000000000007941 */ /* 0x000fea0003800000 */
.L_x_1812:
        /* <DEDUP_REMOVED lines=16> */
.L_x_1804:
        /* <DEDUP_REMOVED lines=27> */
.L_x_1814:
        /* <DEDUP_REMOVED lines=17> */
.L_x_1816:
[----:B------:R-:W-:Y:S05]  /*32e0*/  BSYNC B0 ;  /* 0x0000000000007941 */ /* 0x000fea0003800000 */
.L_x_1815:
        /* <DEDUP_REMOVED lines=19> */
.L_x_1817:
        /* <DEDUP_REMOVED lines=16> */
.L_x_1819:
[----:B------:R-:W-:Y:S05]  /*3520*/  BSYNC B0 ;  /* 0x0000000000007941 */ /* 0x000fea0003800000 */
.L_x_1818:
[----:B------:R-:W-:Y:S01]  /*3530*/  ULDC UR4, c[0x0][0x10] ;  /* 0x0000040000047ab9 */ /* 0x000fe20000000800 */
[----:B------:R-:W-:Y:S01]  /*3540*/  IADD3 R56, R56, 0x1, RZ ;  /* 0x0000000138387810 */ /* 0x000fe20007ffe0ff */
[----:B------:R-:W-:-:S04]  /*3550*/  UIADD3 UR7, UR7, UR4, URZ ;  /* 0x0000000407077290 */ /* 0x000fc8000fffe03f */
[----:B------:R-:W-:-:S06]  /*3560*/  UISETP.GE.AND UP0, UPT, UR7, UR6, UPT ;  /* 0x000000060700728c */ /* 0x000fcc000bf06270 */
[----:B------:R-:W-:-:S13]  /*3570*/  PLOP3.LUT P0, PT, PT, PT, UP0, 0x80, 0x0 ;  /* 0x000000000000781c */ /* 0x000fda0003f0f008 */
[----:B------:R-:W-:Y:S01]  /*3580*/  @P0 CALL.REL.NOINC `(.L_x_1793) ;  /* 0x0000001000000944 */ /* 0x000fe20003c00000 */
[----:B------:R-:W-:Y:S05]  /*3590*/  BRA `(.L_x_1820) ;  /* 0xffffcd1000007947 */ /* 0x000fea000383ffff */
.L_x_1793:
        /* <DEDUP_REMOVED lines=18> */
.L_x_1822:
[----:B------:R-:W-:Y:S05]  /*36c0*/  BSYNC B0 ;  /* 0x0000000000007941 */ /* 0x000fea0003800000 */
.L_x_1821:
        /* <DEDUP_REMOVED lines=11> */
.L_x_1824:
[----:B------:R-:W2:Y:S01]  /*3780*/  LDG.E.STRONG.GPU R5, [R2.64] ;  /* 0x0000000e02057981 */ /* 0x000ea2000c1ef900 */
[----:B------:R-:W-:Y:S01]  /*3790*/  YIELD ;  /* 0x0000000000007946 */ /* 0x000fe20003800000 */
[----:B--2---:R-:W-:Y:S01]  /*37a0*/  ISETP.NE.AND P0, PT, R5, R0, PT ;  /* 0x000000000500720c */ /* 0x004fe20003f05270 */
[----:B------:R-:W-:-:S12]  /*37b0*/  CCTL.IVALL ;  /* 0x00000000ff00798f */ /* 0x000fd80002000000 */
[----:B------:R-:W-:Y:S05]  /*37c0*/  @P0 BRA `(.L_x_1824) ;  /* 0xffffffb000000947 */ /* 0x000fea000383ffff */
.L_x_1823:
        /* <DEDUP_REMOVED lines=25> */
.L_x_1825:
        /* <DEDUP_REMOVED lines=26> */
.L_x_1826:
        /* <DEDUP_REMOVED lines=16> */
.L_x_3319:


//--------------------- .text._Z35group_norm_nhwc_bwd_one_pass_kernelI11Fp32IOFp16WLi128ELi28ELi448EEv26Group_norm_nhwc_bwd_params --------------------------
	.section	.text._Z35group_norm_nhwc_bwd_one_pass_kernelI11Fp32IOFp16WLi128ELi28ELi448EEv26Group_norm_nhwc_bwd_params,"ax",@progbits
	.sectioninfo	@"SHI_REGISTERS=72"
	.align	128
        .global         _Z35group_norm_nhwc_bwd_one_pass_kernelI11Fp32IOFp16WLi128ELi28ELi448EEv26Group_norm_nhwc_bwd_params
        .type           _Z35group_norm_nhwc_bwd_one_pass_kernelI11Fp32IOFp16WLi128ELi28ELi448EEv26Group_norm_nhwc_bwd_params,@function
        .size           _Z35group_norm_nhwc_bwd_one_pass_kernelI11Fp32IOFp16WLi128ELi28ELi448EEv26Group_norm_nhwc_bwd_params,(.L_x_3320 - _Z35group_norm_nhwc_bwd_one_pass_kernelI11Fp32IOFp16WLi128ELi28ELi448EEv26Group_norm_nhwc_bwd_params)
        .other          _Z35group_norm_nhwc_bwd_one_pass_kernelI11Fp32IOFp16WLi128ELi28ELi448EEv26Group_norm_nhwc_bwd_params,@"STO_CUDA_ENTRY STV_DEFAULT"
_Z35group_norm_nhwc_bwd_one_pass_kernelI11Fp32IOFp16WLi128ELi28ELi448EEv26Group_norm_nhwc_bwd_params:
.text._Z35group_norm_nhwc_bwd_one_pass_kernelI11Fp32IOFp16WLi128ELi28ELi448EEv26Group_norm_nhwc_bwd_params:
        /* <DEDUP_REMOVED lines=53> */
.L_x_1862:
        /* <DEDUP_REMOVED lines=146> */
.L_x_1829:
[----:B0-----:R-:W-:Y:S05]  /*0c70*/  BSYNC B0 ;  /* 0x0000000000007941 */ /* 0x001fea0003800000 */
.L_x_1828:
        /* <DEDUP_REMOVED lines=29> */
.L_x_1830:
        /* <DEDUP_REMOVED lines=26> */
.L_x_1831:
        /* <DEDUP_REMOVED lines=31> */
.L_x_1832:
        /* <DEDUP_REMOVED lines=31> */
.L_x_1833:
        /* <DEDUP_REMOVED lines=94> */
.L_x_1835:
[----:B------:R-:W-:Y:S05]  /*19b0*/  BSYNC B0 ;  /* 0x0000000000007941 */ /* 0x000fea0003800000 */
.L_x_1834:
        /* <DEDUP_REMOVED lines=159> */
.L_x_1837:
[----:B------:R-:W-:Y:S05]  /*23b0*/  BSYNC B0 ;  /* 0x0000000000007941 */ /* 0x000fea0003800000 */
.L_x_1836:
        /* <DEDUP_REMOVED lines=17> */
.L_x_1839:
[----:B------:R-:W-:Y:S05]  /*24d0*/  BSYNC B0 ;  /* 0x0000000000007941 */ /* 0x000fea0003800000 */
.L_x_1838:
        /* <DEDUP_REMOVED lines=27> */
.L_x_1842:
[----:B------:R-:W2:Y:S01]  /*2690*/  LDG.E.STRONG.GPU R22, [R20.64] ;  /* 0x0000000614167981 */ /* 0x000ea2000c1ef900 */
[----:B------:R-:W-:Y:S01]  /*26a0*/  YIELD ;  /* 0x0000000000007946 */ /* 0x000fe20003800000 */
[----:B--2---:R-:W-:Y:S01]  /*26b0*/  ISETP.NE.AND P0, PT, R22, R25, PT ;  /* 0x000000191600720c */ /* 0x004fe20003f05270 */
[----:B------:R-:W-:-:S12]  /*26c0*/  CCTL.IVALL ;  /* 0x00000000ff00798f */ /* 0x000fd80002000000 */
[----:B------:R-:W-:Y:S05]  /*26d0*/  @P0 BRA `(.L_x_1842) ;  /* 0xffffffb000000947 */ /* 0x000fea000383ffff */
.L_x_1841:
        /* <DEDUP_REMOVED lines=17> */
.L_x_1846:
        /* <DEDUP_REMOVED lines=115> */
.L_x_1845:
        /* <DEDUP_REMOVED lines=61> */
.L_x_1847:
[----:B------:R-:W-:-:S13]  /*32f0*/  ISETP.NE.OR P0, PT, R26, RZ, P0 ;  /* 0x000000ff1a00720c */ /* 0x000fda0000705670 */
[----:B------:R-:W-:Y:S05]  /*3300*/  @!P0 BRA `(.L_x_1843) ;  /* 0x000001f000008947 */ /* 0x000fea0003800000 */
.L_x_1844:
        /* <DEDUP_REMOVED lines=31> */
.L_x_1843:
        /* <DEDUP_REMOVED lines=11> */
.L_x_1849:
[----:B------:R-:W-:Y:S05]  /*35b0*/  BSYNC B0 ;  /* 0x0000000000007941 */ /* 0x000fea0003800000 */
.L_x_1848:
        /* <DEDUP_REMOVED lines=16> */
.L_x_1840:
        /* <DEDUP_REMOVED lines=38> */
.L_x_1850:
        /* <DEDUP_REMOVED lines=17> */
.L_x_1852:
[----:B------:R-:W-:Y:S05]  /*3a30*/  BSYNC B0 ;  /* 0x0000000000007941 */ /* 0x000fea0003800000 */
.L_x_1851:
        /* <DEDUP_REMOVED lines=19> */
.L_x_1853:
        /* <DEDUP_REMOVED lines=17> */
.L_x_1855:
[----:B------:R-:W-:Y:S05]  /*3c80*/  BSYNC B0 ;  /* 0x0000000000007941 */ /* 0x000fea0003800000 */
.L_x_1854:
        /* <DEDUP_REMOVED lines=19> */
.L_x_1856:
        /* <DEDUP_REMOVED lines=17> */
.L_x_1858:
[----:B------:R-:W-:Y:S05]  /*3ed0*/  BSYNC B0 ;  /* 0x0000000000007941 */ /* 0x000fea0003800000 */
.L_x_1857:
        /* <DEDUP_REMOVED lines=19> */
.L_x_1859:
        /* <DEDUP_REMOVED lines=17> */
.L_x_1861:
[----:B------:R-:W-:Y:S05]  /*4120*/  BSYNC B0 ;  /* 0x0000000000007941 */ /* 0x000fea0003800000 */
.L_x_1860:
[----:B------:R-:W-:Y:S02]  /*4130*/  IADD3 R41, R41, c[0x0][0x10], RZ ;  /* 0x0000040029297a10 */ /* 0x000fe40007ffe0ff */
[----:B------:R-:W-:Y:S02]  /*4140*/  IADD3 R42, R42, 0x1, RZ ;  /* 0x000000012a2a7810 */ /* 0x000fe40007ffe0ff */
[----:B------:R-:W-:-:S13]  /*4150*/  ISETP.GE.AND P0, PT, R41, UR4, PT ;  /* 0x0000000429007c0c */ /* 0x000fda000bf06270 */
[----:B------:R-:W-:Y:S01]  /*4160*/  @P0 CALL.REL.NOINC `(.L_x_1827) ;  /* 0x0000001000000944 */ /* 0x000fe20003c00000 */
[----:B------:R-:W-:Y:S05]  /*4170*/  BRA `(.L_x_1862) ;  /* 0xffffc1d000007947 */ /* 0x000fea000383ffff */
.L_x_1827:
        /* <DEDUP_REMOVED lines=18> */
.L_x_1864:
[----:B------:R-:W-:Y:S05]  /*42a0*/  BSYNC B0 ;  /* 0x0000000000007941 */ /* 0x000fea0003800000 */
.L_x_1863:
        /* <DEDUP_REMOVED lines=11> */
.L_x_1866:
[----:B-1----:R-:W2:Y:S01]  /*4360*/  LDG.E.STRONG.GPU R5, [R2.64] ;  /* 0x0000000602057981 */ /* 0x002ea2000c1ef900 */
[----:B------:R-:W-:Y:S01]  /*4370*/  YIELD ;  /* 0x0000000000007946 */ /* 0x000fe20003800000 */
[----:B--2---:R-:W-:Y:S01]  /*4380*/  ISETP.NE.AND P0, PT, R5, R0, PT ;  /* 0x000000000500720c */ /* 0x004fe20003f05270 */
[----:B------:R-:W-:-:S12]  /*4390*/  CCTL.IVALL ;  /* 0x00000000ff00798f */ /* 0x000fd80002000000 */
[----:B------:R-:W-:Y:S05]  /*43a0*/  @P0 BRA `(.L_x_1866) ;  /* 0xffffffb000000947 */ /* 0x000fea000383ffff */
.L_x_1865:
        /* <DEDUP_REMOVED lines=25> */
.L_x_1867:
        /* <DEDUP_REMOVED lines=26> */
.L_x_1868:
        /* <DEDUP_REMOVED lines=10> */
.L_x_3320:


//--------------------- .text._Z35group_norm_nhwc_bwd_one_pass_kernelI11Fp32IOFp16WLi256ELi28ELi448EEv26Group_norm_nhwc_bwd_params --------------------------
	.section	.text._Z35group_norm_nhwc_bwd_one_pass_kernelI11Fp32IOFp16WLi256ELi28ELi448EEv26Group_norm_nhwc_bwd_params,"ax",@progbits
	.sectioninfo	@"SHI_REGISTERS=118"
	.align	128
        .global         _Z35group_norm_nhwc_bwd_one_pass_kernelI11Fp32IOFp16WLi256ELi28ELi448EEv26Group_norm_nhwc_bwd_params
        .type           _Z35group_norm_nhwc_bwd_one_pass_kernelI11Fp32IOFp16WLi256ELi28ELi448EEv26Group_norm_nhwc_bwd_params,@function
        .size           _Z35group_norm_nhwc_bwd_one_pass_kernelI11Fp32IOFp16WLi256ELi28ELi448EEv26Group_norm_nhwc_bwd_params,(.L_x_3321 - _Z35group_norm_nhwc_bwd_one_pass_kernelI11Fp32IOFp16WLi256ELi28ELi448EEv26Group_norm_nhwc_bwd_params)
        .other          _Z35group_norm_nhwc_bwd_one_pass_kernelI11Fp32IOFp16WLi256ELi28ELi448EEv26Group_norm_nhwc_bwd_params,@"STO_CUDA_ENTRY STV_DEFAULT"
_Z35group_norm_nhwc_bwd_one_pass_kernelI11Fp32IOFp16WLi256ELi28ELi448EEv26Group_norm_nhwc_bwd_params:
.text._Z35group_norm_nhwc_bwd_one_pass_kernelI11Fp32IOFp16WLi256ELi28ELi448EEv26Group_norm_nhwc_bwd_params:
        /* <DEDUP_REMOVED lines=49> */
.L_x_1920:
        /* <DEDUP_REMOVED lines=232> */
.L_x_1871:
[----:B0-----:R-:W-:Y:S05]  /*1190*/  BSYNC B0 ;  /* 0x0000000000007941 */ /* 0x001fea0003800000 */
.L_x_1870:
        /* <DEDUP_REMOVED lines=29> */
.L_x_1872:
        /* <DEDUP_REMOVED lines=26> */
.L_x_1873:
        /* <DEDUP_REMOVED lines=31> */
.L_x_1874:
        /* <DEDUP_REMOVED lines=31> */
.L_x_1875:
        /* <DEDUP_REMOVED lines=31> */
.L_x_1876:
        /* <DEDUP_REMOVED lines=31> */
.L_x_1877:
        /* <DEDUP_REMOVED lines=31> */
.L_x_1878:
        /* <DEDUP_REMOVED lines=31> */
.L_x_1879:
        /* <DEDUP_REMOVED lines=108> */
.L_x_1881:
[----:B------:R-:W-:Y:S05]  /*2770*/  BSYNC B0 ;  /* 0x0000000000007941 */ /* 0x000fea0003800000 */
.L_x_1880:
        /* <DEDUP_REMOVED lines=160> */
.L_x_1883:
[----:B------:R-:W-:Y:S05]  /*3180*/  BSYNC B0 ;  /* 0x0000000000007941 */ /* 0x000fea0003800000 */
.L_x_1882:
        /* <DEDUP_REMOVED lines=18> */
.L_x_1885:
[----:B------:R-:W-:Y:S05]  /*32b0*/  BSYNC B0 ;  /* 0x0000000000007941 */ /* 0x000fea0003800000 */
.L_x_1884:
        /* <DEDUP_REMOVED lines=28> */
.L_x_1888:
[----:B------:R-:W2:Y:S01]  /*3480*/  LDG.E.STRONG.GPU R28, [R30.64] ;  /* 0x0000000e1e1c7981 */ /* 0x000ea2000c1ef900 */
[----:B------:R-:W-:Y:S01]  /*3490*/  YIELD ;  /* 0x0000000000007946 */ /* 0x000fe20003800000 */
[----:B--2---:R-:W-:Y:S01]  /*34a0*/  ISETP.NE.AND P0, PT, R28, R35, PT ;  /* 0x000000231c00720c */ /* 0x004fe20003f05270 */
[----:B------:R-:W-:-:S12]  /*34b0*/  CCTL.IVALL ;  /* 0x00000000ff00798f */ /* 0x000fd80002000000 */
[----:B------:R-:W-:Y:S05]  /*34c0*/  @P0 BRA `(.L_x_1888) ;  /* 0xffffffb000000947 */ /* 0x000fea000383ffff */
.L_x_1887:
        /* <DEDUP_REMOVED lines=20> */
.L_x_1892:
        /* <DEDUP_REMOVED lines=116> */
.L_x_1891:
        /* <DEDUP_REMOVED lines=62> */
.L_x_1893:
[----:B------:R-:W-:-:S13]  /*4130*/  ISETP.NE.OR P0, PT, RZ, UR4, P0 ;  /* 0x00000004ff007c0c */ /* 0x000fda0008705670 */
[----:B------:R-:W-:Y:S05]  /*4140*/  @!P0 BRA `(.L_x_1889) ;  /* 0x000001f000008947 */ /* 0x000fea0003800000 */
.L_x_1890:
        /* <DEDUP_REMOVED lines=31> */
.L_x_1889:
        /* <DEDUP_REMOVED lines=12> */
.L_x_1895:
[----:B------:R-:W-:Y:S05]  /*4400*/  BSYNC B0 ;  /* 0x0000000000007941 */ /* 0x000fea0003800000 */
.L_x_1894:
        /* <DEDUP_REMOVED lines=16> */
.L_x_1886:
        /* <DEDUP_REMOVED lines=32> */
.L_x_1896:
        /* <DEDUP_REMOVED lines=17> */
.L_x_1898:
[----:B------:R-:W-:Y:S05]  /*4820*/  BSYNC B0 ;  /* 0x0000000000007941 */ /* 0x000fea0003800000 */
.L_x_1897:
        /* <DEDUP_REMOVED lines=19> */
.L_x_1899:
        /* <DEDUP_REMOVED lines=17> */
.L_x_1901:
[----:B------:R-:W-:Y:S05]  /*4a70*/  BSYNC B0 ;  /* 0x0000000000007941 */ /* 0x000fea0003800000 */
.L_x_1900:
        /* <DEDUP_REMOVED lines=19> */
.L_x_1902:
        /* <DEDUP_REMOVED lines=17> */
.L_x_1904:
[----:B------:R-:W-:Y:S05]  /*4cc0*/  BSYNC B0 ;  /* 0x0000000000007941 */ /* 0x000fea0003800000 */
.L_x_1903:
        /* <DEDUP_REMOVED lines=32> */
.L_x_1905:
        /* <DEDUP_REMOVED lines=17> */
.L_x_1907:
[----:B------:R-:W-:Y:S05]  /*4fe0*/  BSYNC B0 ;  /* 0x0000000000007941 */ /* 0x000fea0003800000 */
.L_x_1906:
        /* <DEDUP_REMOVED lines=19> */
.L_x_1908:
        /* <DEDUP_REMOVED lines=17> */
.L_x_1910:
[----:B------:R-:W-:Y:S05]  /*5230*/  BSYNC B0 ;  /* 0x0000000000007941 */ /* 0x000fea0003800000 */
.L_x_1909:
        /* <DEDUP_REMOVED lines=19> */
.L_x_1911:
        /* <DEDUP_REMOVED lines=17> */
.L_x_1913:
[----:B------:R-:W-:Y:S05]  /*5480*/  BSYNC B0 ;  /* 0x0000000000007941 */ /* 0x000fea0003800000 */
.L_x_1912:
        /* <DEDUP_REMOVED lines=19> */
.L_x_1914:
        /* <DEDUP_REMOVED lines=17> */
.L_x_1916:
[----:B------:R-:W-:Y:S05]  /*56d0*/  BSYNC B0 ;  /* 0x0000000000007941 */ /* 0x000fea0003800000 */
.L_x_1915:
        /* <DEDUP_REMOVED lines=19> */
.L_x_1917:
        /* <DEDUP_REMOVED lines=16> */
.L_x_1919:
[----:B------:R-:W-:Y:S05]  /*5910*/  BSYNC B0 ;  /* 0x0000000000007941 */ /* 0x000fea0003800000 */
.L_x_1918:
[----:B------:R-:W-:Y:S01]  /*5920*/  ULDC UR4, c[0x0][0x10] ;  /* 0x0000040000047ab9 */ /* 0x000fe20000000800 */
[----:B------:R-:W-:Y:S01]  /*5930*/  IADD3 R94, R94, 0x1, RZ ;  /* 0x000000015e5e7810 */ /* 0x000fe20007ffe0ff */
[----:B------:R-:W-:-:S04]  /*5940*/  UIADD3 UR7, UR7, UR4, URZ ;  /* 0x0000000407077290 */ /* 0x000fc8000fffe03f */
[----:B------:R-:W-:-:S06]  /*5950*/  UISETP.GE.AND UP0, UPT, UR7, UR6, UPT ;  /* 0x000000060700728c */ /* 0x000fcc000bf06270 */
[----:B------:R-:W-:-:S13]  /*5960*/  PLOP3.LUT P0, PT, PT, PT, UP0, 0x80, 0x0 ;  /* 0x000000000000781c */ /* 0x000fda0003f0f008 */
[----:B------:R-:W-:Y:S01]  /*5970*/  @P0 CALL.REL.NOINC `(.L_x_1869) ;  /* 0x0000001000000944 */ /* 0x000fe20003c00000 */
[----:B------:R-:W-:Y:S05]  /*5980*/  BRA `(.L_x_1920) ;  /* 0xffffa98000007947 */ /* 0x000fea000383ffff */
.L_x_1869:
        /* <DEDUP_REMOVED lines=18> */
.L_x_1922:
[----:B------:R-:W-:Y:S05]  /*5ab0*/  BSYNC B0 ;  /* 0x0000000000007941 */ /* 0x000fea0003800000 */
.L_x_1921:
        /* <DEDUP_REMOVED lines=11> */
.L_x_1924:
[----:B------:R-:W2:Y:S01]  /*5b70*/  LDG.E.STRONG.GPU R5, [R2.64] ;  /* 0x0000000e02057981 */ /* 0x000ea2000c1ef900 */
[----:B------:R-:W-:Y:S01]  /*5b80*/  YIELD ;  /* 0x0000000000007946 */ /* 0x000fe20003800000 */
[----:B--2---:R-:W-:Y:S01]  /*5b90*/  ISETP.NE.AND P0, PT, R5, R0, PT ;  /* 0x000000000500720c */ /* 0x004fe20003f05270 */
[----:B------:R-:W-:-:S12]  /*5ba0*/  CCTL.IVALL ;  /* 0x00000000ff00798f */ /* 0x000fd80002000000 */
[----:B------:R-:W-:Y:S05]  /*5bb0*/  @P0 BRA `(.L_x_1924) ;  /* 0xffffffb000000947 */ /* 0x000fea000383ffff */
.L_x_1923:
        /* <DEDUP_REMOVED lines=25> */
.L_x_1925:
        /* <DEDUP_REMOVED lines=20> */
[----:B--2---:R-:W-:Y:S02]  /*5e90*/  F2FP.PACK_AB R15, R9, R0 ;  /* 0x00000000090f723e */ /* 0x004fe400000000ff */
[----:B---3--:R-:W-:-:S03]  /*5ea0*/  F2FP.PACK_AB R17, R13, R10 ;  /* 0x0000000a0d11723e */ /* 0x008fc600000000ff */
[----:B------:R0:W-:Y:S04]  /*5eb0*/  STG.E [R2.64], R15 ;  /* 0x0000000f02007986 */ /* 0x0001e8000c10190e */
[----:B------:R0:W-:Y:S02]  /*5ec0*/  STG.E [R4.64], R17 ;  /* 0x0000001104007986 */ /* 0x0001e4000c10190e */
[----:B------:R-:W-:Y:S05]  /*5ed0*/  @P0 BRA `(.L_x_1925) ;  /* 0xfffffe7000000947 */ /* 0x000fea000383ffff */
[----:B------:R-:W-:Y:S05]  /*5ee0*/  EXIT ;  /* 0x000000000000794d */ /* 0x000fea0003800000 */
.L_x_1926:
        /* <DEDUP_REMOVED lines=9> */
.L_x_3321:


//--------------------- .text._Z35group_norm_nhwc_bwd_one_pass_kernelI11Fp32IOFp16WLi512ELi28ELi448EEv26Group_norm_nhwc_bwd_params --------------------------
	.section	.text._Z35group_norm_nhwc_bwd_one_pass_kernelI11Fp32IOFp16WLi512ELi28ELi448EEv26Group_norm_nhwc_bwd_params,"ax",@progbits
	.sectioninfo	@"SHI_REGISTERS=128"
	.align	128
        .global         _Z35group_norm_nhwc_bwd_one_pass_kernelI11Fp32IOFp16WLi512ELi28ELi448EEv26Group_norm_nhwc_bwd_params
        .type           _Z35group_norm_nhwc_bwd_one_pass_kernelI11Fp32IOFp16WLi512ELi28ELi448EEv26Group_norm_nhwc_bwd_params,@function
        .size           _Z35group_norm_nhwc_bwd_one_pass_kernelI11Fp32IOFp16WLi512ELi28ELi448EEv26Group_norm_nhwc_bwd_params,(.L_x_3322 - _Z35group_norm_nhwc_bwd_one_pass_kernelI11Fp32IOFp16WLi512ELi28ELi448EEv26Group_norm_nhwc_bwd_params)
        .other          _Z35group_norm_nhwc_bwd_one_pass_kernelI11Fp32IOFp16WLi512ELi28ELi448EEv26Group_norm_nhwc_bwd_params,@"STO_CUDA_ENTRY STV_DEFAULT"
_Z35group_norm_nhwc_bwd_one_pass_kernelI11Fp32IOFp16WLi512ELi28ELi448EEv26Group_norm_nhwc_bwd_params:
.text._Z35group_norm_nhwc_bwd_one_pass_kernelI11Fp32IOFp16WLi512ELi28ELi448EEv26Group_norm_nhwc_bwd_params:
        /* <DEDUP_REMOVED lines=112> */
.L_x_2010:
        /* <DEDUP_REMOVED lines=378> */
[----:B--2---:R-:W-:Y:S01]  /*1ea0*/  @P0 HADD2.F32 R9, -RZ, R7.H0_H0 ;  /* 0x20000007ff090230 */ /* 0x004fe20000004100 */
[----:B------:R-:W-:-:S10]  /*1eb0*/  HFMA2.MMA R7, -RZ, RZ, 0, 1.1920928955078125e-07 ;  /* 0x00000002ff077435 */ /* 0x000fd400000001ff */
[----:B0-----:R-:W-:-:S05]  /*1ec0*/  IMAD.WIDE R10, R78, R7, c[0x0][0x188] ;  /* 0x000062004e0a7625 */ /* 0x001fca00078e0207 */
[----:B------:R-:W2:Y:S04]  /*1ed0*/  LDG.E.U16 R7, [R10.64] ;  /* 0x0000000c0a077981 */ /* 0x000ea8000c1e1500 */
[----:B------:R-:W4:Y:S01]  /*1ee0*/  LDG.E.U16 R78, [R10.64+0x2] ;  /* 0x0000020c0a4e7981 */ /* 0x000f22000c1e1500 */
[----:B---3--:R-:W-:Y:S02]  /*1ef0*/  @P0 HADD2.F32 R8, -RZ, R79.H0_H0 ;  /* 0x2000004fff080230 */ /* 0x008fe40000004100 */
[----:B--2---:R-:W-:Y:S02]  /*1f00*/  HADD2.F32 R7, -RZ, R7.H0_H0 ;  /* 0x20000007ff077230 */ /* 0x004fe40000004100 */
[----:B----4-:R-:W-:Y:S02]  /*1f10*/  HADD2.F32 R10, -RZ, R78.H0_H0 ;  /* 0x2000004eff0a7230 */ /* 0x010fe40000004100 */
.L_x_1929:
[----:B01----:R-:W-:Y:S05]  /*1f20*/  BSYNC B0 ;  /* 0x0000000000007941 */ /* 0x003fea0003800000 */
.L_x_1928:
        /* <DEDUP_REMOVED lines=26> */
.L_x_1930:
        /* <DEDUP_REMOVED lines=31> */
.L_x_1931:
        /* <DEDUP_REMOVED lines=39> */
.L_x_1932:
        /* <DEDUP_REMOVED lines=35> */
.L_x_1933:
        /* <DEDUP_REMOVED lines=35> */
.L_x_1934:
        /* <DEDUP_REMOVED lines=35> */
.L_x_1935:
        /* <DEDUP_REMOVED lines=35> */
.L_x_1936:
        /* <DEDUP_REMOVED lines=35> */
.L_x_1937:
        /* <DEDUP_REMOVED lines=35> */
.L_x_1938:
        /* <DEDUP_REMOVED lines=35> */
.L_x_1939:
        /* <DEDUP_REMOVED lines=35> */
.L_x_1940:
        /* <DEDUP_REMOVED lines=35> */
.L_x_1941:
        /* <DEDUP_REMOVED lines=35> */
.L_x_1942:
        /* <DEDUP_REMOVED lines=35> */
.L_x_1943:
        /* <DEDUP_REMOVED lines=35> */
.L_x_1944:
        /* <DEDUP_REMOVED lines=35> */
.L_x_1945:
        /* <DEDUP_REMOVED lines=76> */
.L_x_1947:
[----:B0-----:R-:W-:Y:S05]  /*4660*/  BSYNC B0 ;  /* 0x0000000000007941 */ /* 0x001fea0003800000 */
.L_x_1946:
        /* <DEDUP_REMOVED lines=162> */
.L_x_1949:
[----:B------:R-:W-:Y:S05]  /*5090*/  BSYNC B0 ;  /* 0x0000000000007941 */ /* 0x000fea0003800000 */
.L_x_1948:
        /* <DEDUP_REMOVED lines=19> */
.L_x_1951:
[----:B------:R-:W-:Y:S05]  /*51d0*/  BSYNC B0 ;  /* 0x0000000000007941 */ /* 0x000fea0003800000 */
.L_x_1950:
        /* <DEDUP_REMOVED lines=32> */
.L_x_1954:
[----:B------:R-:W2:Y:S01]  /*53e0*/  LDG.E.STRONG.GPU R52, [R48.64] ;  /* 0x0000000c30347981 */ /* 0x000ea2000c1ef900 */
[----:B------:R-:W-:Y:S01]  /*53f0*/  YIELD ;  /* 0x0000000000007946 */ /* 0x000fe20003800000 */
[----:B--2---:R-:W-:Y:S01]  /*5400*/  ISETP.NE.AND P6, PT, R52, R55, PT ;  /* 0x000000373400720c */ /* 0x004fe20003fc5270 */
[----:B------:R-:W-:-:S12]  /*5410*/  CCTL.IVALL ;  /* 0x00000000ff00798f */ /* 0x000fd80002000000 */
[----:B------:R-:W-:Y:S05]  /*5420*/  @P6 BRA `(.L_x_1954) ;  /* 0xffffffb000006947 */ /* 0x000fea000383ffff */
.L_x_1953:
        /* <DEDUP_REMOVED lines=18> */
.L_x_1958:
        /* <DEDUP_REMOVED lines=116> */
.L_x_1957:
        /* <DEDUP_REMOVED lines=62> */
.L_x_1959:
[----:B------:R-:W-:-:S06]  /*6070*/  UISETP.NE.OR UP0, UPT, UR4, URZ, UP0 ;  /* 0x0000003f0400728c */ /* 0x000fcc0008705670 */
[----:B------:R-:W-:-:S13]  /*6080*/  PLOP3.LUT P6, PT, PT, PT, UP0, 0x80, 0x0 ;  /* 0x000000000000781c */ /* 0x000fda0003fcf008 */
[----:B------:R-:W-:Y:S05]  /*6090*/  @!P6 BRA `(.L_x_1955) ;  /* 0x000001f00000e947 */ /* 0x000fea0003800000 */
.L_x_1956:
        /* <DEDUP_REMOVED lines=31> */
.L_x_1955:
        /* <DEDUP_REMOVED lines=10> */
.L_x_1961:
[----:B------:R-:W-:Y:S05]  /*6330*/  BSYNC B0 ;  /* 0x0000000000007941 */ /* 0x000fea0003800000 */
.L_x_1960:
        /* <DEDUP_REMOVED lines=19> */
.L_x_1952:
        /* <DEDUP_REMOVED lines=31> */
.L_x_1962:
        /* <DEDUP_REMOVED lines=18> */
.L_x_1964:
[----:B------:R-:W-:Y:S05]  /*6780*/  BSYNC B0 ;  /* 0x0000000000007941 */ /* 0x000fea0003800000 */
.L_x_1963:
        /* <DEDUP_REMOVED lines=21> */
.L_x_1965:
        /* <DEDUP_REMOVED lines=18> */
.L_x_1967:
[----:B------:R-:W-:Y:S05]  /*6a00*/  BSYNC B0 ;  /* 0x0000000000007941 */ /* 0x000fea0003800000 */
.L_x_1966:
        /* <DEDUP_REMOVED lines=20> */
.L_x_1968:
        /* <DEDUP_REMOVED lines=18> */
.L_x_1970:
[----:B------:R-:W-:Y:S05]  /*6c70*/  BSYNC B0 ;  /* 0x0000000000007941 */ /* 0x000fea0003800000 */
.L_x_1969:
        /* <DEDUP_REMOVED lines=20> */
.L_x_1971:
        /* <DEDUP_REMOVED lines=18> */
.L_x_1973:
[----:B------:R-:W-:Y:S05]  /*6ee0*/  BSYNC B0 ;  /* 0x0000000000007941 */ /* 0x000fea0003800000 */
.L_x_1972:
        /* <DEDUP_REMOVED lines=20> */
.L_x_1974:
        /* <DEDUP_REMOVED lines=18> */
.L_x_1976:
[----:B------:R-:W-:Y:S05]  /*7150*/  BSYNC B0 ;  /* 0x0000000000007941 */ /* 0x000fea0003800000 */
.L_x_1975:
        /* <DEDUP_REMOVED lines=20> */
.L_x_1977:
        /* <DEDUP_REMOVED lines=18> */
.L_x_1979:
[----:B------:R-:W-:Y:S05]  /*73c0*/  BSYNC B0 ;  /* 0x0000000000007941 */ /* 0x000fea0003800000 */
.L_x_1978:
        /* <DEDUP_REMOVED lines=20> */
.L_x_1980:
        /* <DEDUP_REMOVED lines=18> */
.L_x_1982:
[----:B------:R-:W-:Y:S05]  /*7630*/  BSYNC B0 ;  /* 0x0000000000007941 */ /* 0x000fea0003800000 */
.L_x_1981:
        /* <DEDUP_REMOVED lines=20> */
.L_x_1983:
        /* <DEDUP_REMOVED lines=17> */
.L_x_1985:
[----:B------:R-:W-:Y:S05]  /*7890*/  BSYNC B0 ;  /* 0x0000000000007941 */ /* 0x000fea0003800000 */
.L_x_1984:
        /* <DEDUP_REMOVED lines=19> */
.L_x_1986:
        /* <DEDUP_REMOVED lines=17> */
.L_x_1988:
[----:B------:R-:W-:Y:S05]  /*7ae0*/  BSYNC B0 ;  /* 0x0000000000007941 */ /* 0x000fea0003800000 */
.L_x_1987:
        /* <DEDUP_REMOVED lines=19> */
.L_x_1989:
        /* <DEDUP_REMOVED lines=17> */
.L_x_1991:
[----:B------:R-:W-:Y:S05]  /*7d30*/  BSYNC B0 ;  /* 0x0000000000007941 */ /* 0x000fea0003800000 */
.L_x_1990:
        /* <DEDUP_REMOVED lines=19> */
.L_x_1992:
        /* <DEDUP_REMOVED lines=17> */
.L_x_1994:
[----:B------:R-:W-:Y:S05]  /*7f80*/  BSYNC B0 ;  /* 0x0000000000007941 */ /* 0x000fea0003800000 */
.L_x_1993:
        /* <DEDUP_REMOVED lines=19> */
.L_x_1995:
        /* <DEDUP_REMOVED lines=17> */
.L_x_1997:
[----:B------:R-:W-:Y:S05]  /*81d0*/  BSYNC B0 ;  /* 0x0000000000007941 */ /* 0x000fea0003800000 */
.L_x_1996:
        /* <DEDUP_REMOVED lines=19> */
.L_x_1998:
        /* <DEDUP_REMOVED lines=22> */
.L_x_2000:
[----:B------:R-:W-:Y:S05]  /*8470*/  BSYNC B0 ;  /* 0x0000000000007941 */ /* 0x000fea0003800000 */
.L_x_1999:
        /* <DEDUP_REMOVED lines=19> */
.L_x_2001:
        /* <DEDUP_REMOVED lines=22> */
.L_x_2003:
[----:B------:R-:W-:Y:S05]  /*8710*/  BSYNC B0 ;  /* 0x0000000000007941 */ /* 0x000fea0003800000 */
.L_x_2002:
        /* <DEDUP_REMOVED lines=19> */
.L_x_2004:
        /* <DEDUP_REMOVED lines=22> */
.L_x_2006:
[----:B------:R-:W-:Y:S05]  /*89b0*/  BSYNC B0 ;  /* 0x0000000000007941 */ /* 0x000fea0003800000 */
.L_x_2005:
        /* <DEDUP_REMOVED lines=19> */
.L_x_2007:
        /* <DEDUP_REMOVED lines=19> */
.L_x_2009:
[----:B------:R-:W-:Y:S05]  /*8c20*/  BSYNC B0 ;  /* 0x0000000000007941 */ /* 0x000fea0003800000 */
.L_x_2008:
[----:B------:R-:W-:Y:S02]  /*8c30*/  IADD3 R5, R5, c[0x0][0x10], RZ ;  /* 0x0000040005057a10 */ /* 0x000fe40007ffe0ff */
[----:B------:R-:W-:Y:S02]  /*8c40*/  IADD3 R91, R91, 0x1, RZ ;  /* 0x000000015b5b7810 */ /* 0x000fe40007ffe0ff */
[----:B------:R-:W-:-:S13]  /*8c50*/  ISETP.GE.AND P0, PT, R5, UR6, PT ;  /* 0x0000000605007c0c */ /* 0x000fda000bf06270 */
[----:B------:R-:W-:Y:S01]  /*8c60*/  @P0 CALL.REL.NOINC `(.L_x_1927) ;  /* 0x0000001000000944 */ /* 0x000fe20003c00000 */
[----:B------:R-:W-:Y:S05]  /*8c70*/  BRA `(.L_x_2010) ;  /* 0xffff7a8000007947 */ /* 0x000fea000383ffff */
.L_x_1927:
        /* <DEDUP_REMOVED lines=18> */
.L_x_2012:
[----:B------:R-:W-:Y:S05]  /*8da0*/  BSYNC B0 ;  /* 0x0000000000007941 */ /* 0x000fea0003800000 */
.L_x_2011:
        /* <DEDUP_REMOVED lines=11> */
.L_x_2014:
[----:B------:R-:W2:Y:S01]  /*8e60*/  LDG.E.STRONG.GPU R7, [R4.64] ;  /* 0x0000000c04077981 */ /* 0x000ea2000c1ef900 */
[----:B------:R-:W-:Y:S01]  /*8e70*/  YIELD ;  /* 0x0000000000007946 */ /* 0x000fe20003800000 */
[----:B--2---:R-:W-:Y:S01]  /*8e80*/  ISETP.NE.AND P0, PT, R7, R0, PT ;  /* 0x000000000700720c */ /* 0x004fe20003f05270 */
[----:B------:R-:W-:-:S12]  /*8e90*/  CCTL.IVALL ;  /* 0x00000000ff00798f */ /* 0x000fd80002000000 */
[----:B------:R-:W-:Y:S05]  /*8ea0*/  @P0 BRA `(.L_x_2014) ;  /* 0xffffffb000000947 */ /* 0x000fea000383ffff */
.L_x_2013:
        /* <DEDUP_REMOVED lines=25> */
.L_x_2015:
        /* <DEDUP_REMOVED lines=26> */
.L_x_2016:
        /* <DEDUP_REMOVED lines=10> */
.L_x_3322:


//--------------------- .text._Z35group_norm_nhwc_fwd_one_pass_kernelI11Bf16IOFp32WLi64ELi28ELi448EEv26Group_norm_nhwc_fwd_params --------------------------
	.section	.text._Z35group_norm_nhwc_fwd_one_pass_kernelI11Bf16IOFp32WLi64ELi28ELi448EEv26Group_norm_nhwc_fwd_params,"ax",@progbits
	.sectioninfo	@"SHI_REGISTERS=32"
	.align	128
        .global         _Z35group_norm_nhwc_fwd_one_pass_kernelI11Bf16IOFp32WLi64ELi28ELi448EEv26Group_norm_nhwc_fwd_params
        .type           _Z35group_norm_nhwc_fwd_one_pass_kernelI11Bf16IOFp32WLi64ELi28ELi448EEv26Group_norm_nhwc_fwd_params,@function
        .size           _Z35group_norm_nhwc_fwd_one_pass_kernelI11Bf16IOFp32WLi64ELi28ELi448EEv26Group_norm_nhwc_fwd_params,(.L_x_3323 - _Z35group_norm_nhwc_fwd_one_pass_kernelI11Bf16IOFp32WLi64ELi28ELi448EEv26Group_norm_nhwc_fwd_params)
        .other          _Z35group_norm_nhwc_fwd_one_pass_kernelI11Bf16IOFp32WLi64ELi28ELi448EEv26Group_norm_nhwc_fwd_params,@"STO_CUDA_ENTRY STV_DEFAULT"
_Z35group_norm_nhwc_fwd_one_pass_kernelI11Bf16IOFp32WLi64ELi28ELi448EEv26Group_norm_nhwc_fwd_params:
.text._Z35group_norm_nhwc_fwd_one_pass_kernelI11Bf16IOFp32WLi64ELi28ELi448EEv26Group_norm_nhwc_fwd_params:
[----:B------:R-:W-:Y:S02]  /*0000*/  MOV R1, c[0x0][0x28] ;  /* 0x00000a0000017a02 */ /* 0x000fe40000000f00 */
[----:B------:R-:W0:Y:S01]  /*0010*/  S2R R20, SR_CTAID.Y ;  /* 0x0000000000147919 */ /* 0x000e220000002600 */
[----:B------:R-:W-:Y:S02]  /*0020*/  ULDC UR4, c[0x0][0x1d8] ;  /* 0x0000760000047ab9 */ /* 0x000fe40000000800 */
[----:B------:R-:W-:Y:S02]  /*0030*/  ULDC UR5, c[0x0][0x1a8] ;  /* 0x00006a0000057ab9 */ /* 0x000fe40000000800 */
[----:B------:R-:W-:-:S06]  /*0040*/  UIMAD UR4, UR4, UR5, URZ ;  /* 0x00000005040472a4 */ /* 0x000fcc000f8e023f */
[----:B0-----:R-:W-:-:S13]  /*0050*/  ISETP.GE.AND P0, PT, R20, UR4, PT ;  /* 0x0000000414007c0c */ /* 0x001fda000bf06270 */
[----:B------:R-:W-:Y:S05]  /*0060*/  @P0 EXIT ;  /* 0x000000000000094d */ /* 0x000fea0003800000 */
[----:B------:R-:W0:Y:S01]  /*0070*/  S2R R5, SR_TID.X ;  /* 0x0000000000057919 */ /* 0x000e220000002100 */
[----:B------:R-:W-:Y:S01]  /*0080*/  HFMA2.MMA R16, -RZ, RZ, 0, 0 ;  /* 0x00000000ff107435 */ /* 0x000fe200000001ff */
[----:B------:R-:W-:Y:S02]  /*0090*/  ULDC.U8 UR5, c[0x0][0x1dc] ;  /* 0x0000770000057ab9 */ /* 0x000fe40000000000 */
[----:B------:R-:W1:Y:S01]  /*00a0*/  S2R R4, SR_CTAID.X ;  /* 0x0000000000047919 */ /* 0x000e620000002500 */
[----:B------:R-:W-:Y:S01]  /*00b0*/  ULDC.64 UR6, c[0x0][0x118] ;  /* 0x0000460000067ab9 */ /* 0x000fe20000000a00 */
[--C-:B0-----:R-:W-:Y:S02]  /*00c0*/  SHF.R.U32.HI R2, RZ, 0x1, R5.reuse ;  /* 0x00000001ff027819 */ /* 0x101fe40000011605 */
[----:B------:R-:W-:-:S03]  /*00d0*/  SHF.R.S32.HI R0, RZ, 0x1f, R5 ;  /* 0x0000001fff007819 */ /* 0x000fc60000011405 */
[----:B------:R-:W-:Y:S01]  /*00e0*/  IMAD.WIDE.U32 R2, R2, -0x6db6db6d, RZ ;  /* 0x9249249302027825 */ /* 0x000fe200078e00ff */
[----:B------:R-:W-:-:S04]  /*00f0*/  LEA.HI R0, R0, R5, RZ, 0x5 ;  /* 0x0000000500007211 */ /* 0x000fc800078f28ff */
[----:B------:R-:W-:Y:S02]  /*0100*/  SHF.R.U32.HI R21, RZ, 0x2, R3 ;  /* 0x00000002ff157819 */ /* 0x000fe40000011603 */
[----:B------:R-:W0:Y:S01]  /*0110*/  S2R R3, SR_LANEID ;  /* 0x0000000000037919 */ /* 0x000e220000000000 */
[----:B------:R-:W-:Y:S02]  /*0120*/  SHF.R.S32.HI R17, RZ, 0x5, R0 ;  /* 0x00000005ff117819 */ /* 0x000fe40000011400 */
[----:B-1----:R-:W-:Y:S02]  /*0130*/  IMAD R19, R4, c[0x0][0x1e4], R21 ;  /* 0x0000790004137a24 */ /* 0x002fe400078e0215 */
[----:B------:R-:W-:-:S03]  /*0140*/  IMAD R21, R21, -0xe, R5 ;  /* 0xfffffff215157824 */ /* 0x000fc600078e0205 */
[----:B------:R-:W-:Y:S02]  /*0150*/  ISETP.GE.U32.AND P0, PT, R19, c[0x0][0x1c8], PT ;  /* 0x0000720013007a0c */ /* 0x000fe40003f06070 */
[----:B------:R-:W-:Y:S02]  /*0160*/  SHF.R.S32.HI R2, RZ, 0x1f, R19 ;  /* 0x0000001fff027819 */ /* 0x000fe40000011413 */
[----:B------:R-:W-:Y:S02]  /*0170*/  SHF.L.U32 R21, R21, 0x1, RZ ;  /* 0x0000000115157819 */ /* 0x000fe400000006ff */
[----:B------:R-:W-:Y:S02]  /*0180*/  ISETP.GE.AND.EX P0, PT, R2, c[0x0][0x1cc], PT, P0 ;  /* 0x0000730002007a0c */ /* 0x000fe40003f06300 */
[----:B------:R-:W-:Y:S02]  /*0190*/  IADD3 R18, R19, 0x20, RZ ;  /* 0x0000002013127810 */ /* 0x000fe40007ffe0ff */
[----:B------:R-:W-:-:S02]  /*01a0*/  ISETP.LT.U32.AND P0, PT, R5, 0x1c0, !P0 ;  /* 0x000001c00500780c */ /* 0x000fc40004701070 */
.L_x_2033:
[----:B0-----:R-:W-:-:S04]  /*01b0*/  IABS R9, c[0x0][0x1d8] ;  /* 0x0000760000097a13 */ /* 0x001fc80000000000 */
[----:B------:R-:W1:Y:S08]  /*01c0*/  I2F.RP R0, R9 ;  /* 0x0000000900007306 */ /* 0x000e700000209400 */
[----:B-1----:R-:W1:Y:S02]  /*01d0*/  MUFU.RCP R0, R0 ;  /* 0x0000000000007308 */ /* 0x002e640000001000 */
[----:B-1----:R-:W-:-:S06]  /*01e0*/  IADD3 R6, R0, 0xffffffe, RZ ;  /* 0x0ffffffe00067810 */ /* 0x002fcc0007ffe0ff */
[----:B------:R1:W2:Y:S02]  /*01f0*/  F2I.FTZ.U32.TRUNC.NTZ R7, R6 ;  /* 0x0000000600077305 */ /* 0x0002a4000021f000 */
[----:B-1----:R-:W-:Y:S02]  /*0200*/  MOV R6, RZ ;  /* 0x000000ff00067202 */ /* 0x002fe40000000f00 */
[----:B--2---:R-:W-:-:S05]  /*0210*/  IADD3 R8, RZ, -R7, RZ ;  /* 0x80000007ff087210 */ /* 0x004fca0007ffe0ff */
[----:B------:R-:W-:Y:S01]  /*0220*/  IMAD R11, R8, R9, RZ ;  /* 0x00000009080b7224 */ /* 0x000fe200078e02ff */
[----:B------:R-:W-:-:S03]  /*0230*/  IABS R8, R20 ;  /* 0x0000001400087213 */ /* 0x000fc60000000000 */
[----:B------:R-:W-:-:S06]  /*0240*/  IMAD.HI.U32 R7, R7, R11, R6 ;  /* 0x0000000b07077227 */ /* 0x000fcc00078e0006 */
[----:B------:R-:W-:-:S05]  /*0250*/  IMAD.HI.U32 R7, R7, R8, RZ ;  /* 0x0000000807077227 */ /* 0x000fca00078e00ff */
[----:B------:R-:W-:-:S05]  /*0260*/  IADD3 R0, -R7, RZ, RZ ;  /* 0x000000ff07007210 */ /* 0x000fca0007ffe1ff */
[----:B------:R-:W-:-:S05]  /*0270*/  IMAD R0, R9, R0, R8 ;  /* 0x0000000009007224 */ /* 0x000fca00078e0208 */
[----:B------:R-:W-:-:S13]  /*0280*/  ISETP.GT.U32.AND P2, PT, R9, R0, PT ;  /* 0x000000000900720c */ /* 0x000fda0003f44070 */
[-C--:B------:R-:W-:Y:S02]  /*0290*/  @!P2 IADD3 R0, R0, -R9.reuse, RZ ;  /* 0x800000090000a210 */ /* 0x080fe40007ffe0ff */
[----:B------:R-:W-:Y:S02]  /*02a0*/  @!P2 IADD3 R7, R7, 0x1, RZ ;  /* 0x000000010707a810 */ /* 0x000fe40007ffe0ff */
[----:B------:R-:W-:Y:S02]  /*02b0*/  ISETP.GE.U32.AND P1, PT, R0, R9, PT ;  /* 0x000000090000720c */ /* 0x000fe40003f26070 */
[----:B------:R-:W-:Y:S02]  /*02c0*/  LOP3.LUT R0, R20, c[0x0][0x1d8], RZ, 0x3c, !PT ;  /* 0x0000760014007a12 */ /* 0x000fe400078e3cff */
[----:B------:R-:W-:Y:S02]  /*02d0*/  ISETP.NE.AND P2, PT, RZ, c[0x0][0x1d8], PT ;  /* 0x00007600ff007a0c */ /* 0x000fe40003f45270 */
[----:B------:R-:W-:-:S02]  /*02e0*/  ISETP.GE.AND P3, PT, R0, RZ, PT ;  /* 0x000000ff0000720c */ /* 0x000fc40003f66270 */
[----:B------:R-:W-:-:S05]  /*02f0*/  SHF.R.S32.HI R0, RZ, 0x1f, R18 ;  /* 0x0000001fff007819 */ /* 0x000fca0000011412 */
[----:B------:R-:W-:Y:S02]  /*0300*/  @P1 IADD3 R7, R7, 0x1, RZ ;  /* 0x0000000107071810 */ /* 0x000fe40007ffe0ff */
[----:B------:R-:W-:-:S04]  /*0310*/  ISETP.GE.U32.AND P1, PT, R18, c[0x0][0x1c8], PT ;  /* 0x0000720012007a0c */ /* 0x000fc80003f26070 */
[----:B------:R-:W-:Y:S02]  /*0320*/  @!P3 IADD3 R7, -R7, RZ, RZ ;  /* 0x000000ff0707b210 */ /* 0x000fe40007ffe1ff */
[----:B------:R-:W-:Y:S02]  /*0330*/  @!P2 LOP3.LUT R7, RZ, c[0x0][0x1d8], RZ, 0x33, !PT ;  /* 0x00007600ff07aa12 */ /* 0x000fe400078e33ff */
[----:B------:R-:W-:Y:S02]  /*0340*/  ISETP.GE.AND.EX P1, PT, R0, c[0x0][0x1cc], PT, P1 ;  /* 0x0000730000007a0c */ /* 0x000fe40003f26310 */
[----:B------:R-:W-:Y:S02]  /*0350*/  IADD3 R9, -R7, RZ, RZ ;  /* 0x000000ff07097210 */ /* 0x000fe40007ffe1ff */
[----:B------:R-:W-:Y:S02]  /*0360*/  SHF.R.S32.HI R6, RZ, 0x1f, R7 ;  /* 0x0000001fff067819 */ /* 0x000fe40000011407 */
[----:B------:R-:W-:Y:S01]  /*0370*/  ISETP.GT.U32.OR P1, PT, R5, 0x1bf, P1 ;  /* 0x000001bf0500780c */ /* 0x000fe20000f24470 */
[----:B------:R-:W-:Y:S01]  /*0380*/  IMAD R22, R9, c[0x0][0x1d8], R20 ;  /* 0x0000760009167a24 */ /* 0x000fe200078e0214 */
[----:B------:R-:W-:Y:S01]  /*0390*/  SHF.R.S32.HI R9, RZ, 0x1f, R21 ;  /* 0x0000001fff097819 */ /* 0x000fe20000011415 */
[----:B------:R-:W-:-:S02]  /*03a0*/  IMAD R6, R6, c[0x0][0x1d0], RZ ;  /* 0x0000740006067a24 */ /* 0x000fc400078e02ff */
[----:B------:R-:W-:Y:S02]  /*03b0*/  IMAD R22, R22, 0x1c, RZ ;  /* 0x0000001c16167824 */ /* 0x000fe400078e02ff */
[----:B------:R-:W-:Y:S02]  /*03c0*/  IMAD R25, R7, c[0x0][0x1d4], R6 ;  /* 0x0000750007197a24 */ /* 0x000fe400078e0206 */
[----:B------:R-:W-:Y:S01]  /*03d0*/  @P0 IMAD R6, R2, c[0x0][0x1c0], RZ ;  /* 0x0000700002060a24 */ /* 0x000fe200078e02ff */
[----:B------:R-:W-:-:S03]  /*03e0*/  IADD3 R26, P2, R21, R22, RZ ;  /* 0x00000016151a7210 */ /* 0x000fc60007f5e0ff */
[----:B------:R-:W-:Y:S01]  /*03f0*/  @P0 IMAD R11, R19, c[0x0][0x1c4], R6 ;  /* 0x00007100130b0a24 */ /* 0x000fe200078e0206 */
[----:B------:R-:W-:-:S05]  /*0400*/  LEA.HI.X.SX32 R27, R22, R9, 0x1, P2 ;  /* 0x00000009161b7211 */ /* 0x000fca00010f0eff */
[----:B------:R-:W-:-:S04]  /*0410*/  IMAD.WIDE.U32 R26, R7, c[0x0][0x1d0], R26 ;  /* 0x00007400071a7a25 */ /* 0x000fc800078e001a */
[----:B------:R-:W-:Y:S01]  /*0420*/  @!P1 IMAD R7, R0, c[0x0][0x1c0], RZ ;  /* 0x0000700000079a24 */ /* 0x000fe200078e02ff */
[----:B------:R-:W-:Y:S02]  /*0430*/  IADD3 R25, R27, R25, RZ ;  /* 0x000000191b197210 */ /* 0x000fe40007ffe0ff */
[-C--:B------:R-:W-:Y:S01]  /*0440*/  @!P1 MOV R24, R26.reuse ;  /* 0x0000001a00189202 */ /* 0x080fe20000000f00 */
[C---:B------:R-:W-:Y:S01]  /*0450*/  @!P1 IMAD R9, R18.reuse, c[0x0][0x1c4], R7 ;  /* 0x0000710012099a24 */ /* 0x040fe200078e0207 */
[----:B------:R-:W-:Y:S02]  /*0460*/  @P0 MOV R12, R26 ;  /* 0x0000001a000c0202 */ /* 0x000fe40000000f00 */
[----:B------:R-:W-:Y:S01]  /*0470*/  @P0 MOV R13, R25 ;  /* 0x00000019000d0202 */ /* 0x000fe20000000f00 */
[----:B------:R-:W-:-:S04]  /*0480*/  @!P1 IMAD.WIDE.U32 R6, R18, c[0x0][0x1c0], R24 ;  /* 0x0000700012069a25 */ /* 0x000fc800078e0018 */
[----:B------:R-:W-:Y:S01]  /*0490*/  @P0 IMAD.WIDE.U32 R12, R19, c[0x0][0x1c0], R12 ;  /* 0x00007000130c0a25 */ /* 0x000fe200078e000c */
[----:B------:R-:W-:Y:S02]  /*04a0*/  @!P1 IADD3 R7, R7, R9, RZ ;  /* 0x0000000907079210 */ /* 0x000fe40007ffe0ff */
[----:B------:R-:W-:Y:S02]  /*04b0*/  @!P1 LEA R8, P3, R6, c[0x0][0x170], 0x1 ;  /* 0x00005c0006089a11 */ /* 0x000fe400078608ff */
[----:B------:R-:W-:Y:S02]  /*04c0*/  @P0 IADD3 R11, R13, R11, RZ ;  /* 0x0000000b0d0b0210 */ /* 0x000fe40007ffe0ff */
[----:B------:R-:W-:Y:S02]  /*04d0*/  @P0 LEA R10, P2, R12, c[0x0][0x170], 0x1 ;  /* 0x00005c000c0a0a11 */ /* 0x000fe400078408ff */
[----:B------:R-:W-:Y:S02]  /*04e0*/  @!P1 LEA.HI.X R9, R6, c[0x0][0x174], R7, 0x1, P3 ;  /* 0x00005d0006099a11 */ /* 0x000fe400018f0c07 */
[----:B------:R-:W-:Y:S01]  /*04f0*/  CS2R R6, SRZ ;  /* 0x0000000000067805 */ /* 0x000fe2000001ff00 */
[----:B------:R-:W-:-:S05]  /*0500*/  @P0 LEA.HI.X R11, R12, c[0x0][0x174], R11, 0x1, P2 ;  /* 0x00005d000c0b0a11 */ /* 0x000fca00010f0c0b */
[----:B------:R-:W2:Y:S04]  /*0510*/  @P0 LDG.E R7, [R10.64] ;  /* 0x000000060a070981 */ /* 0x000ea8000c1e1900 */
[----:B------:R2:W3:Y:S01]  /*0520*/  @!P1 LDG.E R6, [R8.64] ;  /* 0x0000000608069981 */ /* 0x0004e2000c1e1900 */
[C---:B0-----:R-:W-:Y:S02]  /*0530*/  ISETP.GT.AND P1, PT, R3.reuse, 0x1e, PT ;  /* 0x0000001e0300780c */ /* 0x041fe40003f24270 */
[----:B------:R-:W-:Y:S02]  /*0540*/  ISETP.NE.AND P3, PT, R3, RZ, PT ;  /* 0x000000ff0300720c */ /* 0x000fe40003f65270 */
[----:B------:R-:W-:Y:S01]  /*0550*/  ISETP.NE.AND P2, PT, R5, RZ, PT ;  /* 0x000000ff0500720c */ /* 0x000fe20003f45270 */
[----:B------:R-:W-:Y:S01]  /*0560*/  BSSY B0, `(.L_x_2017) ;  /* 0x000004b000007945 */ /* 0x000fe20003800000 */
[----:B--2---:R-:W-:-:S02]  /*0570*/  PRMT R9, RZ, 0x7610, R7 ;  /* 0x00007610ff097816 */ /* 0x004fc40000000007 */
[----:B------:R-:W-:-:S03]  /*0580*/  PRMT R8, RZ, 0x5410, R7 ;  /* 0x00005410ff087816 */ /* 0x000fc60000000007 */
[----:B------:R-:W-:Y:S01]  /*0590*/  FMUL.FTZ R13, R9, R9 ;  /* 0x00000009090d7220 */ /* 0x000fe20000410000 */
[--C-:B---3--:R-:W-:Y:S01]  /*05a0*/  PRMT R11, RZ, 0x7610, R6.reuse ;  /* 0x00007610ff0b7816 */ /* 0x108fe20000000006 */
[C---:B------:R-:W-:Y:S02]  /*05b0*/  FADD.FTZ R12, R8.reuse, R9 ;  /* 0x00000009080c7221 */ /* 0x040fe40000010000 */
[----:B------:R-:W-:Y:S01]  /*05c0*/  FFMA.FTZ R13, R8, R8, R13 ;  /* 0x00000008080d7223 */ /* 0x000fe2000001000d */
[----:B------:R-:W-:Y:S01]  /*05d0*/  PRMT R8, RZ, 0x5410, R6 ;  /* 0x00005410ff087816 */ /* 0x000fe20000000006 */
[----:B------:R-:W-:Y:S02]  /*05e0*/  FMUL.FTZ R23, R11, R11 ;  /* 0x0000000b0b177220 */ /* 0x000fe40000410000 */
[----:B------:R-:W-:Y:S02]  /*05f0*/  FADD.FTZ R12, RZ, R12 ;  /* 0x0000000cff0c7221 */ /* 0x000fe40000010000 */
[----:B------:R-:W-:-:S02]  /*0600*/  FADD.FTZ R15, R8, R11 ;  /* 0x0000000b080f7221 */ /* 0x000fc40000010000 */
[----:B------:R-:W-:Y:S02]  /*0610*/  FFMA.FTZ R8, R8, R8, R23 ;  /* 0x0000000808087223 */ /* 0x000fe40000010017 */
[----:B------:R-:W-:Y:S02]  /*0620*/  FADD.FTZ R13, RZ, R13 ;  /* 0x0000000dff0d7221 */ /* 0x000fe40000010000 */
[----:B------:R-:W-:Y:S02]  /*0630*/  FADD.FTZ R14, R12, R15 ;  /* 0x0000000f0c0e7221 */ /* 0x000fe40000010000 */
[----:B------:R-:W-:-:S03]  /*0640*/  FADD.FTZ R15, R13, R8 ;  /* 0x000000080d0f7221 */ /* 0x000fc60000010000 */
[----:B------:R-:W0:Y:S04]  /*0650*/  SHFL.DOWN PT, R9, R14, 0x1, 0x1f ;  /* 0x08201f000e097f89 */ /* 0x000e2800000e0000 */
[----:B------:R-:W1:Y:S01]  /*0660*/  SHFL.DOWN PT, R8, R15, 0x1, 0x1f ;  /* 0x08201f000f087f89 */ /* 0x000e6200000e0000 */
[----:B0-----:R-:W-:Y:S02]  /*0670*/  @!P1 FADD.FTZ R14, R14, R9 ;  /* 0x000000090e0e9221 */ /* 0x001fe40000010000 */
[----:B-1----:R-:W-:-:S03]  /*0680*/  @!P1 FADD.FTZ R15, R15, R8 ;  /* 0x000000080f0f9221 */ /* 0x002fc60000010000 */
[----:B------:R-:W0:Y:S04]  /*0690*/  SHFL.DOWN PT, R9, R14, 0x2, 0x1f ;  /* 0x08401f000e097f89 */ /* 0x000e2800000e0000 */
[----:B------:R-:W1:Y:S01]  /*06a0*/  SHFL.DOWN PT, R8, R15, 0x2, 0x1f ;  /* 0x08401f000f087f89 */ /* 0x000e6200000e0000 */
[----:B------:R-:W-:-:S13]  /*06b0*/  ISETP.GT.AND P1, PT, R3, 0x1d, PT ;  /* 0x0000001d0300780c */ /* 0x000fda0003f24270 */
        /* <DEDUP_REMOVED lines=16> */
[----:B-1----:R-:W-:-:S05]  /*07c0*/  @!P1 FADD.FTZ R15, R15, R8 ;  /* 0x000000080f0f9221 */ /* 0x002fca0000010000 */
[----:B------:R0:W-:Y:S04]  /*07d0*/  @!P3 STS.64 [R17.X8+0x10], R14 ;  /* 0x0000100e1100b388 */ /* 0x0001e80000008a00 */
[----:B------:R-:W-:Y:S06]  /*07e0*/  BAR.SYNC.DEFER_BLOCKING 0x0 ;  /* 0x0000000000007b1d */ /* 0x000fec0000010000 */
[----:B------:R-:W-:Y:S05]  /*07f0*/  @P2 BRA `(.L_x_2018) ;  /* 0x0000021000002947 */ /* 0x000fea0003800000 */
[----:B------:R-:W1:Y:S04]  /*0800*/  LDS.64 R12, [0x18] ;  /* 0x00001800ff0c7984 */ /* 0x000e680000000a00 */
[----:B------:R-:W2:Y:S01]  /*0810*/  LDS.128 R8, [0x20] ;  /* 0x00002000ff087984 */ /* 0x000ea20000000c00 */
        /* <DEDUP_REMOVED lines=8> */
[----:B0-----:R-:W-:-:S02]  /*08a0*/  FADD.FTZ R23, R23, R12 ;  /* 0x0000000c17177221 */ /* 0x001fc40000010000 */
[----:B------:R-:W-:Y:S02]  /*08b0*/  FADD.FTZ R28, R28, R13 ;  /* 0x0000000d1c1c7221 */ /* 0x000fe40000010000 */
[----:B------:R-:W-:Y:S02]  /*08c0*/  FADD.FTZ R23, R23, R14 ;  /* 0x0000000e17177221 */ /* 0x000fe40000010000 */
[----:B------:R-:W-:Y:S02]  /*08d0*/  FADD.FTZ R28, R28, R15 ;  /* 0x0000000f1c1c7221 */ /* 0x000fe40000010000 */
[----:B------:R-:W0:Y:S01]  /*08e0*/  LDS.128 R12, [0x50] ;  /* 0x00005000ff0c7984 */ /* 0x000e220000000c00 */
[----:B-1----:R-:W-:Y:S02]  /*08f0*/  FADD.FTZ R23, R23, R8 ;  /* 0x0000000817177221 */ /* 0x002fe40000010000 */
[----:B------:R-:W-:Y:S02]  /*0900*/  FADD.FTZ R28, R28, R9 ;  /* 0x000000091c1c7221 */ /* 0x000fe40000010000 */
[----:B------:R-:W-:-:S02]  /*0910*/  FADD.FTZ R23, R23, R10 ;  /* 0x0000000a17177221 */ /* 0x000fc40000010000 */
[----:B------:R-:W-:Y:S02]  /*0920*/  FADD.FTZ R28, R28, R11 ;  /* 0x0000000b1c1c7221 */ /* 0x000fe40000010000 */
        /* <DEDUP_REMOVED lines=10> */
[----:B0-----:R-:W-:Y:S02]  /*09d0*/  FADD.FTZ R23, R23, R12 ;  /* 0x0000000c17177221 */ /* 0x001fe40000010000 */
[----:B------:R-:W-:Y:S02]  /*09e0*/  FADD.FTZ R28, R28, R13 ;  /* 0x0000000d1c1c7221 */ /* 0x000fe40000010000 */
[----:B------:R-:W-:-:S02]  /*09f0*/  FADD.FTZ R14, R23, R14 ;  /* 0x0000000e170e7221 */ /* 0x000fc40000010000 */
[----:B------:R-:W-:Y:S02]  /*0a00*/  FADD.FTZ R15, R28, R15 ;  /* 0x0000000f1c0f7221 */ /* 0x000fe40000010000 */
.L_x_2018:
[----:B------:R-:W-:Y:S05]  /*0a10*/  BSYNC B0 ;  /* 0x0000000000007941 */ /* 0x000fea0003800000 */
.L_x_2017:
[----:B------:R-:W-:-:S04]  /*0a20*/  MOV R12, c[0x0][0xc] ;  /* 0x00000300000c7a02 */ /* 0x000fc80000000f00 */
[----:B------:R-:W-:-:S13]  /*0a30*/  ISETP.GE.U32.AND P1, PT, R12, 0x2, PT ;  /* 0x000000020c00780c */ /* 0x000fda0003f26070 */
[----:B------:R-:W-:Y:S05]  /*0a40*/  @!P1 BRA `(.L_x_2019) ;  /* 0x0000095000009947 */ /* 0x000fea0003800000 */
[----:B------:R-:W-:Y:S05]  /*0a50*/  @P2 BRA `(.L_x_2020) ;  /* 0x000001c000002947 */ /* 0x000fea0003800000 */
[----:B------:R-:W1:Y:S01]  /*0a60*/  S2R R13, SR_CTAID.Y ;  /* 0x00000000000d7919 */ /* 0x000e620000002600 */
[C---:B------:R-:W-:Y:S01]  /*0a70*/  LOP3.LUT R28, R16.reuse, 0x1, RZ, 0xc0, !PT ;  /* 0x00000001101c7812 */ /* 0x040fe200078ec0ff */
[----:B------:R-:W-:Y:S01]  /*0a80*/  HFMA2.MMA R23, -RZ, RZ, 0, 2.384185791015625e-07 ;  /* 0x00000004ff177435 */ /* 0x000fe200000001ff */
[----:B------:R-:W-:-:S03]  /*0a90*/  LOP3.LUT P1, RZ, R16, 0x2, RZ, 0xc0, !PT ;  /* 0x0000000210ff7812 */ /* 0x000fc6000782c0ff */
[----:B------:R-:W-:-:S04]  /*0aa0*/  IMAD R8, R28, c[0x0][0x10], RZ ;  /* 0x000004001c087a24 */ /* 0x000fc800078e02ff */
[----:B------:R-:W-:-:S05]  /*0ab0*/  IMAD R9, R8, c[0x0][0xc], RZ ;  /* 0x0000030008097a24 */ /* 0x000fca00078e02ff */
[----:B------:R-:W-:-:S05]  /*0ac0*/  SHF.L.U32 R10, R9, 0x1, RZ ;  /* 0x00000001090a7819 */ /* 0x000fca00000006ff */
[----:B------:R-:W-:-:S04]  /*0ad0*/  IMAD.WIDE R10, R10, R23, c[0x0][0x198] ;  /* 0x000066000a0a7625 */ /* 0x000fc800078e0217 */
[----:B-1----:R-:W-:Y:S01]  /*0ae0*/  IMAD R9, R4, c[0x0][0x10], R13 ;  /* 0x0000040004097a24 */ /* 0x002fe200078e020d */
[----:B------:R-:W-:-:S03]  /*0af0*/  IADD3 R8, R8, R13, RZ ;  /* 0x0000000d08087210 */ /* 0x000fc60007ffe0ff */
[----:B------:R-:W-:Y:S01]  /*0b00*/  IMAD.WIDE.U32 R10, R9, 0x8, R10 ;  /* 0x00000008090a7825 */ /* 0x000fe200078e000a */
[----:B------:R-:W-:-:S04]  /*0b10*/  MOV R9, 0x1 ;  /* 0x0000000100097802 */ /* 0x000fc80000000f00 */
[----:B------:R1:W-:Y:S01]  /*0b20*/  STG.E.64 [R10.64], R14 ;  /* 0x0000000e0a007986 */ /* 0x0003e2000c101b06 */
[----:B------:R-:W-:Y:S01]  /*0b30*/  SEL R29, R9, 0xffffffff, !P1 ;  /* 0xffffffff091d7807 */ /* 0x000fe20004800000 */
[----:B------:R-:W-:Y:S01]  /*0b40*/  IMAD.WIDE.U32 R8, R8, R23, c[0x0][0x190] ;  /* 0x0000640008087625 */ /* 0x000fe200078e0017 */
[----:B------:R-:W-:Y:S06]  /*0b50*/  MEMBAR.ALL.GPU ;  /* 0x0000000000007992 */ /* 0x000fec000000a000 */
[----:B------:R-:W-:-:S00]  /*0b60*/  ERRBAR ;  /* 0x00000000000079ab */ /* 0x000fc00000000000 */
[----:B-1----:R-:W-:Y:S01]  /*0b70*/  SEL R11, RZ, c[0x0][0xc], P1 ;  /* 0x00000300ff0b7a07 */ /* 0x002fe20000800000 */
[----:B------:R1:W-:Y:S03]  /*0b80*/  RED.E.ADD.S32.STRONG.GPU [R8.64], R29 ;  /* 0x0000001d0800798e */ /* 0x0003e6000c10e386 */
[----:B------:R-:W-:-:S13]  /*0b90*/  ISETP.NE.AND P1, PT, R11, -0x1, PT ;  /* 0xffffffff0b00780c */ /* 0x000fda0003f25270 */
[----:B------:R-:W-:Y:S05]  /*0ba0*/  @!P1 BRA `(.L_x_2020) ;  /* 0x0000007000009947 */ /* 0x000fea0003800000 */
[----:B-1----:R-:W-:-:S04]  /*0bb0*/  IMAD R8, R28, c[0x0][0x10], R13 ;  /* 0x000004001c087a24 */ /* 0x002fc800078e020d */
[----:B------:R-:W-:-:S05]  /*0bc0*/  IMAD.WIDE.U32 R8, R8, R23, c[0x0][0x190] ;  /* 0x0000640008087625 */ /* 0x000fca00078e0017 */
.L_x_2021:
[----:B------:R-:W2:Y:S01]  /*0bd0*/  LDG.E.STRONG.GPU R10, [R8.64] ;  /* 0x00000006080a7981 */ /* 0x000ea2000c1ef900 */
[----:B------:R-:W-:Y:S01]  /*0be0*/  YIELD ;  /* 0x0000000000007946 */ /* 0x000fe20003800000 */
[----:B--2---:R-:W-:Y:S01]  /*0bf0*/  ISETP.NE.AND P1, PT, R10, R11, PT ;  /* 0x0000000b0a00720c */ /* 0x004fe20003f25270 */
[----:B------:R-:W-:-:S12]  /*0c00*/  CCTL.IVALL ;  /* 0x00000000ff00798f */ /* 0x000fd80002000000 */
[----:B------:R-:W-:Y:S05]  /*0c10*/  @P1 BRA `(.L_x_2021) ;  /* 0xffffffb000001947 */ /* 0x000fea000383ffff */
.L_x_2020:
[----:B-1----:R-:W-:Y:S01]  /*0c20*/  ISETP.NE.AND P1, PT, RZ, c[0x0][0xc], PT ;  /* 0x00000300ff007a0c */ /* 0x002fe20003f25270 */
[----:B------:R-:W-:Y:S01]  /*0c30*/  WARPSYNC 0xffffffff ;  /* 0xffffffff00007948 */ /* 0x000fe20003800000 */
[----:B------:R-:W-:Y:S11]  /*0c40*/  BAR.SYNC.DEFER_BLOCKING 0x0 ;  /* 0x0000000000007b1d */ /* 0x000ff60000010000 */
[----:B------:R-:W-:Y:S05]  /*0c50*/  @!P1 BRA `(.L_x_2019) ;  /* 0x0000074000009947 */ /* 0x000fea0003800000 */
[----:B------:R-:W-:Y:S01]  /*0c60*/  IADD3 R8, R12, -0x1, RZ ;  /* 0xffffffff0c087810 */ /* 0x000fe20007ffe0ff */
[----:B------:R-:W-:-:S03]  /*0c70*/  HFMA2.MMA R13, -RZ, RZ, 0, 0 ;  /* 0x00000000ff0d7435 */ /* 0x000fc600000001ff */
[----:B------:R-:W-:-:S13]  /*0c80*/  ISETP.GE.U32.AND P1, PT, R8, 0x3, PT ;  /* 0x000000030800780c */ /* 0x000fda0003f26070 */
[----:B------:R-:W-:Y:S05]  /*0c90*/  @!P1 BRA `(.L_x_2022) ;  /* 0x000003e000009947 */ /* 0x000fea0003800000 */
[----:B------:R-:W-:Y:S02]  /*0ca0*/  LOP3.LUT R12, R12, 0x3, RZ, 0xc0, !PT ;  /* 0x000000030c0c7812 */ /* 0x000fe400078ec0ff */
[----:B------:R-:W-:Y:S02]  /*0cb0*/  MOV R13, RZ ;  /* 0x000000ff000d7202 */ /* 0x000fe40000000f00 */
[----:B------:R-:W-:Y:S02]  /*0cc0*/  IADD3 R12, -R12, c[0x0][0xc], RZ ;  /* 0x000003000c0c7a10 */ /* 0x000fe40007ffe1ff */
.L_x_2023:
[----:B------:R-:W-:-:S13]  /*0cd0*/  ISETP.EQ.OR P4, PT, R13, R4, P2 ;  /* 0x000000040d00720c */ /* 0x000fda0001782670 */
[----:B------:R-:W1:Y:S01]  /*0ce0*/  @!P4 S2R R10, SR_CTAID.Y ;  /* 0x00000000000ac919 */ /* 0x000e620000002600 */
[----:B------:R-:W-:Y:S02]  /*0cf0*/  @!P4 LOP3.LUT R8, R16, 0x1, RZ, 0xc0, !PT ;  /* 0x000000011008c812 */ /* 0x000fe400078ec0ff */
[----:B------:R-:W-:-:S03]  /*0d00*/  @!P4 MOV R9, 0x4 ;  /* 0x000000040009c802 */ /* 0x000fc60000000f00 */
[----:B------:R-:W-:-:S04]  /*0d10*/  @!P4 IMAD R8, R8, c[0x0][0x10], RZ ;  /* 0x000004000808ca24 */ /* 0x000fc800078e02ff */
[----:B------:R-:W-:-:S05]  /*0d20*/  @!P4 IMAD R8, R8, c[0x0][0xc], RZ ;  /* 0x000003000808ca24 */ /* 0x000fca00078e02ff */
[----:B------:R-:W-:-:S05]  /*0d30*/  @!P4 SHF.L.U32 R8, R8, 0x1, RZ ;  /* 0x000000010808c819 */ /* 0x000fca00000006ff */
[----:B------:R-:W-:-:S04]  /*0d40*/  @!P4 IMAD.WIDE R8, R8, R9, c[0x0][0x198] ;  /* 0x000066000808c625 */ /* 0x000fc800078e0209 */
[----:B-1----:R-:W-:-:S04]  /*0d50*/  @!P4 IMAD R11, R13, c[0x0][0x10], R10 ;  /* 0x000004000d0bca24 */ /* 0x002fc800078e020a */
[----:B------:R-:W-:Y:S01]  /*0d60*/  @!P4 IMAD.WIDE.U32 R8, R11, 0x8, R8 ;  /* 0x000000080b08c825 */ /* 0x000fe200078e0008 */
[----:B------:R-:W-:-:S04]  /*0d70*/  IADD3 R11, R13, 0x1, RZ ;  /* 0x000000010d0b7810 */ /* 0x000fc80007ffe0ff */
[----:B------:R-:W-:Y:S01]  /*0d80*/  ISETP.EQ.OR P1, PT, R11, R4, P2 ;  /* 0x000000040b00720c */ /* 0x000fe20001722670 */
[----:B------:R-:W2:-:S12]  /*0d90*/  @!P4 LDG.E.64 R8, [R8.64] ;  /* 0x000000060808c981 */ /* 0x000e98000c1e1b00 */
[----:B------:R-:W1:Y:S01]  /*0da0*/  @!P1 S2R R28, SR_CTAID.Y ;  /* 0x00000000001c9919 */ /* 0x000e620000002600 */
[----:B------:R-:W-:-:S05]  /*0db0*/  @!P1 LOP3.LUT R10, R16, 0x1, RZ, 0xc0, !PT ;  /* 0x00000001100a9812 */ /* 0x000fca00078ec0ff */
[----:B------:R-:W-:-:S04]  /*0dc0*/  @!P1 IMAD R10, R10, c[0x0][0x10], RZ ;  /* 0x000004000a0a9a24 */ /* 0x000fc800078e02ff */
[----:B------:R-:W-:-:S05]  /*0dd0*/  @!P1 IMAD R10, R10, c[0x0][0xc], RZ ;  /* 0x000003000a0a9a24 */ /* 0x000fca00078e02ff */
[----:B------:R-:W-:Y:S01]  /*0de0*/  @!P1 SHF.L.U32 R10, R10, 0x1, RZ ;  /* 0x000000010a0a9819 */ /* 0x000fe200000006ff */
[----:B-1----:R-:W-:Y:S01]  /*0df0*/  @!P1 IMAD R23, R11, c[0x0][0x10], R28 ;  /* 0x000004000b179a24 */ /* 0x002fe200078e021c */
[----:B------:R-:W-:-:S05]  /*0e00*/  @!P1 MOV R11, 0x4 ;  /* 0x00000004000b9802 */ /* 0x000fca0000000f00 */
[----:B------:R-:W-:-:S06]  /*0e10*/  @!P1 IMAD.WIDE R10, R10, R11, c[0x0][0x198] ;  /* 0x000066000a0a9625 */ /* 0x000fcc00078e020b */
[----:B------:R-:W-:-:S06]  /*0e20*/  @!P1 IMAD.WIDE.U32 R10, R23, 0x8, R10 ;  /* 0x00000008170a9825 */ /* 0x000fcc00078e000a */
[----:B------:R-:W3:Y:S01]  /*0e30*/  @!P1 LDG.E.64 R10, [R10.64] ;  /* 0x000000060a0a9981 */ /* 0x000ee2000c1e1b00 */
[----:B------:R-:W-:-:S04]  /*0e40*/  IADD3 R23, R13, 0x2, RZ ;  /* 0x000000020d177810 */ /* 0x000fc80007ffe0ff */
[----:B------:R-:W-:Y:S01]  /*0e50*/  ISETP.EQ.OR P3, PT, R23, R4, P2 ;  /* 0x000000041700720c */ /* 0x000fe20001762670 */
[----:B0-2---:R-:W-:-:S12]  /*0e60*/  @!P4 FADD.FTZ R14, R14, R8 ;  /* 0x000000080e0ec221 */ /* 0x005fd80000010000 */
[----:B------:R-:W0:Y:S01]  /*0e70*/  @!P3 S2R R8, SR_CTAID.Y ;  /* 0x000000000008b919 */ /* 0x000e220000002600 */
[----:B------:R-:W-:Y:S01]  /*0e80*/  @!P4 FADD.FTZ R15, R15, R9 ;  /* 0x000000090f0fc221 */ /* 0x000fe20000010000 */
[----:B------:R-:W-:-:S05]  /*0e90*/  @!P3 LOP3.LUT R9, R16, 0x1, RZ, 0xc0, !PT ;  /* 0x000000011009b812 */ /* 0x000fca00078ec0ff */
[----:B------:R-:W-:-:S04]  /*0ea0*/  @!P3 IMAD R9, R9, c[0x0][0x10], RZ ;  /* 0x000004000909ba24 */ /* 0x000fc800078e02ff */
[----:B------:R-:W-:-:S05]  /*0eb0*/  @!P3 IMAD R9, R9, c[0x0][0xc], RZ ;  /* 0x000003000909ba24 */ /* 0x000fca00078e02ff */
[----:B------:R-:W-:Y:S01]  /*0ec0*/  @!P3 SHF.L.U32 R9, R9, 0x1, RZ ;  /* 0x000000010909b819 */ /* 0x000fe200000006ff */
[----:B0-----:R-:W-:Y:S01]  /*0ed0*/  @!P3 IMAD R23, R23, c[0x0][0x10], R8 ;  /* 0x000004001717ba24 */ /* 0x001fe200078e0208 */
[----:B------:R-:W-:-:S05]  /*0ee0*/  @!P3 MOV R8, 0x4 ;  /* 0x000000040008b802 */ /* 0x000fca0000000f00 */
[----:B------:R-:W-:-:S06]  /*0ef0*/  @!P3 IMAD.WIDE R8, R9, R8, c[0x0][0x198] ;  /* 0x000066000908b625 */ /* 0x000fcc00078e0208 */
[----:B------:R-:W-:Y:S01]  /*0f00*/  @!P3 IMAD.WIDE.U32 R8, R23, 0x8, R8 ;  /* 0x000000081708b825 */ /* 0x000fe200078e0008 */
[----:B------:R-:W-:-:S04]  /*0f10*/  IADD3 R23, R13, 0x3, RZ ;  /* 0x000000030d177810 */ /* 0x000fc80007ffe0ff */
[----:B------:R-:W-:Y:S01]  /*0f20*/  ISETP.EQ.OR P4, PT, R23, R4, P2 ;  /* 0x000000041700720c */ /* 0x000fe20001782670 */
[----:B------:R-:W2:Y:S01]  /*0f30*/  @!P3 LDG.E.64 R8, [R8.64] ;  /* 0x000000060808b981 */ /* 0x000ea2000c1e1b00 */
[----:B---3--:R-:W-:-:S11]  /*0f40*/  @!P1 FADD.FTZ R14, R14, R10 ;  /* 0x0000000a0e0e9221 */ /* 0x008fd60000010000 */
        /* <DEDUP_REMOVED lines=9> */
[----:B------:R-:W-:-:S06]  /*0fe0*/  @!P4 IMAD.WIDE.U32 R10, R23, 0x8, R10 ;  /* 0x00000008170ac825 */ /* 0x000fcc00078e000a */
[----:B------:R-:W3:Y:S01]  /*0ff0*/  @!P4 LDG.E.64 R10, [R10.64] ;  /* 0x000000060a0ac981 */ /* 0x000ee2000c1e1b00 */
[----:B------:R-:W-:-:S04]  /*1000*/  IADD3 R12, R12, -0x4, RZ ;  /* 0xfffffffc0c0c7810 */ /* 0x000fc80007ffe0ff */
[----:B------:R-:W-:Y:S02]  /*1010*/  ISETP.NE.AND P1, PT, R12, RZ, PT ;  /* 0x000000ff0c00720c */ /* 0x000fe40003f25270 */
[----:B------:R-:W-:Y:S01]  /*1020*/  IADD3 R13, R13, 0x4, RZ ;  /* 0x000000040d0d7810 */ /* 0x000fe20007ffe0ff */
[----:B--2---:R-:W-:Y:S02]  /*1030*/  @!P3 FADD.FTZ R14, R14, R8 ;  /* 0x000000080e0eb221 */ /* 0x004fe40000010000 */
[----:B------:R-:W-:Y:S02]  /*1040*/  @!P3 FADD.FTZ R15, R15, R9 ;  /* 0x000000090f0fb221 */ /* 0x000fe40000010000 */
[----:B---3--:R-:W-:Y:S02]  /*1050*/  @!P4 FADD.FTZ R14, R14, R10 ;  /* 0x0000000a0e0ec221 */ /* 0x008fe40000010000 */
[----:B------:R-:W-:-:S04]  /*1060*/  @!P4 FADD.FTZ R15, R15, R11 ;  /* 0x0000000b0f0fc221 */ /* 0x000fc80000010000 */
[----:B------:R-:W-:Y:S05]  /*1070*/  @P1 BRA `(.L_x_2023) ;  /* 0xfffffc5000001947 */ /* 0x000fea000383ffff */
.L_x_2022:
[----:B------:R-:W-:-:S04]  /*1080*/  MOV R10, c[0x0][0xc] ;  /* 0x00000300000a7a02 */ /* 0x000fc80000000f00 */
[----:B------:R-:W-:-:S13]  /*1090*/  LOP3.LUT P1, R10, R10, 0x3, RZ, 0xc0, !PT ;  /* 0x000000030a0a7812 */ /* 0x000fda000782c0ff */
[----:B------:R-:W-:Y:S05]  /*10a0*/  @!P1 BRA `(.L_x_2019) ;  /* 0x000002f000009947 */ /* 0x000fea0003800000 */
[----:B------:R-:W-:Y:S01]  /*10b0*/  ISETP.EQ.OR P1, PT, R13, R4, P2 ;  /* 0x000000040d00720c */ /* 0x000fe20001722670 */
[----:B------:R-:W-:Y:S01]  /*10c0*/  BSSY B0, `(.L_x_2024) ;  /* 0x000000f000007945 */ /* 0x000fe20003800000 */
[----:B------:R-:W-:-:S11]  /*10d0*/  ISETP.NE.AND P3, PT, R10, 0x1, PT ;  /* 0x000000010a00780c */ /* 0x000fd60003f65270 */
[----:B------:R-:W-:Y:S05]  /*10e0*/  @P1 BRA `(.L_x_2025) ;  /* 0x000000c000001947 */ /* 0x000fea0003800000 */
[----:B------:R-:W1:Y:S01]  /*10f0*/  S2R R12, SR_CTAID.Y ;  /* 0x00000000000c7919 */ /* 0x000e620000002600 */
[----:B------:R-:W-:Y:S01]  /*1100*/  LOP3.LUT R8, R16, 0x1, RZ, 0xc0, !PT ;  /* 0x0000000110087812 */ /* 0x000fe200078ec0ff */
[----:B------:R-:W-:-:S04]  /*1110*/  HFMA2.MMA R9, -RZ, RZ, 0, 2.384185791015625e-07 ;  /* 0x00000004ff097435 */ /* 0x000fc800000001ff */
[----:B------:R-:W-:-:S04]  /*1120*/  IMAD R8, R8, c[0x0][0x10], RZ ;  /* 0x0000040008087a24 */ /* 0x000fc800078e02ff */
[----:B------:R-:W-:-:S05]  /*1130*/  IMAD R8, R8, c[0x0][0xc], RZ ;  /* 0x0000030008087a24 */ /* 0x000fca00078e02ff */
[----:B------:R-:W-:-:S05]  /*1140*/  SHF.L.U32 R8, R8, 0x1, RZ ;  /* 0x0000000108087819 */ /* 0x000fca00000006ff */
[----:B------:R-:W-:-:S04]  /*1150*/  IMAD.WIDE R8, R8, R9, c[0x0][0x198] ;  /* 0x0000660008087625 */ /* 0x000fc800078e0209 */
[----:B-1----:R-:W-:-:S04]  /*1160*/  IMAD R11, R13, c[0x0][0x10], R12 ;  /* 0x000004000d0b7a24 */ /* 0x002fc800078e020c */
[----:B------:R-:W-:-:S06]  /*1170*/  IMAD.WIDE.U32 R8, R11, 0x8, R8 ;  /* 0x000000080b087825 */ /* 0x000fcc00078e0008 */
[----:B------:R-:W2:Y:S02]  /*1180*/  LDG.E.64 R8, [R8.64] ;  /* 0x0000000608087981 */ /* 0x000ea4000c1e1b00 */
[----:B0-2---:R-:W-:Y:S02]  /*1190*/  FADD.FTZ R14, R14, R8 ;  /* 0x000000080e0e7221 */ /* 0x005fe40000010000 */
[----:B------:R-:W-:Y:S02]  /*11a0*/  FADD.FTZ R15, R15, R9 ;  /* 0x000000090f0f7221 */ /* 0x000fe40000010000 */
.L_x_2025:
[----:B------:R-:W-:Y:S05]  /*11b0*/  BSYNC B0 ;  /* 0x0000000000007941 */ /* 0x000fea0003800000 */
.L_x_2024:
[----:B------:R-:W-:Y:S05]  /*11c0*/  @!P3 BRA `(.L_x_2019) ;  /* 0x000001d00000b947 */ /* 0x000fea0003800000 */
[C---:B------:R-:W-:Y:S02]  /*11d0*/  IADD3 R9, R13.reuse, 0x1, RZ ;  /* 0x000000010d097810 */ /* 0x040fe40007ffe0ff */
[----:B------:R-:W-:Y:S02]  /*11e0*/  IADD3 R13, R13, 0x2, RZ ;  /* 0x000000020d0d7810 */ /* 0x000fe40007ffe0ff */
[-C--:B------:R-:W-:Y:S02]  /*11f0*/  ISETP.EQ.OR P3, PT, R9, R4.reuse, P2 ;  /* 0x000000040900720c */ /* 0x080fe40001762670 */
[----:B------:R-:W-:-:S04]  /*1200*/  ISETP.EQ.OR P1, PT, R13, R4, P2 ;  /* 0x000000040d00720c */ /* 0x000fc80001722670 */
[----:B------:R-:W-:-:S07]  /*1210*/  ISETP.EQ.OR P1, PT, R10, 0x2, P1 ;  /* 0x000000020a00780c */ /* 0x000fce0000f22670 */
[----:B------:R-:W1:Y:S01]  /*1220*/  @!P3 S2R R8, SR_CTAID.Y ;  /* 0x000000000008b919 */ /* 0x000e620000002600 */
[----:B------:R-:W-:Y:S02]  /*1230*/  @!P3 LOP3.LUT R10, R16, 0x1, RZ, 0xc0, !PT ;  /* 0x00000001100ab812 */ /* 0x000fe400078ec0ff */
[----:B------:R-:W-:-:S03]  /*1240*/  @!P3 MOV R28, 0x4 ;  /* 0x00000004001cb802 */ /* 0x000fc60000000f00 */
[----:B------:R-:W2:Y:S01]  /*1250*/  @!P1 S2R R12, SR_CTAID.Y ;  /* 0x00000000000c9919 */ /* 0x000ea20000002600 */
[----:B------:R-:W-:Y:S01]  /*1260*/  @!P3 IMAD R10, R10, c[0x0][0x10], RZ ;  /* 0x000004000a0aba24 */ /* 0x000fe200078e02ff */
[----:B------:R-:W-:-:S03]  /*1270*/  @!P1 LOP3.LUT R11, R16, 0x1, RZ, 0xc0, !PT ;  /* 0x00000001100b9812 */ /* 0x000fc600078ec0ff */
[----:B------:R-:W-:Y:S02]  /*1280*/  @!P3 IMAD R10, R10, c[0x0][0xc], RZ ;  /* 0x000003000a0aba24 */ /* 0x000fe400078e02ff */
[----:B------:R-:W-:-:S03]  /*1290*/  @!P1 IMAD R11, R11, c[0x0][0x10], RZ ;  /* 0x000004000b0b9a24 */ /* 0x000fc600078e02ff */
[----:B------:R-:W-:Y:S01]  /*12a0*/  @!P3 SHF.L.U32 R23, R10, 0x1, RZ ;  /* 0x000000010a17b819 */ /* 0x000fe200000006ff */
[----:B------:R-:W-:-:S05]  /*12b0*/  @!P1 IMAD R10, R11, c[0x0][0xc], RZ ;  /* 0x000003000b0a9a24 */ /* 0x000fca00078e02ff */
[----:B------:R-:W-:Y:S01]  /*12c0*/  @!P1 SHF.L.U32 R10, R10, 0x1, RZ ;  /* 0x000000010a0a9819 */ /* 0x000fe200000006ff */
[----:B-1----:R-:W-:Y:S02]  /*12d0*/  @!P3 IMAD R11, R9, c[0x0][0x10], R8 ;  /* 0x00000400090bba24 */ /* 0x002fe400078e0208 */
[----:B------:R-:W-:Y:S01]  /*12e0*/  @!P3 IMAD.WIDE R8, R23, R28, c[0x0][0x198] ;  /* 0x000066001708b625 */ /* 0x000fe200078e021c */
[----:B------:R-:W-:-:S03]  /*12f0*/  @!P1 MOV R23, 0x4 ;  /* 0x0000000400179802 */ /* 0x000fc60000000f00 */
[----:B--2---:R-:W-:Y:S02]  /*1300*/  @!P1 IMAD R13, R13, c[0x0][0x10], R12 ;  /* 0x000004000d0d9a24 */ /* 0x004fe400078e020c */
[----:B------:R-:W-:-:S04]  /*1310*/  @!P3 IMAD.WIDE.U32 R8, R11, 0x8, R8 ;  /* 0x000000080b08b825 */ /* 0x000fc800078e0008 */
[----:B------:R-:W-:Y:S02]  /*1320*/  @!P1 IMAD.WIDE R10, R10, R23, c[0x0][0x198] ;  /* 0x000066000a0a9625 */ /* 0x000fe400078e0217 */
[----:B------:R-:W2:Y:S04]  /*1330*/  @!P3 LDG.E.64 R8, [R8.64] ;  /* 0x000000060808b981 */ /* 0x000ea8000c1e1b00 */
[----:B------:R-:W-:-:S06]  /*1340*/  @!P1 IMAD.WIDE.U32 R10, R13, 0x8, R10 ;  /* 0x000000080d0a9825 */ /* 0x000fcc00078e000a */
[----:B------:R-:W3:Y:S01]  /*1350*/  @!P1 LDG.E.64 R10, [R10.64] ;  /* 0x000000060a0a9981 */ /* 0x000ee2000c1e1b00 */
[----:B0-2---:R-:W-:Y:S02]  /*1360*/  @!P3 FADD.FTZ R14, R14, R8 ;  /* 0x000000080e0eb221 */ /* 0x005fe40000010000 */
[----:B------:R-:W-:Y:S02]  /*1370*/  @!P3 FADD.FTZ R15, R15, R9 ;  /* 0x000000090f0fb221 */ /* 0x000fe40000010000 */
[----:B---3--:R-:W-:Y:S02]  /*1380*/  @!P1 FADD.FTZ R14, R14, R10 ;  /* 0x0000000a0e0e9221 */ /* 0x008fe40000010000 */
[----:B------:R-:W-:-:S04]  /*1390*/  @!P1 FADD.FTZ R15, R15, R11 ;  /* 0x0000000b0f0f9221 */ /* 0x000fc80000010000 */
.L_x_2019:
[----:B------:R-:W-:Y:S01]  /*13a0*/  LOP3.LUT P1, RZ, R4, R5, RZ, 0xfc, !PT ;  /* 0x0000000504ff7212 */ /* 0x000fe2000782fcff */
[----:B------:R1:W-:Y:S01]  /*13b0*/  @!P2 STS.64 [0x88], R14 ;  /* 0x0000880eff00a388 */ /* 0x0003e20000000a00 */
[----:B------:R-:W-:Y:S01]  /*13c0*/  ISETP.EQ.U32.AND P3, PT, RZ, c[0x0][0x168], PT ;  /* 0x00005a00ff007a0c */ /* 0x000fe20003f62070 */
[----:B------:R-:W-:Y:S01]  /*13d0*/  HFMA2.MMA R11, -RZ, RZ, 0, 2.384185791015625e-07 ;  /* 0x00000004ff0b7435 */ /* 0x000fe200000001ff */
[----:B------:R-:W-:-:S02]  /*13e0*/  IADD3 R10, R21, R22, RZ ;  /* 0x00000016150a7210 */ /* 0x000fc40007ffe0ff */
[----:B------:R-:W-:-:S07]  /*13f0*/  ISETP.EQ.OR.EX P1, PT, RZ, c[0x0][0x16c], P1, P3 ;  /* 0x00005b00ff007a0c */ /* 0x000fce0000f22730 */
[----:B------:R-:W-:-:S04]  /*1400*/  IMAD.WIDE R8, R10, R11, c[0x0][0x178] ;  /* 0x00005e000a087625 */ /* 0x000fc800078e020b */
[----:B------:R-:W-:Y:S02]  /*1410*/  IMAD.WIDE R10, R10, R11, c[0x0][0x180] ;  /* 0x000060000a0a7625 */ /* 0x000fe400078e020b */
[----:B------:R-:W-:Y:S02]  /*1420*/  @!P1 MOV R29, 0x8 ;  /* 0x00000008001d9802 */ /* 0x000fe40000000f00 */
[----:B------:R-:W-:Y:S02]  /*1430*/  @!P1 FMUL.FTZ R23, R15, c[0x0][0x1f4] ;  /* 0x00007d000f179a20 */ /* 0x000fe40000410000 */
[----:B------:R-:W-:Y:S02]  /*1440*/  @!P1 FMUL.FTZ R22, R14, c[0x0][0x1f4] ;  /* 0x00007d000e169a20 */ /* 0x000fe40000410000 */
[----:B------:R-:W-:-:S05]  /*1450*/  @!P1 IMAD.WIDE R28, R20, R29, c[0x0][0x168] ;  /* 0x00005a00141c9625 */ /* 0x000fca00078e021d */
[----:B------:R2:W-:Y:S04]  /*1460*/  @!P1 STG.E.64 [R28.64], R22 ;  /* 0x000000161c009986 */ /* 0x0005e8000c101b06 */
[----:B------:R-:W-:Y:S06]  /*1470*/  BAR.SYNC.DEFER_BLOCKING 0x0 ;  /* 0x0000000000007b1d */ /* 0x000fec0000010000 */
[----:B------:R-:W3:Y:S04]  /*1480*/  LDG.E.64 R8, [R8.64] ;  /* 0x0000000608087981 */ /* 0x000ee8000c1e1b00 */
[----:B------:R-:W3:Y:S01]  /*1490*/  LDG.E.64 R10, [R10.64] ;  /* 0x000000060a0a7981 */ /* 0x000ee2000c1e1b00 */
[----:B01----:R-:W-:-:S02]  /*14a0*/  PRMT R15, RZ, 0x5410, R7 ;  /* 0x00005410ff0f7816 */ /* 0x003fc40000000007 */
[----:B------:R-:W-:Y:S01]  /*14b0*/  PRMT R7, RZ, 0x7610, R7 ;  /* 0x00007610ff077816 */ /* 0x000fe20000000007 */
[----:B------:R-:W0:Y:S01]  /*14c0*/  LDS.64 R12, [0x88] ;  /* 0x00008800ff0c7984 */ /* 0x000e220000000a00 */
[--C-:B--2---:R-:W-:Y:S02]  /*14d0*/  PRMT R23, RZ, 0x5410, R6.reuse ;  /* 0x00005410ff177816 */ /* 0x104fe40000000006 */
[----:B------:R-:W-:Y:S02]  /*14e0*/  ISETP.NE.AND P2, PT, RZ, UR5, PT ;  /* 0x00000005ff007c0c */ /* 0x000fe4000bf45270 */
[----:B------:R-:W-:Y:S01]  /*14f0*/  PRMT R29, RZ, 0x7610, R6 ;  /* 0x00007610ff1d7816 */ /* 0x000fe20000000006 */
[----:B0-----:R-:W-:-:S04]  /*1500*/  FMUL.FTZ R12, R12, c[0x0][0x1f4] ;  /* 0x00007d000c0c7a20 */ /* 0x001fc80000410000 */
[----:B------:R-:W-:Y:S02]  /*1510*/  FMUL.FTZ R14, R12, R12 ;  /* 0x0000000c0c0e7220 */ /* 0x000fe40000410000 */
[----:B------:R-:W-:Y:S02]  /*1520*/  FADD.FTZ R22, R15, -R12 ;  /* 0x8000000c0f167221 */ /* 0x000fe40000010000 */
[----:B------:R-:W-:Y:S01]  /*1530*/  FFMA.FTZ R14, R13, c[0x0][0x1f4], -R14 ;  /* 0x00007d000d0e7a23 */ /* 0x000fe2000001080e */
[----:B------:R-:W-:Y:S01]  /*1540*/  MOV R13, 0x3f800000 ;  /* 0x3f800000000d7802 */ /* 0x000fe20000000f00 */
[--C-:B------:R-:W-:Y:S02]  /*1550*/  FADD.FTZ R6, R7, -R12.reuse ;  /* 0x8000000c07067221 */ /* 0x100fe40000010000 */
[--C-:B------:R-:W-:Y:S01]  /*1560*/  FADD.FTZ R28, R23, -R12.reuse ;  /* 0x8000000c171c7221 */ /* 0x100fe20000010000 */
[----:B------:R-:W-:Y:S01]  /*1570*/  FSETP.GTU.FTZ.AND P1, PT, R14, RZ, PT ;  /* 0x000000ff0e00720b */ /* 0x000fe20003f3c000 */
[----:B------:R-:W-:-:S12]  /*1580*/  FADD.FTZ R12, R29, -R12 ;  /* 0x8000000c1d0c7221 */ /* 0x000fd80000010000 */
[----:B------:R-:W-:-:S04]  /*1590*/  @P1 FADD.FTZ R14, R14, c[0x0][0x188] ;  /* 0x000062000e0e1621 */ /* 0x000fc80000010000 */
[----:B------:R-:W0:Y:S01]  /*15a0*/  @P1 MUFU.RSQ R13, R14 ;  /* 0x0000000e000d1308 */ /* 0x000e220000001400 */
[----:B------:R-:W-:-:S04]  /*15b0*/  ISETP.GE.U32.AND P1, PT, R18, c[0x0][0x1c8], PT ;  /* 0x0000720012007a0c */ /* 0x000fc80003f26070 */
[----:B------:R-:W-:-:S04]  /*15c0*/  ISETP.GE.AND.EX P1, PT, R0, c[0x0][0x1cc], PT, P1 ;  /* 0x0000730000007a0c */ /* 0x000fc80003f26310 */
[----:B------:R-:W-:Y:S01]  /*15d0*/  ISETP.GT.U32.OR P1, PT, R5, 0x1bf, P1 ;  /* 0x000001bf0500780c */ /* 0x000fe20000f24470 */
[-C--:B0-----:R-:W-:Y:S02]  /*15e0*/  FMUL.FTZ R7, R22, R13.reuse ;  /* 0x0000000d16077220 */ /* 0x081fe40000410000 */
[-C--:B------:R-:W-:Y:S02]  /*15f0*/  FMUL.FTZ R14, R12, R13.reuse ;  /* 0x0000000d0c0e7220 */ /* 0x080fe40000410000 */
[-C--:B------:R-:W-:Y:S02]  /*1600*/  FMUL.FTZ R15, R28, R13.reuse ;  /* 0x0000000d1c0f7220 */ /* 0x080fe40000410000 */
[----:B------:R-:W-:Y:S02]  /*1610*/  FMUL.FTZ R6, R6, R13 ;  /* 0x0000000d06067220 */ /* 0x000fe40000410000 */
[----:B---3--:R-:W-:Y:S02]  /*1620*/  FFMA.FTZ R12, R8, R7, R10 ;  /* 0x00000007080c7223 */ /* 0x008fe4000001000a */
[----:B------:R-:W-:-:S02]  /*1630*/  FFMA.FTZ R13, R9, R14, R11 ;  /* 0x0000000e090d7223 */ /* 0x000fc4000001000b */
[----:B------:R-:W-:Y:S02]  /*1640*/  FFMA.FTZ R10, R8, R15, R10 ;  /* 0x0000000f080a7223 */ /* 0x000fe4000001000a */
[----:B------:R-:W-:Y:S01]  /*1650*/  FFMA.FTZ R11, R9, R6, R11 ;  /* 0x00000006090b7223 */ /* 0x000fe2000001000b */
[----:B------:R-:W-:Y:S05]  /*1660*/  @!P2 BRA `(.L_x_2026) ;  /* 0x000000a00000a947 */ /* 0x000fea0003800000 */
        /* <DEDUP_REMOVED lines=9> */
[----:B-1----:R-:W-:-:S05]  /*1700*/  FMUL.FTZ R11, R11, R14 ;  /* 0x0000000e0b0b7220 */ /* 0x002fca0000410000 */
.L_x_2026:
[----:B------:R-:W-:Y:S01]  /*1710*/  BSSY B0, `(.L_x_2027) ;  /* 0x000000c000007945 */ /* 0x000fe20003800000 */
[----:B------:R-:W-:Y:S05]  /*1720*/  @!P0 BRA `(.L_x_2028) ;  /* 0x000000a000008947 */ /* 0x000fea0003800000 */
[----:B------:R-:W-:Y:S01]  /*1730*/  MOV R6, R26 ;  /* 0x0000001a00067202 */ /* 0x000fe20000000f00 */
[----:B------:R-:W-:Y:S01]  /*1740*/  IMAD R8, R2, c[0x0][0x1c0], RZ ;  /* 0x0000700002087a24 */ /* 0x000fe200078e02ff */
[----:B------:R-:W-:Y:S02]  /*1750*/  MOV R7, R25 ;  /* 0x0000001900077202 */ /* 0x000fe40000000f00 */
[----:B------:R-:W-:Y:S01]  /*1760*/  F2FP.BF16.PACK_AB R11, R11, R12 ;  /* 0x0000000c0b0b723e */ /* 0x000fe200000010ff */
[C---:B------:R-:W-:Y:S02]  /*1770*/  IMAD R9, R19.reuse, c[0x0][0x1c4], R8 ;  /* 0x0000710013097a24 */ /* 0x040fe400078e0208 */
[----:B------:R-:W-:-:S05]  /*1780*/  IMAD.WIDE.U32 R6, R19, c[0x0][0x1c0], R6 ;  /* 0x0000700013067a25 */ /* 0x000fca00078e0006 */
[----:B------:R-:W-:Y:S02]  /*1790*/  IADD3 R9, R7, R9, RZ ;  /* 0x0000000907097210 */ /* 0x000fe40007ffe0ff */
[----:B------:R-:W-:-:S04]  /*17a0*/  LEA R8, P3, R6, c[0x0][0x160], 0x1 ;  /* 0x0000580006087a11 */ /* 0x000fc800078608ff */
[----:B------:R-:W-:-:S05]  /*17b0*/  LEA.HI.X R9, R6, c[0x0][0x164], R9, 0x1, P3 ;  /* 0x0000590006097a11 */ /* 0x000fca00018f0c09 */
[----:B------:R0:W-:Y:S04]  /*17c0*/  STG.E [R8.64], R11 ;  /* 0x0000000b08007986 */ /* 0x0001e8000c101906 */
.L_x_2028:
[----:B------:R-:W-:Y:S05]  /*17d0*/  BSYNC B0 ;  /* 0x0000000000007941 */ /* 0x000fea0003800000 */
.L_x_2027:
[----:B------:R-:W-:Y:S05]  /*17e0*/  @!P2 BRA `(.L_x_2029) ;  /* 0x000000a00000a947 */ /* 0x000fea0003800000 */
        /* <DEDUP_REMOVED lines=10> */
.L_x_2029:
[----:B------:R-:W-:Y:S01]  /*1890*/  BSSY B0, `(.L_x_2030) ;  /* 0x000000c000007945 */ /* 0x000fe20003800000 */
[----:B------:R-:W-:Y:S05]  /*18a0*/  @P1 BRA `(.L_x_2031) ;  /* 0x000000a000001947 */ /* 0x000fea0003800000 */
[----:B0-----:R-:W-:Y:S01]  /*18b0*/  MOV R8, R26 ;  /* 0x0000001a00087202 */ /* 0x001fe20000000f00 */
        /* <DEDUP_REMOVED lines=9> */
.L_x_2031:
[----:B------:R-:W-:Y:S05]  /*1950*/  BSYNC B0 ;  /* 0x0000000000007941 */ /* 0x000fea0003800000 */
.L_x_2030:
[----:B------:R-:W-:Y:S02]  /*1960*/  IADD3 R20, R20, c[0x0][0x10], RZ ;  /* 0x0000040014147a10 */ /* 0x000fe40007ffe0ff */
[----:B------:R-:W-:Y:S02]  /*1970*/  IADD3 R16, R16, 0x1, RZ ;  /* 0x0000000110107810 */ /* 0x000fe40007ffe0ff */
[----:B------:R-:W-:-:S13]  /*1980*/  ISETP.GE.AND P1, PT, R20, UR4, PT ;  /* 0x0000000414007c0c */ /* 0x000fda000bf26270 */
[----:B------:R-:W-:Y:S01]  /*1990*/  @P1 CALL.REL.NOINC `(.L_x_2032) ;  /* 0x0000001000001944 */ /* 0x000fe20003c00000 */
[----:B------:R-:W-:Y:S05]  /*19a0*/  BRA `(.L_x_2033) ;  /* 0xffffe80000007947 */ /* 0x000fea000383ffff */
.L_x_2032:
[----:B------:R-:W-:Y:S05]  /*19b0*/  EXIT ;  /* 0x000000000000794d */ /* 0x000fea0003800000 */
.L_x_2034:
        /* <DEDUP_REMOVED lines=12> */
.L_x_3323:


//--------------------- .text._Z35group_norm_nhwc_fwd_one_pass_kernelI11Bf16IOFp32WLi128ELi28ELi448EEv26Group_norm_nhwc_fwd_params --------------------------
	.section	.text._Z35group_norm_nhwc_fwd_one_pass_kernelI11Bf16IOFp32WLi128ELi28ELi448EEv26Group_norm_nhwc_fwd_params,"ax",@progbits
	.sectioninfo	@"SHI_REGISTERS=40"
	.align	128
        .global         _Z35group_norm_nhwc_fwd_one_pass_kernelI11Bf16IOFp32WLi128ELi28ELi448EEv26Group_norm_nhwc_fwd_params
        .type           _Z35group_norm_nhwc_fwd_one_pass_kernelI11Bf16IOFp32WLi128ELi28ELi448EEv26Group_norm_nhwc_fwd_params,@function
        .size           _Z35group_norm_nhwc_fwd_one_pass_kernelI11Bf16IOFp32WLi128ELi28ELi448EEv26Group_norm_nhwc_fwd_params,(.L_x_3324 - _Z35group_norm_nhwc_fwd_one_pass_kernelI11Bf16IOFp32WLi128ELi28ELi448EEv26Group_norm_nhwc_fwd_params)
        .other          _Z35group_norm_nhwc_fwd_one_pass_kernelI11Bf16IOFp32WLi128ELi28ELi448EEv26Group_norm_nhwc_fwd_params,@"STO_CUDA_ENTRY STV_DEFAULT"
_Z35group_norm_nhwc_fwd_one_pass_kernelI11Bf16IOFp32WLi128ELi28ELi448EEv26Group_norm_nhwc_fwd_params:
.text._Z35group_norm_nhwc_fwd_one_pass_kernelI11Bf16IOFp32WLi128ELi28ELi448EEv26Group_norm_nhwc_fwd_params:
        /* <DEDUP_REMOVED lines=11> */
[----:B------:R-:W-:-:S03]  /*00b0*/  ULDC.64 UR6, c[0x0][0x118] ;  /* 0x0000460000067ab9 */ /* 0x000fc60000000a00 */
[----:B------:R-:W2:Y:S01]  /*00c0*/  S2R R22, SR_LANEID ;  /* 0x0000000000167919 */ /* 0x000ea20000000000 */
[----:B0-----:R-:W-:-:S05]  /*00d0*/  SHF.R.U32.HI R2, RZ, 0x1, R24 ;  /* 0x00000001ff027819 */ /* 0x001fca0000011618 */
[----:B------:R-:W-:-:S05]  /*00e0*/  IMAD.WIDE.U32 R2, R2, -0x6db6db6d, RZ ;  /* 0x9249249302027825 */ /* 0x000fca00078e00ff */
[----:B------:R-:W-:Y:S02]  /*00f0*/  SHF.R.U32.HI R2, RZ, 0x2, R3 ;  /* 0x00000002ff027819 */ /* 0x000fe40000011603 */
[----:B------:R-:W-:-:S03]  /*0100*/  SHF.R.S32.HI R3, RZ, 0x1f, R24 ;  /* 0x0000001fff037819 */ /* 0x000fc60000011418 */
[----:B-1----:R-:W-:Y:S01]  /*0110*/  IMAD R29, R23, c[0x0][0x1e4], R2 ;  /* 0x00007900171d7a24 */ /* 0x002fe200078e0202 */
[----:B------:R-:W-:Y:S01]  /*0120*/  LEA.HI R3, R3, R24, RZ, 0x5 ;  /* 0x0000001803037211 */ /* 0x000fe200078f28ff */
[----:B------:R-:W-:-:S03]  /*0130*/  IMAD R31, R2, -0xe, R24 ;  /* 0xfffffff2021f7824 */ /* 0x000fc600078e0218 */
[----:B------:R-:W-:Y:S02]  /*0140*/  ISETP.GE.U32.AND P0, PT, R29, c[0x0][0x1c8], PT ;  /* 0x000072001d007a0c */ /* 0x000fe40003f06070 */
[----:B------:R-:W-:Y:S02]  /*0150*/  SHF.R.S32.HI R21, RZ, 0x1f, R29 ;  /* 0x0000001fff157819 */ /* 0x000fe4000001141d */
[----:B------:R-:W-:Y:S02]  /*0160*/  SHF.R.S32.HI R25, RZ, 0x5, R3 ;  /* 0x00000005ff197819 */ /* 0x000fe40000011403 */
[----:B------:R-:W-:Y:S02]  /*0170*/  ISETP.GE.AND.EX P0, PT, R21, c[0x0][0x1cc], PT, P0 ;  /* 0x0000730015007a0c */ /* 0x000fe40003f06300 */
[----:B------:R-:W-:Y:S02]  /*0180*/  SHF.L.U32 R31, R31, 0x1, RZ ;  /* 0x000000011f1f7819 */ /* 0x000fe400000006ff */
[----:B------:R-:W-:-:S02]  /*0190*/  ISETP.LT.U32.AND P0, PT, R24, 0x1c0, !P0 ;  /* 0x000001c01800780c */ /* 0x000fc40004701070 */
[C---:B------:R-:W-:Y:S02]  /*01a0*/  IADD3 R28, R29.reuse, 0x20, RZ ;  /* 0x000000201d1c7810 */ /* 0x040fe40007ffe0ff */
[C---:B------:R-:W-:Y:S02]  /*01b0*/  IADD3 R27, R29.reuse, 0x40, RZ ;  /* 0x000000401d1b7810 */ /* 0x040fe40007ffe0ff */
[----:B--2---:R-:W-:Y:S02]  /*01c0*/  IADD3 R26, R29, 0x60, RZ ;  /* 0x000000601d1a7810 */ /* 0x004fe40007ffe0ff */
.L_x_2057:
[----:B--2---:R-:W-:Y:S02]  /*01d0*/  IABS R5, c[0x0][0x1d8] ;  /* 0x0000760000057a13 */ /* 0x004fe40000000000 */
[----:B-1----:R-:W-:Y:S02]  /*01e0*/  SHF.R.S32.HI R6, RZ, 0x1f, R27 ;  /* 0x0000001fff067819 */ /* 0x002fe4000001141b */
[----:B0-----:R-:W0:Y:S08]  /*01f0*/  I2F.RP R0, R5 ;  /* 0x0000000500007306 */ /* 0x001e300000209400 */
        /* <DEDUP_REMOVED lines=8> */
[----:B------:R-:W-:-:S05]  /*0280*/  SHF.R.S32.HI R7, RZ, 0x1f, R28 ;  /* 0x0000001fff077819 */ /* 0x000fca000001141c */
[----:B------:R-:W-:-:S05]  /*0290*/  IMAD.HI.U32 R3, R3, R4, RZ ;  /* 0x0000000403037227 */ /* 0x000fca00078e00ff */
[----:B------:R-:W-:-:S05]  /*02a0*/  IADD3 R0, -R3, RZ, RZ ;  /* 0x000000ff03007210 */ /* 0x000fca0007ffe1ff */
[----:B------:R-:W-:Y:S01]  /*02b0*/  IMAD R0, R5, R0, R4 ;  /* 0x0000000005007224 */ /* 0x000fe200078e0204 */
[----:B------:R-:W-:-:S04]  /*02c0*/  MOV R4, RZ ;  /* 0x000000ff00047202 */ /* 0x000fc80000000f00 */
[----:B------:R-:W-:-:S13]  /*02d0*/  ISETP.GT.U32.AND P2, PT, R5, R0, PT ;  /* 0x000000000500720c */ /* 0x000fda0003f44070 */
[-C--:B------:R-:W-:Y:S02]  /*02e0*/  @!P2 IADD3 R0, R0, -R5.reuse, RZ ;  /* 0x800000050000a210 */ /* 0x080fe40007ffe0ff */
[----:B------:R-:W-:Y:S02]  /*02f0*/  @!P2 IADD3 R3, R3, 0x1, RZ ;  /* 0x000000010303a810 */ /* 0x000fe40007ffe0ff */
[----:B------:R-:W-:Y:S02]  /*0300*/  ISETP.GE.U32.AND P1, PT, R0, R5, PT ;  /* 0x000000050000720c */ /* 0x000fe40003f26070 */
[----:B------:R-:W-:Y:S02]  /*0310*/  LOP3.LUT R0, R30, c[0x0][0x1d8], RZ, 0x3c, !PT ;  /* 0x000076001e007a12 */ /* 0x000fe400078e3cff */
[----:B------:R-:W-:Y:S02]  /*0320*/  ISETP.NE.AND P2, PT, RZ, c[0x0][0x1d8], PT ;  /* 0x00007600ff007a0c */ /* 0x000fe40003f45270 */
[----:B------:R-:W-:-:S07]  /*0330*/  ISETP.GE.AND P3, PT, R0, RZ, PT ;  /* 0x000000ff0000720c */ /* 0x000fce0003f66270 */
        /* <DEDUP_REMOVED lines=10> */
[----:B------:R-:W-:Y:S01]  /*03e0*/  IMAD R0, R0, c[0x0][0x1d0], RZ ;  /* 0x0000740000007a24 */ /* 0x000fe200078e02ff */
[----:B------:R-:W-:Y:S01]  /*03f0*/  ISETP.GE.U32.AND P3, PT, R26, c[0x0][0x1c8], PT ;  /* 0x000072001a007a0c */ /* 0x000fe20003f66070 */
[----:B------:R-:W-:-:S02]  /*0400*/  IMAD R32, R32, 0x1c, RZ ;  /* 0x0000001c20207824 */ /* 0x000fc400078e02ff */
[----:B------:R-:W-:Y:S02]  /*0410*/  IMAD R35, R3, c[0x0][0x1d4], R0 ;  /* 0x0000750003237a24 */ /* 0x000fe400078e0200 */
[----:B------:R-:W-:Y:S01]  /*0420*/  @P0 IMAD R0, R21, c[0x0][0x1c0], RZ ;  /* 0x0000700015000a24 */ /* 0x000fe200078e02ff */
[----:B------:R-:W-:-:S03]  /*0430*/  IADD3 R36, P2, R31, R32, RZ ;  /* 0x000000201f247210 */ /* 0x000fc60007f5e0ff */
[----:B------:R-:W-:Y:S01]  /*0440*/  @P0 IMAD R11, R29, c[0x0][0x1c4], R0 ;  /* 0x000071001d0b0a24 */ /* 0x000fe200078e0200 */
[----:B------:R-:W-:Y:S02]  /*0450*/  LEA.HI.X.SX32 R37, R32, R5, 0x1, P2 ;  /* 0x0000000520257211 */ /* 0x000fe400010f0eff */
[----:B------:R-:W-:Y:S02]  /*0460*/  ISETP.GE.U32.AND P2, PT, R27, c[0x0][0x1c8], PT ;  /* 0x000072001b007a0c */ /* 0x000fe40003f46070 */
[----:B------:R-:W-:Y:S01]  /*0470*/  SHF.R.S32.HI R5, RZ, 0x1f, R26 ;  /* 0x0000001fff057819 */ /* 0x000fe2000001141a */
[----:B------:R-:W-:Y:S01]  /*0480*/  IMAD.WIDE.U32 R36, R3, c[0x0][0x1d0], R36 ;  /* 0x0000740003247a25 */ /* 0x000fe200078e0024 */
[----:B------:R-:W-:Y:S02]  /*0490*/  ISETP.GE.AND.EX P2, PT, R6, c[0x0][0x1cc], PT, P2 ;  /* 0x0000730006007a0c */ /* 0x000fe40003f46320 */
[----:B------:R-:W-:Y:S01]  /*04a0*/  ISETP.GE.AND.EX P3, PT, R5, c[0x0][0x1cc], PT, P3 ;  /* 0x0000730005007a0c */ /* 0x000fe20003f66330 */
[----:B------:R-:W-:Y:S01]  /*04b0*/  @!P1 IMAD R3, R7, c[0x0][0x1c0], RZ ;  /* 0x0000700007039a24 */ /* 0x000fe200078e02ff */
[----:B------:R-:W-:-:S02]  /*04c0*/  IADD3 R35, R37, R35, RZ ;  /* 0x0000002325237210 */ /* 0x000fc40007ffe0ff */
[-C--:B------:R-:W-:Y:S01]  /*04d0*/  @P0 MOV R8, R36.reuse ;  /* 0x0000002400080202 */ /* 0x080fe20000000f00 */
[----:B------:R-:W-:Y:S01]  /*04e0*/  @!P1 IMAD R13, R28, c[0x0][0x1c4], R3 ;  /* 0x000071001c0d9a24 */ /* 0x000fe200078e0203 */
[----:B------:R-:W-:Y:S02]  /*04f0*/  @P0 MOV R9, R35 ;  /* 0x0000002300090202 */ /* 0x000fe40000000f00 */
[C---:B------:R-:W-:Y:S02]  /*0500*/  ISETP.GT.U32.OR P2, PT, R24.reuse, 0x1bf, P2 ;  /* 0x000001bf1800780c */ /* 0x040fe40001744470 */
[----:B------:R-:W-:Y:S01]  /*0510*/  @!P1 MOV R34, R36 ;  /* 0x0000002400229202 */ /* 0x000fe20000000f00 */
[----:B------:R-:W-:Y:S01]  /*0520*/  @P0 IMAD.WIDE.U32 R8, R29, c[0x0][0x1c0], R8 ;  /* 0x000070001d080a25 */ /* 0x000fe200078e0008 */
[----:B------:R-:W-:-:S03]  /*0530*/  ISETP.GT.U32.OR P3, PT, R24, 0x1bf, P3 ;  /* 0x000001bf1800780c */ /* 0x000fc60001f64470 */
[----:B------:R-:W-:Y:S01]  /*0540*/  @!P1 IMAD.WIDE.U32 R2, R28, c[0x0][0x1c0], R34 ;  /* 0x000070001c029a25 */ /* 0x000fe200078e0022 */
[----:B------:R-:W-:Y:S02]  /*0550*/  @P0 IADD3 R9, R9, R11, RZ ;  /* 0x0000000b09090210 */ /* 0x000fe40007ffe0ff */
[----:B------:R-:W-:Y:S02]  /*0560*/  @P0 LEA R16, P4, R8, c[0x0][0x170], 0x1 ;  /* 0x00005c0008100a11 */ /* 0x000fe400078808ff */
[----:B------:R-:W-:Y:S01]  /*0570*/  @!P1 IADD3 R3, R3, R13, RZ ;  /* 0x0000000d03039210 */ /* 0x000fe20007ffe0ff */
[----:B------:R-:W-:Y:S01]  /*0580*/  @!P2 IMAD R0, R6, c[0x0][0x1c0], RZ ;  /* 0x000070000600aa24 */ /* 0x000fe200078e02ff */
[----:B------:R-:W-:Y:S02]  /*0590*/  @P0 LEA.HI.X R17, R8, c[0x0][0x174], R9, 0x1, P4 ;  /* 0x00005d0008110a11 */ /* 0x000fe400020f0c09 */
[----:B------:R-:W-:Y:S01]  /*05a0*/  @!P2 MOV R8, R36 ;  /* 0x000000240008a202 */ /* 0x000fe20000000f00 */
[----:B------:R-:W-:Y:S01]  /*05b0*/  @!P2 IMAD R11, R27, c[0x0][0x1c4], R0 ;  /* 0x000071001b0baa24 */ /* 0x000fe200078e0200 */
[----:B------:R-:W-:Y:S01]  /*05c0*/  @!P2 MOV R9, R35 ;  /* 0x000000230009a202 */ /* 0x000fe20000000f00 */
[----:B------:R-:W-:Y:S01]  /*05d0*/  @!P3 IMAD R13, R5, c[0x0][0x1c0], RZ ;  /* 0x00007000050dba24 */ /* 0x000fe200078e02ff */
[----:B------:R-:W-:-:S03]  /*05e0*/  @!P1 LEA R14, P5, R2, c[0x0][0x170], 0x1 ;  /* 0x00005c00020e9a11 */ /* 0x000fc600078a08ff */
[----:B------:R-:W-:Y:S01]  /*05f0*/  @!P2 IMAD.WIDE.U32 R8, R27, c[0x0][0x1c0], R8 ;  /* 0x000070001b08aa25 */ /* 0x000fe200078e0008 */
[----:B------:R-:W-:Y:S02]  /*0600*/  @!P1 LEA.HI.X R15, R2, c[0x0][0x174], R3, 0x1, P5 ;  /* 0x00005d00020f9a11 */ /* 0x000fe400028f0c03 */
[----:B------:R-:W-:Y:S02]  /*0610*/  MOV R3, RZ ;  /* 0x000000ff00037202 */ /* 0x000fe40000000f00 */
[----:B------:R-:W-:Y:S01]  /*0620*/  @!P2 IADD3 R9, R9, R11, RZ ;  /* 0x0000000b0909a210 */ /* 0x000fe20007ffe0ff */
[----:B------:R-:W2:Y:S01]  /*0630*/  @!P1 LDG.E R4, [R14.64] ;  /* 0x000000060e049981 */ /* 0x000ea2000c1e1900 */
[----:B------:R-:W-:Y:S02]  /*0640*/  @!P2 LEA R12, P1, R8, c[0x0][0x170], 0x1 ;  /* 0x00005c00080caa11 */ /* 0x000fe400078208ff */
[----:B------:R-:W-:Y:S01]  /*0650*/  @!P3 MOV R10, R36 ;  /* 0x00000024000ab202 */ /* 0x000fe20000000f00 */
[----:B------:R-:W3:Y:S01]  /*0660*/  @P0 LDG.E R3, [R16.64] ;  /* 0x0000000610030981 */ /* 0x000ee2000c1e1900 */
[----:B------:R-:W-:Y:S01]  /*0670*/  @!P3 MOV R11, R35 ;  /* 0x00000023000bb202 */ /* 0x000fe20000000f00 */
[----:B------:R-:W-:Y:S01]  /*0680*/  @!P3 IMAD R19, R26, c[0x0][0x1c4], R13 ;  /* 0x000071001a13ba24 */ /* 0x000fe200078e020d */
[----:B------:R-:W-:-:S02]  /*0690*/  MOV R2, RZ ;  /* 0x000000ff00027202 */ /* 0x000fc40000000f00 */
[----:B------:R-:W-:Y:S01]  /*06a0*/  @!P2 LEA.HI.X R13, R8, c[0x0][0x174], R9, 0x1, P1 ;  /* 0x00005d00080daa11 */ /* 0x000fe200008f0c09 */
[----:B------:R-:W-:-:S04]  /*06b0*/  @!P3 IMAD.WIDE.U32 R10, R26, c[0x0][0x1c0], R10 ;  /* 0x000070001a0aba25 */ /* 0x000fc800078e000a */
[----:B------:R2:W4:Y:S01]  /*06c0*/  @!P2 LDG.E R2, [R12.64] ;  /* 0x000000060c02a981 */ /* 0x000522000c1e1900 */
[----:B------:R-:W-:Y:S02]  /*06d0*/  @!P3 IADD3 R9, R11, R19, RZ ;  /* 0x000000130b09b210 */ /* 0x000fe40007ffe0ff */
[C---:B------:R-:W-:Y:S02]  /*06e0*/  @!P3 LEA R8, P1, R10.reuse, c[0x0][0x170], 0x1 ;  /* 0x00005c000a08ba11 */ /* 0x040fe400078208ff */
[----:B------:R-:W-:Y:S02]  /*06f0*/  MOV R0, RZ ;  /* 0x000000ff00007202 */ /* 0x000fe40000000f00 */
[----:B------:R-:W-:-:S05]  /*0700*/  @!P3 LEA.HI.X R9, R10, c[0x0][0x174], R9, 0x1, P1 ;  /* 0x00005d000a09ba11 */ /* 0x000fca00008f0c09 */
[----:B------:R3:W5:Y:S01]  /*0710*/  @!P3 LDG.E R0, [R8.64] ;  /* 0x000000060800b981 */ /* 0x000762000c1e1900 */
[C---:B------:R-:W-:Y:S02]  /*0720*/  ISETP.GT.AND P1, PT, R22.reuse, 0x1e, PT ;  /* 0x0000001e1600780c */ /* 0x040fe40003f24270 */
[----:B------:R-:W-:Y:S02]  /*0730*/  ISETP.NE.AND P3, PT, R22, RZ, PT ;  /* 0x000000ff1600720c */ /* 0x000fe40003f65270 */
[----:B------:R-:W-:Y:S01]  /*0740*/  ISETP.NE.AND P2, PT, R24, RZ, PT ;  /* 0x000000ff1800720c */ /* 0x000fe20003f45270 */
[----:B------:R-:W-:Y:S01]  /*0750*/  BSSY B0, `(.L_x_2035) ;  /* 0x000005a000007945 */ /* 0x000fe20003800000 */
[--C-:B--2---:R-:W-:Y:S02]  /*0760*/  PRMT R12, RZ, 0x5410, R4.reuse ;  /* 0x00005410ff0c7816 */ /* 0x104fe40000000004 */
[----:B------:R-:W-:Y:S02]  /*0770*/  PRMT R11, RZ, 0x7610, R4 ;  /* 0x00007610ff0b7816 */ /* 0x000fe40000000004 */
[----:B---3--:R-:W-:-:S02]  /*0780*/  PRMT R9, RZ, 0x7610, R3 ;  /* 0x00007610ff097816 */ /* 0x008fc40000000003 */
[----:B------:R-:W-:Y:S01]  /*0790*/  PRMT R8, RZ, 0x5410, R3 ;  /* 0x00005410ff087816 */ /* 0x000fe20000000003 */
[----:B------:R-:W-:Y:S02]  /*07a0*/  FADD.FTZ R15, R12, R11 ;  /* 0x0000000b0c0f7221 */ /* 0x000fe40000010000 */
[----:B------:R-:W-:Y:S02]  /*07b0*/  FMUL.FTZ R17, R11, R11 ;  /* 0x0000000b0b117220 */ /* 0x000fe40000410000 */
[----:B------:R-:W-:Y:S02]  /*07c0*/  FMUL.FTZ R11, R9, R9 ;  /* 0x00000009090b7220 */ /* 0x000fe40000410000 */
[C---:B------:R-:W-:Y:S01]  /*07d0*/  FADD.FTZ R10, R8.reuse, R9 ;  /* 0x00000009080a7221 */ /* 0x040fe20000010000 */
[--C-:B----4-:R-:W-:Y:S01]  /*07e0*/  PRMT R9, RZ, 0x7610, R2.reuse ;  /* 0x00007610ff097816 */ /* 0x110fe20000000002 */
[----:B------:R-:W-:Y:S01]  /*07f0*/  FFMA.FTZ R11, R8, R8, R11 ;  /* 0x00000008080b7223 */ /* 0x000fe2000001000b */
[----:B------:R-:W-:Y:S01]  /*0800*/  PRMT R8, RZ, 0x5410, R2 ;  /* 0x00005410ff087816 */ /* 0x000fe20000000002 */
[----:B------:R-:W-:-:S02]  /*0810*/  FADD.FTZ R10, RZ, R10 ;  /* 0x0000000aff0a7221 */ /* 0x000fc40000010000 */
[----:B------:R-:W-:Y:S02]  /*0820*/  FMUL.FTZ R13, R9, R9 ;  /* 0x00000009090d7220 */ /* 0x000fe40000410000 */
[----:B------:R-:W-:Y:S02]  /*0830*/  FADD.FTZ R9, R8, R9 ;  /* 0x0000000908097221 */ /* 0x000fe40000010000 */
[----:B------:R-:W-:Y:S02]  /*0840*/  FADD.FTZ R10, R10, R15 ;  /* 0x0000000f0a0a7221 */ /* 0x000fe40000010000 */
[----:B------:R-:W-:Y:S01]  /*0850*/  FFMA.FTZ R8, R8, R8, R13 ;  /* 0x0000000808087223 */ /* 0x000fe2000001000d */
[----:B-----5:R-:W-:Y:S01]  /*0860*/  PRMT R13, RZ, 0x7610, R0 ;  /* 0x00007610ff0d7816 */ /* 0x020fe20000000000 */
[----:B------:R-:W-:Y:S02]  /*0870*/  FFMA.FTZ R12, R12, R12, R17 ;  /* 0x0000000c0c0c7223 */ /* 0x000fe40000010011 */
[----:B------:R-:W-:-:S02]  /*0880*/  FADD.FTZ R11, RZ, R11 ;  /* 0x0000000bff0b7221 */ /* 0x000fc40000010000 */
[----:B------:R-:W-:Y:S01]  /*0890*/  FADD.FTZ R9, R10, R9 ;  /* 0x000000090a097221 */ /* 0x000fe20000010000 */
[----:B------:R-:W-:Y:S01]  /*08a0*/  PRMT R10, RZ, 0x5410, R0 ;  /* 0x00005410ff0a7816 */ /* 0x000fe20000000000 */
[----:B------:R-:W-:Y:S02]  /*08b0*/  FADD.FTZ R11, R11, R12 ;  /* 0x0000000c0b0b7221 */ /* 0x000fe40000010000 */
[----:B------:R-:W-:Y:S02]  /*08c0*/  FMUL.FTZ R15, R13, R13 ;  /* 0x0000000d0d0f7220 */ /* 0x000fe40000410000 */
[----:B------:R-:W-:Y:S02]  /*08d0*/  FADD.FTZ R8, R11, R8 ;  /* 0x000000080b087221 */ /* 0x000fe40000010000 */
[C---:B------:R-:W-:Y:S02]  /*08e0*/  FFMA.FTZ R15, R10.reuse, R10, R15 ;  /* 0x0000000a0a0f7223 */ /* 0x040fe4000001000f */
[----:B------:R-:W-:-:S02]  /*08f0*/  FADD.FTZ R18, R10, R13 ;  /* 0x0000000d0a127221 */ /* 0x000fc40000010000 */
        /* <DEDUP_REMOVED lines=26> */
[----:B------:R-:W-:-:S05]  /*0aa0*/  MOV R19, R8 ;  /* 0x0000000800137202 */ /* 0x000fca0000000f00 */
        /* <DEDUP_REMOVED lines=12> */
[----:B0-----:R-:W0:Y:S01]  /*0b70*/  LDS.128 R16, [0x40] ;  /* 0x00004000ff107984 */ /* 0x001e220000000c00 */
[----:B---3--:R-:W-:-:S02]  /*0b80*/  FADD.FTZ R33, R33, R12 ;  /* 0x0000000c21217221 */ /* 0x008fc40000010000 */
[----:B------:R-:W-:Y:S02]  /*0b90*/  FADD.FTZ R12, R8, R13 ;  /* 0x0000000d080c7221 */ /* 0x000fe40000010000 */
[----:B------:R-:W1:Y:S01]  /*0ba0*/  LDS.128 R8, [0x50] ;  /* 0x00005000ff087984 */ /* 0x000e620000000c00 */
[----:B------:R-:W-:Y:S02]  /*0bb0*/  FADD.FTZ R33, R33, R14 ;  /* 0x0000000e21217221 */ /* 0x000fe40000010000 */
[----:B------:R-:W-:-:S04]  /*0bc0*/  FADD.FTZ R12, R12, R15 ;  /* 0x0000000f0c0c7221 */ /* 0x000fc80000010000 */
[----:B0-----:R-:W-:Y:S02]  /*0bd0*/  FADD.FTZ R12, R12, R17 ;  /* 0x000000110c0c7221 */ /* 0x001fe40000010000 */
[----:B------:R-:W-:Y:S02]  /*0be0*/  FADD.FTZ R33, R33, R16 ;  /* 0x0000001021217221 */ /* 0x000fe40000010000 */
[----:B------:R-:W-:Y:S02]  /*0bf0*/  FADD.FTZ R16, R12, R19 ;  /* 0x000000130c107221 */ /* 0x000fe40000010000 */
[----:B------:R-:W0:Y:S01]  /*0c00*/  LDS.128 R12, [0x60] ;  /* 0x00006000ff0c7984 */ /* 0x000e220000000c00 */
[----:B------:R-:W-:-:S04]  /*0c10*/  FADD.FTZ R33, R33, R18 ;  /* 0x0000001221217221 */ /* 0x000fc80000010000 */
[----:B-1----:R-:W-:Y:S02]  /*0c20*/  FADD.FTZ R33, R33, R8 ;  /* 0x0000000821217221 */ /* 0x002fe40000010000 */
[----:B------:R-:W-:Y:S02]  /*0c30*/  FADD.FTZ R8, R16, R9 ;  /* 0x0000000910087221 */ /* 0x000fe40000010000 */
[----:B------:R-:W1:Y:S01]  /*0c40*/  LDS.128 R16, [0x70] ;  /* 0x00007000ff107984 */ /* 0x000e620000000c00 */
[----:B------:R-:W-:Y:S02]  /*0c50*/  FADD.FTZ R33, R33, R10 ;  /* 0x0000000a21217221 */ /* 0x000fe40000010000 */
[----:B------:R-:W-:Y:S02]  /*0c60*/  FADD.FTZ R8, R8, R11 ;  /* 0x0000000b08087221 */ /* 0x000fe40000010000 */
[----:B0-----:R-:W-:Y:S02]  /*0c70*/  FADD.FTZ R33, R33, R12 ;  /* 0x0000000c21217221 */ /* 0x001fe40000010000 */
[----:B------:R-:W-:-:S02]  /*0c80*/  FADD.FTZ R8, R8, R13 ;  /* 0x0000000d08087221 */ /* 0x000fc40000010000 */
[----:B------:R-:W-:Y:S02]  /*0c90*/  FADD.FTZ R33, R33, R14 ;  /* 0x0000000e21217221 */ /* 0x000fe40000010000 */
[----:B------:R-:W-:Y:S02]  /*0ca0*/  FADD.FTZ R8, R8, R15 ;  /* 0x0000000f08087221 */ /* 0x000fe40000010000 */
[----:B-1----:R-:W-:Y:S02]  /*0cb0*/  FADD.FTZ R33, R33, R16 ;  /* 0x0000001021217221 */ /* 0x002fe40000010000 */
[----:B------:R-:W-:Y:S02]  /*0cc0*/  FADD.FTZ R8, R8, R17 ;  /* 0x0000001108087221 */ /* 0x000fe40000010000 */
[----:B------:R-:W-:Y:S02]  /*0cd0*/  FADD.FTZ R18, R33, R18 ;  /* 0x0000001221127221 */ /* 0x000fe40000010000 */
[----:B------:R-:W-:-:S02]  /*0ce0*/  FADD.FTZ R19, R8, R19 ;  /* 0x0000001308137221 */ /* 0x000fc40000010000 */
.L_x_2036:
[----:B------:R-:W-:Y:S05]  /*0cf0*/  BSYNC B0 ;  /* 0x0000000000007941 */ /* 0x000fea0003800000 */
.L_x_2035:
[----:B------:R-:W-:-:S04]  /*0d00*/  MOV R12, c[0x0][0xc] ;  /* 0x00000300000c7a02 */ /* 0x000fc80000000f00 */
[----:B------:R-:W-:-:S13]  /*0d10*/  ISETP.GE.U32.AND P1, PT, R12, 0x2, PT ;  /* 0x000000020c00780c */ /* 0x000fda0003f26070 */
[----:B------:R-:W-:Y:S05]  /*0d20*/  @!P1 BRA `(.L_x_2037) ;  /* 0x0000093000009947 */ /* 0x000fea0003800000 */
[----:B------:R-:W-:Y:S05]  /*0d30*/  @P2 BRA `(.L_x_2038) ;  /* 0x000001a000002947 */ /* 0x000fea0003800000 */
[----:B------:R-:W1:Y:S01]  /*0d40*/  S2R R14, SR_CTAID.Y ;  /* 0x00000000000e7919 */ /* 0x000e620000002600 */
[C---:B------:R-:W-:Y:S02]  /*0d50*/  LOP3.LUT R8, R20.reuse, 0x1, RZ, 0xc0, !PT ;  /* 0x0000000114087812 */ /* 0x040fe400078ec0ff */
[----:B------:R-:W-:-:S03]  /*0d60*/  LOP3.LUT P1, RZ, R20, 0x2, RZ, 0xc0, !PT ;  /* 0x0000000214ff7812 */ /* 0x000fc6000782c0ff */
[----:B------:R-:W-:Y:S01]  /*0d70*/  IMAD R9, R8, c[0x0][0x10], RZ ;  /* 0x0000040008097a24 */ /* 0x000fe200078e02ff */
[----:B------:R-:W-:-:S03]  /*0d80*/  HFMA2.MMA R8, -RZ, RZ, 0, 2.384185791015625e-07 ;  /* 0x00000004ff087435 */ /* 0x000fc600000001ff */
[----:B------:R-:W-:-:S05]  /*0d90*/  IMAD R10, R9, c[0x0][0xc], RZ ;  /* 0x00000300090a7a24 */ /* 0x000fca00078e02ff */
[----:B------:R-:W-:-:S05]  /*0da0*/  SHF.L.U32 R11, R10, 0x1, RZ ;  /* 0x000000010a0b7819 */ /* 0x000fca00000006ff */
[----:B------:R-:W-:-:S04]  /*0db0*/  IMAD.WIDE R10, R11, R8, c[0x0][0x198] ;  /* 0x000066000b0a7625 */ /* 0x000fc800078e0208 */
[----:B-1----:R-:W-:Y:S01]  /*0dc0*/  IMAD R13, R23, c[0x0][0x10], R14 ;  /* 0x00000400170d7a24 */ /* 0x002fe200078e020e */
[----:B------:R-:W-:Y:S02]  /*0dd0*/  IADD3 R9, R9, R14, RZ ;  /* 0x0000000e09097210 */ /* 0x000fe40007ffe0ff */
[----:B------:R-:W-:Y:S01]  /*0de0*/  MOV R14, 0x1 ;  /* 0x00000001000e7802 */ /* 0x000fe20000000f00 */
[----:B------:R-:W-:-:S03]  /*0df0*/  IMAD.WIDE.U32 R10, R13, 0x8, R10 ;  /* 0x000000080d0a7825 */ /* 0x000fc600078e000a */
[----:B------:R-:W-:Y:S01]  /*0e00*/  SEL R13, R14, 0xffffffff, !P1 ;  /* 0xffffffff0e0d7807 */ /* 0x000fe20004800000 */
[----:B------:R-:W-:Y:S01]  /*0e10*/  IMAD.WIDE.U32 R8, R9, R8, c[0x0][0x190] ;  /* 0x0000640009087625 */ /* 0x000fe200078e0008 */
[----:B------:R1:W-:Y:S01]  /*0e20*/  STG.E.64 [R10.64], R18 ;  /* 0x000000120a007986 */ /* 0x0003e2000c101b06 */
[----:B------:R-:W-:Y:S06]  /*0e30*/  MEMBAR.ALL.GPU ;  /* 0x0000000000007992 */ /* 0x000fec000000a000 */
[----:B------:R-:W-:-:S00]  /*0e40*/  ERRBAR ;  /* 0x00000000000079ab */ /* 0x000fc00000000000 */
[----:B-1----:R-:W-:Y:S01]  /*0e50*/  SEL R11, RZ, c[0x0][0xc], P1 ;  /* 0x00000300ff0b7a07 */ /* 0x002fe20000800000 */
[----:B------:R1:W-:Y:S03]  /*0e60*/  RED.E.ADD.S32.STRONG.GPU [R8.64], R13 ;  /* 0x0000000d0800798e */ /* 0x0003e6000c10e386 */
[----:B------:R-:W-:-:S13]  /*0e70*/  ISETP.NE.AND P1, PT, R11, -0x1, PT ;  /* 0xffffffff0b00780c */ /* 0x000fda0003f25270 */
[----:B-1----:R-:W-:Y:S05]  /*0e80*/  @!P1 BRA `(.L_x_2038) ;  /* 0x0000005000009947 */ /* 0x002fea0003800000 */
.L_x_2039:
[----:B------:R-:W2:Y:S01]  /*0e90*/  LDG.E.STRONG.GPU R10, [R8.64] ;  /* 0x00000006080a7981 */ /* 0x000ea2000c1ef900 */
[----:B------:R-:W-:Y:S01]  /*0ea0*/  YIELD ;  /* 0x0000000000007946 */ /* 0x000fe20003800000 */
[----:B--2---:R-:W-:Y:S01]  /*0eb0*/  ISETP.NE.AND P1, PT, R10, R11, PT ;  /* 0x0000000b0a00720c */ /* 0x004fe20003f25270 */
[----:B------:R-:W-:-:S12]  /*0ec0*/  CCTL.IVALL ;  /* 0x00000000ff00798f */ /* 0x000fd80002000000 */
[----:B------:R-:W-:Y:S05]  /*0ed0*/  @P1 BRA `(.L_x_2039) ;  /* 0xffffffb000001947 */ /* 0x000fea000383ffff */
.L_x_2038:
        /* <DEDUP_REMOVED lines=11> */
.L_x_2041:
        /* <DEDUP_REMOVED lines=9> */
[----:B------:R-:W-:-:S06]  /*1020*/  @!P4 IMAD.WIDE.U32 R8, R11, 0x8, R8 ;  /* 0x000000080b08c825 */ /* 0x000fcc00078e0008 */
[----:B------:R-:W2:Y:S01]  /*1030*/  @!P4 LDG.E.64 R8, [R8.64] ;  /* 0x000000060808c981 */ /* 0x000ea2000c1e1b00 */
[C---:B------:R-:W-:Y:S02]  /*1040*/  IADD3 R12, R14.reuse, 0x1, RZ ;  /* 0x000000010e0c7810 */ /* 0x040fe40007ffe0ff */
[----:B------:R-:W-:Y:S02]  /*1050*/  IADD3 R10, R14, 0x2, RZ ;  /* 0x000000020e0a7810 */ /* 0x000fe40007ffe0ff */
[-C--:B------:R-:W-:Y:S02]  /*1060*/  ISETP.EQ.OR P5, PT, R12, R23.reuse, P2 ;  /* 0x000000170c00720c */ /* 0x080fe400017a2670 */
[----:B------:R-:W-:-:S11]  /*1070*/  ISETP.EQ.OR P3, PT, R10, R23, P2 ;  /* 0x000000170a00720c */ /* 0x000fd60001762670 */
[----:B------:R-:W-:Y:S01]  /*1080*/  @!P5 LOP3.LUT R11, R20, 0x1, RZ, 0xc0, !PT ;  /* 0x00000001140bd812 */ /* 0x000fe200078ec0ff */
[----:B------:R-:W1:Y:S01]  /*1090*/  @!P5 S2R R13, SR_CTAID.Y ;  /* 0x00000000000dd919 */ /* 0x000e620000002600 */
[----:B------:R-:W-:-:S03]  /*10a0*/  @!P5 MOV R17, 0x4 ;  /* 0x000000040011d802 */ /* 0x000fc60000000f00 */
[----:B------:R-:W-:-:S04]  /*10b0*/  @!P5 IMAD R11, R11, c[0x0][0x10], RZ ;  /* 0x000004000b0bda24 */ /* 0x000fc800078e02ff */
[----:B------:R-:W-:-:S05]  /*10c0*/  @!P5 IMAD R11, R11, c[0x0][0xc], RZ ;  /* 0x000003000b0bda24 */ /* 0x000fca00078e02ff */
[----:B------:R-:W-:Y:S02]  /*10d0*/  @!P5 SHF.L.U32 R16, R11, 0x1, RZ ;  /* 0x000000010b10d819 */ /* 0x000fe400000006ff */
[----:B------:R-:W3:Y:S03]  /*10e0*/  @!P3 S2R R11, SR_CTAID.Y ;  /* 0x00000000000bb919 */ /* 0x000ee60000002600 */
[----:B------:R-:W-:-:S04]  /*10f0*/  @!P5 IMAD.WIDE R16, R16, R17, c[0x0][0x198] ;  /* 0x000066001010d625 */ /* 0x000fc800078e0211 */
[----:B-1----:R-:W-:Y:S01]  /*1100*/  @!P5 IMAD R13, R12, c[0x0][0x10], R13 ;  /* 0x000004000c0dda24 */ /* 0x002fe200078e020d */
[----:B------:R-:W-:-:S03]  /*1110*/  @!P3 LOP3.LUT R12, R20, 0x1, RZ, 0xc0, !PT ;  /* 0x00000001140cb812 */ /* 0x000fc600078ec0ff */
[----:B------:R-:W-:-:S04]  /*1120*/  @!P5 IMAD.WIDE.U32 R16, R13, 0x8, R16 ;  /* 0x000000080d10d825 */ /* 0x000fc800078e0010 */
[----:B------:R-:W-:-:S04]  /*1130*/  @!P3 IMAD R12, R12, c[0x0][0x10], RZ ;  /* 0x000004000c0cba24 */ /* 0x000fc800078e02ff */
[----:B------:R-:W-:Y:S02]  /*1140*/  @!P3 IMAD R12, R12, c[0x0][0xc], RZ ;  /* 0x000003000c0cba24 */ /* 0x000fe400078e02ff */
[----:B---3--:R-:W-:Y:S01]  /*1150*/  @!P3 IMAD R13, R10, c[0x0][0x10], R11 ;  /* 0x000004000a0dba24 */ /* 0x008fe200078e020b */
[----:B------:R-:W-:Y:S02]  /*1160*/  @!P3 MOV R11, 0x4 ;  /* 0x00000004000bb802 */ /* 0x000fe40000000f00 */
[----:B------:R-:W-:Y:S02]  /*1170*/  @!P3 SHF.L.U32 R10, R12, 0x1, RZ ;  /* 0x000000010c0ab819 */ /* 0x000fe400000006ff */
[----:B------:R-:W-:-:S03]  /*1180*/  IADD3 R12, R14, 0x3, RZ ;  /* 0x000000030e0c7810 */ /* 0x000fc60007ffe0ff */
[----:B------:R-:W-:Y:S01]  /*1190*/  @!P3 IMAD.WIDE R10, R10, R11, c[0x0][0x198] ;  /* 0x000066000a0ab625 */ /* 0x000fe200078e020b */
[----:B------:R-:W-:-:S05]  /*11a0*/  ISETP.EQ.OR P1, PT, R12, R23, P2 ;  /* 0x000000170c00720c */ /* 0x000fca0001722670 */
[----:B------:R-:W-:-:S06]  /*11b0*/  @!P3 IMAD.WIDE.U32 R10, R13, 0x8, R10 ;  /* 0x000000080d0ab825 */ /* 0x000fcc00078e000a */
[----:B------:R-:W3:Y:S04]  /*11c0*/  @!P3 LDG.E.64 R10, [R10.64] ;  /* 0x000000060a0ab981 */ /* 0x000ee8000c1e1b00 */
[----:B------:R-:W1:Y:S02]  /*11d0*/  @!P1 S2R R13, SR_CTAID.Y ;  /* 0x00000000000d9919 */ /* 0x000e640000002600 */
[----:B-1----:R-:W-:Y:S01]  /*11e0*/  @!P1 IMAD R33, R12, c[0x0][0x10], R13 ;  /* 0x000004000c219a24 */ /* 0x002fe200078e020d */
[----:B------:R-:W-:Y:S01]  /*11f0*/  @!P1 MOV R13, 0x4 ;  /* 0x00000004000d9802 */ /* 0x000fe20000000f00 */
[----:B0-2---:R-:W-:Y:S01]  /*1200*/  @!P4 FADD.FTZ R18, R18, R8 ;  /* 0x000000081212c221 */ /* 0x005fe20000010000 */
[----:B------:R-:W-:Y:S01]  /*1210*/  @!P1 LOP3.LUT R8, R20, 0x1, RZ, 0xc0, !PT ;  /* 0x0000000114089812 */ /* 0x000fe200078ec0ff */
[----:B------:R-:W-:-:S04]  /*1220*/  @!P4 FADD.FTZ R19, R19, R9 ;  /* 0x000000091313c221 */ /* 0x000fc80000010000 */
[----:B------:R-:W-:-:S04]  /*1230*/  @!P1 IMAD R8, R8, c[0x0][0x10], RZ ;  /* 0x0000040008089a24 */ /* 0x000fc800078e02ff */
[----:B------:R-:W-:-:S05]  /*1240*/  @!P1 IMAD R8, R8, c[0x0][0xc], RZ ;  /* 0x0000030008089a24 */ /* 0x000fca00078e02ff */
[----:B------:R-:W-:-:S05]  /*1250*/  @!P1 SHF.L.U32 R8, R8, 0x1, RZ ;  /* 0x0000000108089819 */ /* 0x000fca00000006ff */
[----:B------:R-:W-:Y:S02]  /*1260*/  @!P1 IMAD.WIDE R12, R8, R13, c[0x0][0x198] ;  /* 0x00006600080c9625 */ /* 0x000fe400078e020d */
[----:B------:R-:W2:Y:S04]  /*1270*/  @!P5 LDG.E.64 R8, [R16.64] ;  /* 0x000000061008d981 */ /* 0x000ea8000c1e1b00 */
[----:B------:R-:W-:-:S06]  /*1280*/  @!P1 IMAD.WIDE.U32 R12, R33, 0x8, R12 ;  /* 0x00000008210c9825 */ /* 0x000fcc00078e000c */
[----:B------:R-:W4:Y:S01]  /*1290*/  @!P1 LDG.E.64 R12, [R12.64] ;  /* 0x000000060c0c9981 */ /* 0x000f22000c1e1b00 */
[----:B------:R-:W-:-:S04]  /*12a0*/  IADD3 R15, R15, -0x4, RZ ;  /* 0xfffffffc0f0f7810 */ /* 0x000fc80007ffe0ff */
[----:B------:R-:W-:Y:S02]  /*12b0*/  ISETP.NE.AND P4, PT, R15, RZ, PT ;  /* 0x000000ff0f00720c */ /* 0x000fe40003f85270 */
[----:B------:R-:W-:Y:S01]  /*12c0*/  IADD3 R14, R14, 0x4, RZ ;  /* 0x000000040e0e7810 */ /* 0x000fe20007ffe0ff */
[----:B--2---:R-:W-:Y:S02]  /*12d0*/  @!P5 FADD.FTZ R18, R18, R8 ;  /* 0x000000081212d221 */ /* 0x004fe40000010000 */
[----:B------:R-:W-:Y:S02]  /*12e0*/  @!P5 FADD.FTZ R19, R19, R9 ;  /* 0x000000091313d221 */ /* 0x000fe40000010000 */
[----:B---3--:R-:W-:Y:S02]  /*12f0*/  @!P3 FADD.FTZ R18, R18, R10 ;  /* 0x0000000a1212b221 */ /* 0x008fe40000010000 */
[----:B------:R-:W-:Y:S02]  /*1300*/  @!P3 FADD.FTZ R19, R19, R11 ;  /* 0x0000000b1313b221 */ /* 0x000fe40000010000 */
[----:B----4-:R-:W-:-:S02]  /*1310*/  @!P1 FADD.FTZ R18, R18, R12 ;  /* 0x0000000c12129221 */ /* 0x010fc40000010000 */
[----:B------:R-:W-:Y:S01]  /*1320*/  @!P1 FADD.FTZ R19, R19, R13 ;  /* 0x0000000d13139221 */ /* 0x000fe20000010000 */
[----:B------:R-:W-:Y:S05]  /*1330*/  @P4 BRA `(.L_x_2041) ;  /* 0xfffffc5000004947 */ /* 0x000fea000383ffff */
.L_x_2040:
        /* <DEDUP_REMOVED lines=19> */
.L_x_2043:
[----:B------:R-:W-:Y:S05]  /*1470*/  BSYNC B0 ;  /* 0x0000000000007941 */ /* 0x000fea0003800000 */
.L_x_2042:
[----:B------:R-:W-:Y:S05]  /*1480*/  @!P3 BRA `(.L_x_2037) ;  /* 0x000001d00000b947 */ /* 0x000fea0003800000 */
[C---:B------:R-:W-:Y:S02]  /*1490*/  IADD3 R12, R14.reuse, 0x2, RZ ;  /* 0x000000020e0c7810 */ /* 0x040fe40007ffe0ff */
[----:B------:R-:W-:Y:S02]  /*14a0*/  IADD3 R14, R14, 0x1, RZ ;  /* 0x000000010e0e7810 */ /* 0x000fe40007ffe0ff */
[-C--:B------:R-:W-:Y:S02]  /*14b0*/  ISETP.EQ.OR P1, PT, R12, R23.reuse, P2 ;  /* 0x000000170c00720c */ /* 0x080fe40001722670 */
[----:B------:R-:W-:-:S02]  /*14c0*/  ISETP.EQ.OR P3, PT, R14, R23, P2 ;  /* 0x000000170e00720c */ /* 0x000fc40001762670 */
[----:B------:R-:W-:-:S11]  /*14d0*/  ISETP.EQ.OR P1, PT, R10, 0x2, P1 ;  /* 0x000000020a00780c */ /* 0x000fd60000f22670 */
[----:B------:R-:W1:Y:S01]  /*14e0*/  @!P3 S2R R11, SR_CTAID.Y ;  /* 0x00000000000bb919 */ /* 0x000e620000002600 */
[C---:B------:R-:W-:Y:S02]  /*14f0*/  @!P3 LOP3.LUT R8, R20.reuse, 0x1, RZ, 0xc0, !PT ;  /* 0x000000011408b812 */ /* 0x040fe400078ec0ff */
[----:B------:R-:W-:Y:S01]  /*1500*/  @!P1 LOP3.LUT R9, R20, 0x1, RZ, 0xc0, !PT ;  /* 0x0000000114099812 */ /* 0x000fe200078ec0ff */
[----:B------:R-:W2:Y:S01]  /*1510*/  @!P1 S2R R13, SR_CTAID.Y ;  /* 0x00000000000d9919 */ /* 0x000ea20000002600 */
[----:B------:R-:W-:Y:S01]  /*1520*/  @!P1 MOV R17, 0x4 ;  /* 0x0000000400119802 */ /* 0x000fe20000000f00 */
[----:B------:R-:W-:Y:S02]  /*1530*/  @!P3 IMAD R8, R8, c[0x0][0x10], RZ ;  /* 0x000004000808ba24 */ /* 0x000fe400078e02ff */
[----:B------:R-:W-:Y:S01]  /*1540*/  @!P1 IMAD R10, R9, c[0x0][0x10], RZ ;  /* 0x00000400090a9a24 */ /* 0x000fe200078e02ff */
[----:B------:R-:W-:Y:S01]  /*1550*/  @!P3 MOV R9, 0x4 ;  /* 0x000000040009b802 */ /* 0x000fe20000000f00 */
[----:B------:R-:W-:-:S02]  /*1560*/  @!P3 IMAD R8, R8, c[0x0][0xc], RZ ;  /* 0x000003000808ba24 */ /* 0x000fc400078e02ff */
[----:B------:R-:W-:-:S03]  /*1570*/  @!P1 IMAD R10, R10, c[0x0][0xc], RZ ;  /* 0x000003000a0a9a24 */ /* 0x000fc600078e02ff */
[----:B------:R-:W-:Y:S02]  /*1580*/  @!P3 SHF.L.U32 R8, R8, 0x1, RZ ;  /* 0x000000010808b819 */ /* 0x000fe400000006ff */
[----:B------:R-:W-:-:S03]  /*1590*/  @!P1 SHF.L.U32 R10, R10, 0x1, RZ ;  /* 0x000000010a0a9819 */ /* 0x000fc600000006ff */
[----:B------:R-:W-:-:S04]  /*15a0*/  @!P3 IMAD.WIDE R8, R8, R9, c[0x0][0x198] ;  /* 0x000066000808b625 */ /* 0x000fc800078e0209 */
[----:B-1----:R-:W-:Y:S02]  /*15b0*/  @!P3 IMAD R15, R14, c[0x0][0x10], R11 ;  /* 0x000004000e0fba24 */ /* 0x002fe400078e020b */
[----:B------:R-:W-:-:S04]  /*15c0*/  @!P1 IMAD.WIDE R10, R10, R17, c[0x0][0x198] ;  /* 0x000066000a0a9625 */ /* 0x000fc800078e0211 */
[----:B--2---:R-:W-:Y:S02]  /*15d0*/  @!P1 IMAD R13, R12, c[0x0][0x10], R13 ;  /* 0x000004000c0d9a24 */ /* 0x004fe400078e020d */
[----:B------:R-:W-:-:S04]  /*15e0*/  @!P3 IMAD.WIDE.U32 R8, R15, 0x8, R8 ;  /* 0x000000080f08b825 */ /* 0x000fc800078e0008 */
[----:B------:R-:W-:Y:S02]  /*15f0*/  @!P1 IMAD.WIDE.U32 R10, R13, 0x8, R10 ;  /* 0x000000080d0a9825 */ /* 0x000fe400078e000a */
[----:B------:R-:W2:Y:S04]  /*1600*/  @!P3 LDG.E.64 R8, [R8.64] ;  /* 0x000000060808b981 */ /* 0x000ea8000c1e1b00 */
[----:B------:R-:W3:Y:S01]  /*1610*/  @!P1 LDG.E.64 R10, [R10.64] ;  /* 0x000000060a0a9981 */ /* 0x000ee2000c1e1b00 */
[----:B0-2---:R-:W-:Y:S02]  /*1620*/  @!P3 FADD.FTZ R18, R18, R8 ;  /* 0x000000081212b221 */ /* 0x005fe40000010000 */
[----:B------:R-:W-:Y:S02]  /*1630*/  @!P3 FADD.FTZ R19, R19, R9 ;  /* 0x000000091313b221 */ /* 0x000fe40000010000 */
[----:B---3--:R-:W-:-:S02]  /*1640*/  @!P1 FADD.FTZ R18, R18, R10 ;  /* 0x0000000a12129221 */ /* 0x008fc40000010000 */
[----:B------:R-:W-:-:S04]  /*1650*/  @!P1 FADD.FTZ R19, R19, R11 ;  /* 0x0000000b13139221 */ /* 0x000fc80000010000 */
.L_x_2037:
[----:B------:R-:W-:Y:S01]  /*1660*/  LOP3.LUT P1, RZ, R23, R24, RZ, 0xfc, !PT ;  /* 0x0000001817ff7212 */ /* 0x000fe2000782fcff */
[----:B------:R-:W-:Y:S01]  /*1670*/  @!P2 STS.64 [0x88], R18 ;  /* 0x00008812ff00a388 */ /* 0x000fe20000000a00 */
[----:B------:R-:W-:Y:S01]  /*1680*/  ISETP.EQ.U32.AND P3, PT, RZ, c[0x0][0x168], PT ;  /* 0x00005a00ff007a0c */ /* 0x000fe20003f62070 */
[----:B------:R-:W-:Y:S01]  /*1690*/  HFMA2.MMA R11, -RZ, RZ, 0, 2.384185791015625e-07 ;  /* 0x00000004ff0b7435 */ /* 0x000fe200000001ff */
[----:B------:R-:W-:Y:S02]  /*16a0*/  IADD3 R10, R31, R32, RZ ;  /* 0x000000201f0a7210 */ /* 0x000fe40007ffe0ff */
        /* <DEDUP_REMOVED lines=9> */
[----:B------:R-:W2:Y:S04]  /*1740*/  LDG.E.64 R8, [R8.64] ;  /* 0x0000000608087981 */ /* 0x000ea8000c1e1b00 */
[----:B------:R-:W2:Y:S01]  /*1750*/  LDG.E.64 R10, [R10.64] ;  /* 0x000000060a0a7981 */ /* 0x000ea2000c1e1b00 */
[----:B-1----:R-:W-:-:S02]  /*1760*/  PRMT R14, RZ, 0x7610, R3 ;  /* 0x00007610ff0e7816 */ /* 0x002fc40000000003 */
[--C-:B------:R-:W-:Y:S01]  /*1770*/  PRMT R33, RZ, 0x5410, R4.reuse ;  /* 0x00005410ff217816 */ /* 0x100fe20000000004 */
[----:B------:R-:W1:Y:S01]  /*1780*/  LDS.64 R12, [0x88] ;  /* 0x00008800ff0c7984 */ /* 0x000e620000000a00 */
[----:B------:R-:W-:Y:S02]  /*1790*/  PRMT R16, RZ, 0x7610, R4 ;  /* 0x00007610ff107816 */ /* 0x000fe40000000004 */
[--C-:B------:R-:W-:Y:S02]  /*17a0*/  PRMT R17, RZ, 0x5410, R2.reuse ;  /* 0x00005410ff117816 */ /* 0x100fe40000000002 */
[----:B0-----:R-:W-:Y:S02]  /*17b0*/  PRMT R19, RZ, 0x7610, R2 ;  /* 0x00007610ff137816 */ /* 0x001fe40000000002 */
[----:B------:R-:W-:Y:S02]  /*17c0*/  ISETP.NE.AND P4, PT, RZ, UR5, PT ;  /* 0x00000005ff007c0c */ /* 0x000fe4000bf85270 */
[----:B------:R-:W-:-:S02]  /*17d0*/  PRMT R15, RZ, 0x7610, R0 ;  /* 0x00007610ff0f7816 */ /* 0x000fc40000000000 */
[----:B------:R-:W-:Y:S02]  /*17e0*/  ISETP.GE.U32.AND P2, PT, R28, c[0x0][0x1c8], PT ;  /* 0x000072001c007a0c */ /* 0x000fe40003f46070 */
[----:B------:R-:W-:Y:S02]  /*17f0*/  ISETP.GE.U32.AND P3, PT, R27, c[0x0][0x1c8], PT ;  /* 0x000072001b007a0c */ /* 0x000fe40003f66070 */
[----:B------:R-:W-:Y:S02]  /*1800*/  ISETP.GE.AND.EX P2, PT, R7, c[0x0][0x1cc], PT, P2 ;  /* 0x0000730007007a0c */ /* 0x000fe40003f46320 */
[----:B------:R-:W-:Y:S02]  /*1810*/  ISETP.GE.AND.EX P3, PT, R6, c[0x0][0x1cc], PT, P3 ;  /* 0x0000730006007a0c */ /* 0x000fe40003f66330 */
[C---:B------:R-:W-:Y:S02]  /*1820*/  ISETP.GT.U32.OR P2, PT, R24.reuse, 0x1bf, P2 ;  /* 0x000001bf1800780c */ /* 0x040fe40001744470 */
[----:B------:R-:W-:Y:S01]  /*1830*/  ISETP.GT.U32.OR P3, PT, R24, 0x1bf, P3 ;  /* 0x000001bf1800780c */ /* 0x000fe20001f64470 */
[----:B-1----:R-:W-:-:S04]  /*1840*/  FMUL.FTZ R12, R12, c[0x0][0x1f4] ;  /* 0x00007d000c0c7a20 */ /* 0x002fc80000410000 */
[----:B------:R-:W-:Y:S02]  /*1850*/  FMUL.FTZ R32, R12, R12 ;  /* 0x0000000c0c207220 */ /* 0x000fe40000410000 */
[----:B------:R-:W-:Y:S02]  /*1860*/  FADD.FTZ R2, R14, -R12 ;  /* 0x8000000c0e027221 */ /* 0x000fe40000010000 */
[----:B------:R-:W-:Y:S01]  /*1870*/  FFMA.FTZ R32, R13, c[0x0][0x1f4], -R32 ;  /* 0x00007d000d207a23 */ /* 0x000fe20000010820 */
[----:B------:R-:W-:Y:S01]  /*1880*/  MOV R13, 0x3f800000 ;  /* 0x3f800000000d7802 */ /* 0x000fe20000000f00 */
[--C-:B------:R-:W-:Y:S02]  /*1890*/  FADD.FTZ R16, R16, -R12.reuse ;  /* 0x8000000c10107221 */ /* 0x100fe40000010000 */
[----:B------:R-:W-:Y:S01]  /*18a0*/  FADD.FTZ R4, R17, -R12 ;  /* 0x8000000c11047221 */ /* 0x000fe20000010000 */
[----:B------:R-:W-:-:S13]  /*18b0*/  FSETP.GTU.FTZ.AND P1, PT, R32, RZ, PT ;  /* 0x000000ff2000720b */ /* 0x000fda0003f3c000 */
[----:B------:R-:W-:Y:S01]  /*18c0*/  @P1 FADD.FTZ R18, R32, c[0x0][0x188] ;  /* 0x0000620020121621 */ /* 0x000fe20000010000 */
[----:B------:R-:W-:Y:S02]  /*18d0*/  PRMT R32, RZ, 0x5410, R3 ;  /* 0x00005410ff207816 */ /* 0x000fe40000000003 */
[----:B------:R-:W-:Y:S01]  /*18e0*/  PRMT R3, RZ, 0x5410, R0 ;  /* 0x00005410ff037816 */ /* 0x000fe20000000000 */
[----:B------:R0:W1:Y:S01]  /*18f0*/  @P1 MUFU.RSQ R13, R18 ;  /* 0x00000012000d1308 */ /* 0x0000620000001400 */
[--C-:B------:R-:W-:Y:S01]  /*1900*/  FADD.FTZ R0, R19, -R12.reuse ;  /* 0x8000000c13007221 */ /* 0x100fe20000010000 */
[----:B------:R-:W-:Y:S01]  /*1910*/  ISETP.GE.U32.AND P1, PT, R26, c[0x0][0x1c8], PT ;  /* 0x000072001a007a0c */ /* 0x000fe20003f26070 */
[--C-:B------:R-:W-:Y:S02]  /*1920*/  FADD.FTZ R32, R32, -R12.reuse ;  /* 0x8000000c20207221 */ /* 0x100fe40000010000 */
[--C-:B------:R-:W-:Y:S01]  /*1930*/  FADD.FTZ R14, R3, -R12.reuse ;  /* 0x8000000c030e7221 */ /* 0x100fe20000010000 */
[----:B------:R-:W-:Y:S01]  /*1940*/  ISETP.GE.AND.EX P1, PT, R5, c[0x0][0x1cc], PT, P1 ;  /* 0x0000730005007a0c */ /* 0x000fe20003f26310 */
[----:B0-----:R-:W-:-:S03]  /*1950*/  FADD.FTZ R18, R33, -R12 ;  /* 0x8000000c21127221 */ /* 0x001fc60000010000 */
[----:B------:R-:W-:Y:S01]  /*1960*/  ISETP.GT.U32.OR P1, PT, R24, 0x1bf, P1 ;  /* 0x000001bf1800780c */ /* 0x000fe20000f24470 */
[----:B------:R-:W-:Y:S02]  /*1970*/  FADD.FTZ R12, R15, -R12 ;  /* 0x8000000c0f0c7221 */ /* 0x000fe40000010000 */
[-C--:B-1----:R-:W-:Y:S02]  /*1980*/  FMUL.FTZ R15, R18, R13.reuse ;  /* 0x0000000d120f7220 */ /* 0x082fe40000410000 */
[-C--:B------:R-:W-:Y:S02]  /*1990*/  FMUL.FTZ R17, R4, R13.reuse ;  /* 0x0000000d04117220 */ /* 0x080fe40000410000 */
[-C--:B------:R-:W-:Y:S02]  /*19a0*/  FMUL.FTZ R19, R14, R13.reuse ;  /* 0x0000000d0e137220 */ /* 0x080fe40000410000 */
[-C--:B------:R-:W-:Y:S02]  /*19b0*/  FMUL.FTZ R3, R32, R13.reuse ;  /* 0x0000000d20037220 */ /* 0x080fe40000410000 */
[----:B------:R-:W-:-:S02]  /*19c0*/  FMUL.FTZ R16, R16, R13 ;  /* 0x0000000d10107220 */ /* 0x000fc40000410000 */
[-C--:B------:R-:W-:Y:S02]  /*19d0*/  FMUL.FTZ R18, R0, R13.reuse ;  /* 0x0000000d00127220 */ /* 0x080fe40000410000 */
[-C--:B------:R-:W-:Y:S02]  /*19e0*/  FMUL.FTZ R14, R12, R13.reuse ;  /* 0x0000000d0c0e7220 */ /* 0x080fe40000410000 */
[----:B------:R-:W-:Y:S02]  /*19f0*/  FMUL.FTZ R2, R2, R13 ;  /* 0x0000000d02027220 */ /* 0x000fe40000410000 */
[C-C-:B--2---:R-:W-:Y:S02]  /*1a00*/  FFMA.FTZ R4, R8.reuse, R15, R10.reuse ;  /* 0x0000000f08047223 */ /* 0x144fe4000001000a */
[C-C-:B------:R-:W-:Y:S02]  /*1a10*/  FFMA.FTZ R0, R8.reuse, R17, R10.reuse ;  /* 0x0000001108007223 */ /* 0x140fe4000001000a */
[----:B------:R-:W-:-:S02]  /*1a20*/  FFMA.FTZ R12, R8, R3, R10 ;  /* 0x00000003080c7223 */ /* 0x000fc4000001000a */
[C-C-:B------:R-:W-:Y:S02]  /*1a30*/  FFMA.FTZ R17, R9.reuse, R16, R11.reuse ;  /* 0x0000001009117223 */ /* 0x140fe4000001000b */
[C-C-:B------:R-:W-:Y:S02]  /*1a40*/  FFMA.FTZ R13, R9.reuse, R18, R11.reuse ;  /* 0x00000012090d7223 */ /* 0x140fe4000001000b */
[C-C-:B------:R-:W-:Y:S02]  /*1a50*/  FFMA.FTZ R15, R9.reuse, R14, R11.reuse ;  /* 0x0000000e090f7223 */ /* 0x140fe4000001000b */
        /* <DEDUP_REMOVED lines=13> */
.L_x_2044:
        /* <DEDUP_REMOVED lines=12> */
.L_x_2046:
[----:B------:R-:W-:Y:S05]  /*1bf0*/  BSYNC B0 ;  /* 0x0000000000007941 */ /* 0x000fea0003800000 */
.L_x_2045:
        /* <DEDUP_REMOVED lines=11> */
.L_x_2047:
[----:B------:R-:W-:Y:S01]  /*1cb0*/  BSSY B0, `(.L_x_2048) ;  /* 0x000000c000007945 */ /* 0x000fe20003800000 */
[----:B------:R-:W-:Y:S05]  /*1cc0*/  @P2 BRA `(.L_x_2049) ;  /* 0x000000a000002947 */ /* 0x000fea0003800000 */
[----:B------:R-:W-:Y:S01]  /*1cd0*/  MOV R2, R36 ;  /* 0x0000002400027202 */ /* 0x000fe20000000f00 */
[----:B------:R-:W-:Y:S01]  /*1ce0*/  IMAD R7, R7, c[0x0][0x1c0], RZ ;  /* 0x0000700007077a24 */ /* 0x000fe200078e02ff */
[----:B------:R-:W-:Y:S02]  /*1cf0*/  MOV R3, R35 ;  /* 0x0000002300037202 */ /* 0x000fe40000000f00 */
[----:B------:R-:W-:Y:S01]  /*1d00*/  F2FP.BF16.PACK_AB R17, R17, R4 ;  /* 0x000000041111723e */ /* 0x000fe200000010ff */
[C---:B------:R-:W-:Y:S02]  /*1d10*/  IMAD R7, R28.reuse, c[0x0][0x1c4], R7 ;  /* 0x000071001c077a24 */ /* 0x040fe400078e0207 */
[----:B------:R-:W-:-:S05]  /*1d20*/  IMAD.WIDE.U32 R2, R28, c[0x0][0x1c0], R2 ;  /* 0x000070001c027a25 */ /* 0x000fca00078e0002 */
[----:B------:R-:W-:Y:S02]  /*1d30*/  IADD3 R7, R3, R7, RZ ;  /* 0x0000000703077210 */ /* 0x000fe40007ffe0ff */
[----:B0-----:R-:W-:-:S04]  /*1d40*/  LEA R8, P2, R2, c[0x0][0x160], 0x1 ;  /* 0x0000580002087a11 */ /* 0x001fc800078408ff */
[----:B------:R-:W-:-:S05]  /*1d50*/  LEA.HI.X R9, R2, c[0x0][0x164], R7, 0x1, P2 ;  /* 0x0000590002097a11 */ /* 0x000fca00010f0c07 */
[----:B------:R0:W-:Y:S04]  /*1d60*/  STG.E [R8.64], R17 ;  /* 0x0000001108007986 */ /* 0x0001e8000c101906 */
.L_x_2049:
[----:B------:R-:W-:Y:S05]  /*1d70*/  BSYNC B0 ;  /* 0x0000000000007941 */ /* 0x000fea0003800000 */
.L_x_2048:
[----:B------:R-:W-:Y:S05]  /*1d80*/  @!P4 BRA `(.L_x_2050) ;  /* 0x000000a00000c947 */ /* 0x000fea0003800000 */
[----:B------:R-:W-:Y:S02]  /*1d90*/  FMUL.FTZ R2, R0, -1.4426950216293334961 ;  /* 0xbfb8aa3b00027820 */ /* 0x000fe40000410000 */
[----:B------:R-:W-:-:S04]  /*1da0*/  FMUL.FTZ R4, R13, -1.4426950216293334961 ;  /* 0xbfb8aa3b0d047820 */ /* 0x000fc80000410000 */
[----:B------:R-:W1:Y:S08]  /*1db0*/  MUFU.EX2 R2, R2 ;  /* 0x0000000200027308 */ /* 0x000e700000000800 */
[----:B------:R-:W2:Y:S01]  /*1dc0*/  MUFU.EX2 R4, R4 ;  /* 0x0000000400047308 */ /* 0x000ea20000000800 */
[----:B-1----:R-:W-:-:S07]  /*1dd0*/  FADD.FTZ R3, R2, 1 ;  /* 0x3f80000002037421 */ /* 0x002fce0000010000 */
[----:B------:R-:W1:Y:S01]  /*1de0*/  MUFU.RCP R3, R3 ;  /* 0x0000000300037308 */ /* 0x000e620000001000 */
[----:B--2---:R-:W-:-:S07]  /*1df0*/  FADD.FTZ R7, R4, 1 ;  /* 0x3f80000004077421 */ /* 0x004fce0000010000 */
[----:B0-----:R-:W0:Y:S01]  /*1e00*/  MUFU.RCP R8, R7 ;  /* 0x0000000700087308 */ /* 0x001e220000001000 */
[----:B-1----:R-:W-:Y:S02]  /*1e10*/  FMUL.FTZ R0, R0, R3 ;  /* 0x0000000300007220 */ /* 0x002fe40000410000 */
[----:B0-----:R-:W-:-:S05]  /*1e20*/  FMUL.FTZ R13, R13, R8 ;  /* 0x000000080d0d7220 */ /* 0x001fca0000410000 */
.L_x_2050:
        /* <DEDUP_REMOVED lines=12> */
.L_x_2052:
[----:B------:R-:W-:Y:S05]  /*1ef0*/  BSYNC B0 ;  /* 0x0000000000007941 */ /* 0x000fea0003800000 */
.L_x_2051:
[----:B------:R-:W-:Y:S05]  /*1f00*/  @!P4 BRA `(.L_x_2053) ;  /* 0x000000a00000c947 */ /* 0x000fea0003800000 */
[----:B------:R-:W-:Y:S02]  /*1f10*/  FMUL.FTZ R4, R15, -1.4426950216293334961 ;  /* 0xbfb8aa3b0f047820 */ /* 0x000fe40000410000 */
[----:B------:R-:W-:-:S04]  /*1f20*/  FMUL.FTZ R0, R10, -1.4426950216293334961 ;  /* 0xbfb8aa3b0a007820 */ /* 0x000fc80000410000 */
[----:B------:R-:W2:Y:S08]  /*1f30*/  MUFU.EX2 R4, R4 ;  /* 0x0000000400047308 */ /* 0x000eb00000000800 */
[----:B------:R-:W3:Y:S01]  /*1f40*/  MUFU.EX2 R0, R0 ;  /* 0x0000000000007308 */ /* 0x000ee20000000800 */
[----:B-12---:R-:W-:-:S07]  /*1f50*/  FADD.FTZ R6, R4, 1 ;  /* 0x3f80000004067421 */ /* 0x006fce0000010000 */
[----:B------:R-:W1:Y:S01]  /*1f60*/  MUFU.RCP R6, R6 ;  /* 0x0000000600067308 */ /* 0x000e620000001000 */
[----:B---3--:R-:W-:-:S07]  /*1f70*/  FADD.FTZ R2, R0, 1 ;  /* 0x3f80000000027421 */ /* 0x008fce0000010000 */
[----:B------:R-:W2:Y:S01]  /*1f80*/  MUFU.RCP R3, R2 ;  /* 0x0000000200037308 */ /* 0x000ea20000001000 */
[----:B-1----:R-:W-:Y:S02]  /*1f90*/  FMUL.FTZ R15, R15, R6 ;  /* 0x000000060f0f7220 */ /* 0x002fe40000410000 */
[----:B--2---:R-:W-:-:S05]  /*1fa0*/  FMUL.FTZ R10, R10, R3 ;  /* 0x000000030a0a7220 */ /* 0x004fca0000410000 */
.L_x_2053:
        /* <DEDUP_REMOVED lines=12> */
.L_x_2055:
[----:B------:R-:W-:Y:S05]  /*2070*/  BSYNC B0 ;  /* 0x0000000000007941 */ /* 0x000fea0003800000 */
.L_x_2054:
[----:B------:R-:W-:Y:S02]  /*2080*/  IADD3 R30, R30, c[0x0][0x10], RZ ;  /* 0x000004001e1e7a10 */ /* 0x000fe40007ffe0ff */
[----:B------:R-:W-:Y:S02]  /*2090*/  IADD3 R20, R20, 0x1, RZ ;  /* 0x0000000114147810 */ /* 0x000fe40007ffe0ff */
[----:B------:R-:W-:-:S13]  /*20a0*/  ISETP.GE.AND P1, PT, R30, UR4, PT ;  /* 0x000000041e007c0c */ /* 0x000fda000bf26270 */
[----:B------:R-:W-:Y:S01]  /*20b0*/  @P1 CALL.REL.NOINC `(.L_x_2056) ;  /* 0x0000001000001944 */ /* 0x000fe20003c00000 */
[----:B------:R-:W-:Y:S05]  /*20c0*/  BRA `(.L_x_2057) ;  /* 0xffffe10000007947 */ /* 0x000fea000383ffff */
.L_x_2056:
[----:B------:R-:W-:Y:S05]  /*20d0*/  EXIT ;  /* 0x000000000000794d */ /* 0x000fea0003800000 */
.L_x_2058:
        /* <DEDUP_REMOVED lines=10> */
.L_x_3324:


//--------------------- .text._Z35group_norm_nhwc_fwd_one_pass_kernelI11Bf16IOFp32WLi256ELi28ELi448EEv26Group_norm_nhwc_fwd_params --------------------------
	.section	.text._Z35group_norm_nhwc_fwd_one_pass_kernelI11Bf16IOFp32WLi256ELi28ELi448EEv26Group_norm_nhwc_fwd_params,"ax",@progbits
	.sectioninfo	@"SHI_REGISTERS=50"
	.align	128
        .global         _Z35group_norm_nhwc_fwd_one_pass_kernelI11Bf16IOFp32WLi256ELi28ELi448EEv26Group_norm_nhwc_fwd_params
        .type           _Z35group_norm_nhwc_fwd_one_pass_kernelI11Bf16IOFp32WLi256ELi28ELi448EEv26Group_norm_nhwc_fwd_params,@function
        .size           _Z35group_norm_nhwc_fwd_one_pass_kernelI11Bf16IOFp32WLi256ELi28ELi448EEv26Group_norm_nhwc_fwd_params,(.L_x_3325 - _Z35group_norm_nhwc_fwd_one_pass_kernelI11Bf16IOFp32WLi256ELi28ELi448EEv26Group_norm_nhwc_fwd_params)
        .other          _Z35group_norm_nhwc_fwd_one_pass_kernelI11Bf16IOFp32WLi256ELi28ELi448EEv26Group_norm_nhwc_fwd_params,@"STO_CUDA_ENTRY STV_DEFAULT"
_Z35group_norm_nhwc_fwd_one_pass_kernelI11Bf16IOFp32WLi256ELi28ELi448EEv26Group_norm_nhwc_fwd_params:
.text._Z35group_norm_nhwc_fwd_one_pass_kernelI11Bf16IOFp32WLi256ELi28ELi448EEv26Group_norm_nhwc_fwd_params:
[----:B------:R-:W-:Y:S02]  /*0000*/  MOV R1, c[0x0][0x28] ;  /* 0x00000a0000017a02 */ /* 0x000fe40000000f00 */
[----:B------:R-:W0:Y:S01]  /*0010*/  S2UR UR6, SR_CTAID.Y ;  /* 0x00000000000679c3 */ /* 0x000e220000002600 */
[----:B------:R-:W-:Y:S02]  /*0020*/  ULDC UR4, c[0x0][0x1d8] ;  /* 0x0000760000047ab9 */ /* 0x000fe40000000800 */
[----:B------:R-:W-:Y:S02]  /*0030*/  ULDC UR5, c[0x0][0x1a8] ;  /* 0x00006a0000057ab9 */ /* 0x000fe40000000800 */
[----:B------:R-:W-:Y:S01]  /*0040*/  UIMAD UR4, UR4, UR5, URZ ;  /* 0x00000005040472a4 */ /* 0x000fe2000f8e023f */
[----:B0-----:R-:W-:-:S05]  /*0050*/  MOV R21, UR6 ;  /* 0x0000000600157c02 */ /* 0x001fca0008000f00 */
[----:B------:R-:W-:-:S13]  /*0060*/  ISETP.GE.AND P0, PT, R21, UR4, PT ;  /* 0x0000000415007c0c */ /* 0x000fda000bf06270 */
[----:B------:R-:W-:Y:S05]  /*0070*/  @P0 EXIT ;  /* 0x000000000000094d */ /* 0x000fea0003800000 */
[----:B------:R-:W0:Y:S01]  /*0080*/  S2R R19, SR_TID.X ;  /* 0x0000000000137919 */ /* 0x000e220000002100 */
[----:B------:R-:W-:Y:S01]  /*0090*/  HFMA2.MMA R43, -RZ, RZ, 0, 0 ;  /* 0x00000000ff2b7435 */ /* 0x000fe200000001ff */
[----:B------:R-:W-:Y:S01]  /*00a0*/  MOV R22, R21 ;  /* 0x0000001500167202 */ /* 0x000fe20000000f00 */
[----:B------:R-:W-:Y:S01]  /*00b0*/  ULDC.U8 UR7, c[0x0][0x1dc] ;  /* 0x0000770000077ab9 */ /* 0x000fe20000000000 */
[----:B------:R-:W1:Y:S01]  /*00c0*/  S2R R0, SR_CTAID.X ;  /* 0x0000000000007919 */ /* 0x000e620000002500 */
[----:B------:R-:W-:-:S03]  /*00d0*/  ULDC.64 UR8, c[0x0][0x118] ;  /* 0x0000460000087ab9 */ /* 0x000fc60000000a00 */
[----:B------:R-:W2:Y:S01]  /*00e0*/  S2R R38, SR_LANEID ;  /* 0x0000000000267919 */ /* 0x000ea20000000000 */
[----:B0-----:R-:W-:Y:S02]  /*00f0*/  SHF.R.U32.HI R2, RZ, 0x1, R19 ;  /* 0x00000001ff027819 */ /* 0x001fe40000011613 */
[----:B------:R-:W-:-:S03]  /*0100*/  ISETP.GE.U32.AND P4, PT, R19, 0x1c0, PT ;  /* 0x000001c01300780c */ /* 0x000fc60003f86070 */
[----:B------:R-:W-:Y:S01]  /*0110*/  IMAD.WIDE.U32 R2, R2, -0x6db6db6d, RZ ;  /* 0x9249249302027825 */ /* 0x000fe200078e00ff */
[----:B------:R-:W-:-:S04]  /*0120*/  SHF.R.S32.HI R2, RZ, 0x1f, R19 ;  /* 0x0000001fff027819 */ /* 0x000fc80000011413 */
[----:B------:R-:W-:Y:S02]  /*0130*/  SHF.R.U32.HI R3, RZ, 0x2, R3 ;  /* 0x00000002ff037819 */ /* 0x000fe40000011603 */
[----:B------:R-:W-:-:S03]  /*0140*/  LEA.HI R2, R2, R19, RZ, 0x5 ;  /* 0x0000001302027211 */ /* 0x000fc600078f28ff */
[----:B-1----:R-:W-:Y:S01]  /*0150*/  IMAD R8, R0, c[0x0][0x1e4], R3 ;  /* 0x0000790000087a24 */ /* 0x002fe200078e0203 */
[----:B------:R-:W-:Y:S01]  /*0160*/  SHF.R.S32.HI R24, RZ, 0x5, R2 ;  /* 0x00000005ff187819 */ /* 0x000fe20000011402 */
[----:B------:R-:W-:-:S03]  /*0170*/  IMAD R25, R3, -0xe, R19 ;  /* 0xfffffff203197824 */ /* 0x000fc600078e0213 */
[C---:B------:R-:W-:Y:S02]  /*0180*/  IADD3 R23, R8.reuse, 0x20, RZ ;  /* 0x0000002008177810 */ /* 0x040fe40007ffe0ff */
[C---:B------:R-:W-:Y:S02]  /*0190*/  IADD3 R18, R8.reuse, 0x40, RZ ;  /* 0x0000004008127810 */ /* 0x040fe40007ffe0ff */
[C---:B------:R-:W-:Y:S02]  /*01a0*/  IADD3 R20, R8.reuse, 0x60, RZ ;  /* 0x0000006008147810 */ /* 0x040fe40007ffe0ff */
[----:B------:R-:W-:Y:S02]  /*01b0*/  ISETP.LT.U32.AND P1, PT, R8, c[0x0][0x1c8], PT ;  /* 0x0000720008007a0c */ /* 0x000fe40003f21070 */
[----:B------:R-:W-:Y:S02]  /*01c0*/  SHF.R.S32.HI R39, RZ, 0x1f, R8 ;  /* 0x0000001fff277819 */ /* 0x000fe40000011408 */
[----:B------:R-:W-:-:S02]  /*01d0*/  ISETP.LT.U32.AND P2, PT, R23, c[0x0][0x1c8], PT ;  /* 0x0000720017007a0c */ /* 0x000fc40003f41070 */
[----:B------:R-:W-:Y:S02]  /*01e0*/  ISETP.LT.U32.AND P3, PT, R18, c[0x0][0x1c8], PT ;  /* 0x0000720012007a0c */ /* 0x000fe40003f61070 */
[----:B------:R-:W-:Y:S02]  /*01f0*/  SHF.R.S32.HI R40, RZ, 0x1f, R23 ;  /* 0x0000001fff287819 */ /* 0x000fe40000011417 */
[----:B------:R-:W-:Y:S02]  /*0200*/  SHF.R.S32.HI R41, RZ, 0x1f, R18 ;  /* 0x0000001fff297819 */ /* 0x000fe40000011412 */
[----:B------:R-:W-:Y:S02]  /*0210*/  ISETP.LT.U32.AND P0, PT, R20, c[0x0][0x1c8], PT ;  /* 0x0000720014007a0c */ /* 0x000fe40003f01070 */
[----:B------:R-:W-:Y:S02]  /*0220*/  SHF.R.S32.HI R42, RZ, 0x1f, R20 ;  /* 0x0000001fff2a7819 */ /* 0x000fe40000011414 */
[----:B------:R-:W-:-:S02]  /*0230*/  ISETP.LT.AND.EX P1, PT, R39, c[0x0][0x1cc], !P4, P1 ;  /* 0x0000730027007a0c */ /* 0x000fc40006721310 */
[----:B------:R-:W-:Y:S02]  /*0240*/  ISETP.LT.AND.EX P2, PT, R40, c[0x0][0x1cc], !P4, P2 ;  /* 0x0000730028007a0c */ /* 0x000fe40006741320 */
[----:B------:R-:W-:Y:S02]  /*0250*/  ISETP.LT.AND.EX P3, PT, R41, c[0x0][0x1cc], !P4, P3 ;  /* 0x0000730029007a0c */ /* 0x000fe40006761330 */
[----:B------:R-:W-:Y:S02]  /*0260*/  ISETP.LT.AND.EX P4, PT, R42, c[0x0][0x1cc], !P4, P0 ;  /* 0x000073002a007a0c */ /* 0x000fe40006781300 */
[----:B------:R-:W-:Y:S02]  /*0270*/  SHF.L.U32 R25, R25, 0x1, RZ ;  /* 0x0000000119197819 */ /* 0x000fe400000006ff */
[----:B--2---:R-:W-:-:S08]  /*0280*/  IADD3 R26, R8, 0xe0, RZ ;  /* 0x000000e0081a7810 */ /* 0x004fd00007ffe0ff */
.L_x_2096:
[----:B0-----:R-:W-:Y:S01]  /*0290*/  IABS R5, c[0x0][0x1d8] ;  /* 0x0000760000057a13 */ /* 0x001fe20000000000 */
[----:B------:R-:W-:-:S03]  /*02a0*/  @P4 IMAD R15, R42, c[0x0][0x1c0], RZ ;  /* 0x000070002a0f4a24 */ /* 0x000fc600078e02ff */
[----:B------:R-:W0:Y:S01]  /*02b0*/  I2F.RP R4, R5 ;  /* 0x0000000500047306 */ /* 0x000e220000209400 */
[----:B------:R-:W-:-:S07]  /*02c0*/  @P4 IMAD R31, R20, c[0x0][0x1c4], R15 ;  /* 0x00007100141f4a24 */ /* 0x000fce00078e020f */
        /* <DEDUP_REMOVED lines=8> */
[----:B------:R-:W-:-:S04]  /*0350*/  LOP3.LUT R2, R22, c[0x0][0x1d8], RZ, 0x3c, !PT ;  /* 0x0000760016027a12 */ /* 0x000fc800078e3cff */
[----:B------:R-:W-:Y:S01]  /*0360*/  ISETP.GE.AND P5, PT, R2, RZ, PT ;  /* 0x000000ff0200720c */ /* 0x000fe20003fa6270 */
[----:B------:R-:W-:-:S05]  /*0370*/  IMAD.HI.U32 R3, R3, R6, RZ ;  /* 0x0000000603037227 */ /* 0x000fca00078e00ff */
[----:B------:R-:W-:-:S05]  /*0380*/  IADD3 R4, -R3, RZ, RZ ;  /* 0x000000ff03047210 */ /* 0x000fca0007ffe1ff */
[----:B------:R-:W-:-:S05]  /*0390*/  IMAD R4, R5, R4, R6 ;  /* 0x0000000405047224 */ /* 0x000fca00078e0206 */
[----:B------:R-:W-:-:S13]  /*03a0*/  ISETP.GT.U32.AND P6, PT, R5, R4, PT ;  /* 0x000000040500720c */ /* 0x000fda0003fc4070 */
[-C--:B------:R-:W-:Y:S02]  /*03b0*/  @!P6 IADD3 R4, R4, -R5.reuse, RZ ;  /* 0x800000050404e210 */ /* 0x080fe40007ffe0ff */
[----:B------:R-:W-:Y:S02]  /*03c0*/  @!P6 IADD3 R3, R3, 0x1, RZ ;  /* 0x000000010303e810 */ /* 0x000fe40007ffe0ff */
[----:B------:R-:W-:Y:S02]  /*03d0*/  ISETP.GE.U32.AND P0, PT, R4, R5, PT ;  /* 0x000000050400720c */ /* 0x000fe40003f06070 */
[----:B------:R-:W-:Y:S02]  /*03e0*/  ISETP.NE.AND P6, PT, RZ, c[0x0][0x1d8], PT ;  /* 0x00007600ff007a0c */ /* 0x000fe40003fc5270 */
[----:B------:R-:W-:-:S09]  /*03f0*/  SHF.R.U32.HI R4, RZ, 0x1, R19 ;  /* 0x00000001ff047819 */ /* 0x000fd20000011613 */
[----:B------:R-:W-:-:S04]  /*0400*/  @P0 IADD3 R3, R3, 0x1, RZ ;  /* 0x0000000103030810 */ /* 0x000fc80007ffe0ff */
[----:B------:R-:W-:Y:S02]  /*0410*/  @!P5 IADD3 R3, -R3, RZ, RZ ;  /* 0x000000ff0303d210 */ /* 0x000fe40007ffe1ff */
[----:B------:R-:W-:-:S04]  /*0420*/  @!P6 LOP3.LUT R3, RZ, c[0x0][0x1d8], RZ, 0x33, !PT ;  /* 0x00007600ff03ea12 */ /* 0x000fc800078e33ff */
[----:B------:R-:W-:Y:S02]  /*0430*/  IADD3 R5, -R3, RZ, RZ ;  /* 0x000000ff03057210 */ /* 0x000fe40007ffe1ff */
[----:B------:R-:W-:-:S03]  /*0440*/  SHF.R.S32.HI R2, RZ, 0x1f, R3 ;  /* 0x0000001fff027819 */ /* 0x000fc60000011403 */
[----:B------:R-:W-:Y:S01]  /*0450*/  IMAD R34, R5, c[0x0][0x1d8], R22 ;  /* 0x0000760005227a24 */ /* 0x000fe200078e0216 */
[----:B------:R-:W-:Y:S01]  /*0460*/  SHF.R.S32.HI R5, RZ, 0x1f, R25 ;  /* 0x0000001fff057819 */ /* 0x000fe20000011419 */
[----:B------:R-:W-:Y:S02]  /*0470*/  IMAD R2, R2, c[0x0][0x1d0], RZ ;  /* 0x0000740002027a24 */ /* 0x000fe400078e02ff */
[----:B------:R-:W-:Y:S02]  /*0480*/  IMAD R34, R34, 0x1c, RZ ;  /* 0x0000001c22227824 */ /* 0x000fe400078e02ff */
[----:B------:R-:W-:Y:S02]  /*0490*/  IMAD R7, R3, c[0x0][0x1d4], R2 ;  /* 0x0000750003077a24 */ /* 0x000fe400078e0202 */
[----:B------:R-:W-:Y:S01]  /*04a0*/  @P2 IMAD R2, R40, c[0x0][0x1c0], RZ ;  /* 0x0000700028022a24 */ /* 0x000fe200078e02ff */
[----:B------:R-:W-:-:S04]  /*04b0*/  IADD3 R16, P0, R25, R34, RZ ;  /* 0x0000002219107210 */ /* 0x000fc80007f1e0ff */
[----:B------:R-:W-:Y:S01]  /*04c0*/  LEA.HI.X.SX32 R17, R34, R5, 0x1, P0 ;  /* 0x0000000522117211 */ /* 0x000fe200000f0eff */
[----:B------:R-:W-:-:S04]  /*04d0*/  IMAD.WIDE.U32 R4, R4, -0x6db6db6d, RZ ;  /* 0x9249249304047825 */ /* 0x000fc800078e00ff */
[----:B------:R-:W-:Y:S01]  /*04e0*/  IMAD.WIDE.U32 R16, R3, c[0x0][0x1d0], R16 ;  /* 0x0000740003107a25 */ /* 0x000fe200078e0010 */
[----:B------:R-:W-:-:S04]  /*04f0*/  SHF.R.U32.HI R27, RZ, 0x2, R5 ;  /* 0x00000002ff1b7819 */ /* 0x000fc80000011605 */
[----:B------:R-:W-:Y:S01]  /*0500*/  IADD3 R3, R17, R7, RZ ;  /* 0x0000000711037210 */ /* 0x000fe20007ffe0ff */
[C---:B------:R-:W-:Y:S01]  /*0510*/  @P2 IMAD R7, R23.reuse, c[0x0][0x1c4], R2 ;  /* 0x0000710017072a24 */ /* 0x040fe200078e0202 */
[-C--:B------:R-:W-:Y:S01]  /*0520*/  @P2 MOV R2, R16.reuse ;  /* 0x0000001000022202 */ /* 0x080fe20000000f00 */
[----:B------:R-:W-:Y:S01]  /*0530*/  IMAD R27, R0, c[0x0][0x1e4], R27 ;  /* 0x00007900001b7a24 */ /* 0x000fe200078e021b */
[-C--:B------:R-:W-:Y:S02]  /*0540*/  @P3 MOV R6, R16.reuse ;  /* 0x0000001000063202 */ /* 0x080fe40000000f00 */
[----:B------:R-:W-:Y:S01]  /*0550*/  @P4 MOV R14, R16 ;  /* 0x00000010000e4202 */ /* 0x000fe20000000f00 */
[----:B------:R-:W-:Y:S01]  /*0560*/  @P2 IMAD.WIDE.U32 R4, R23, c[0x0][0x1c0], R2 ;  /* 0x0000700017042a25 */ /* 0x000fe200078e0002 */
[C---:B------:R-:W-:Y:S02]  /*0570*/  IADD3 R30, R27.reuse, 0x80, RZ ;  /* 0x000000801b1e7810 */ /* 0x040fe40007ffe0ff */
[----:B------:R-:W-:-:S02]  /*0580*/  IADD3 R44, R27, 0xa0, RZ ;  /* 0x000000a01b2c7810 */ /* 0x000fc40007ffe0ff */
[----:B------:R-:W-:Y:S01]  /*0590*/  @P2 IADD3 R5, R5, R7, RZ ;  /* 0x0000000705052210 */ /* 0x000fe20007ffe0ff */
[----:B------:R-:W-:Y:S01]  /*05a0*/  @P3 IMAD R7, R41, c[0x0][0x1c0], RZ ;  /* 0x0000700029073a24 */ /* 0x000fe200078e02ff */
[----:B------:R-:W-:Y:S02]  /*05b0*/  ISETP.GE.U32.AND P5, PT, R30, c[0x0][0x1c8], PT ;  /* 0x000072001e007a0c */ /* 0x000fe40003fa6070 */
[----:B------:R-:W-:Y:S01]  /*05c0*/  SHF.R.S32.HI R9, RZ, 0x1f, R30 ;  /* 0x0000001fff097819 */ /* 0x000fe2000001141e */
[----:B------:R-:W-:Y:S01]  /*05d0*/  @P3 IMAD R13, R18, c[0x0][0x1c4], R7 ;  /* 0x00007100120d3a24 */ /* 0x000fe200078e0207 */
[----:B------:R-:W-:Y:S02]  /*05e0*/  @P2 LEA R10, P0, R4, c[0x0][0x170], 0x1 ;  /* 0x00005c00040a2a11 */ /* 0x000fe400078008ff */
[----:B------:R-:W-:Y:S02]  /*05f0*/  @P3 MOV R7, R3 ;  /* 0x0000000300073202 */ /* 0x000fe40000000f00 */
[----:B------:R-:W-:-:S02]  /*0600*/  ISETP.GE.AND.EX P5, PT, R9, c[0x0][0x1cc], PT, P5 ;  /* 0x0000730009007a0c */ /* 0x000fc40003fa6350 */
[----:B------:R-:W-:Y:S01]  /*0610*/  @P2 LEA.HI.X R11, R4, c[0x0][0x174], R5, 0x1, P0 ;  /* 0x00005d00040b2a11 */ /* 0x000fe200000f0c05 */
[----:B------:R-:W-:Y:S01]  /*0620*/  @P1 IMAD R5, R39, c[0x0][0x1c0], RZ ;  /* 0x0000700027051a24 */ /* 0x000fe200078e02ff */
[----:B------:R-:W-:Y:S01]  /*0630*/  @P4 MOV R15, R3 ;  /* 0x00000003000f4202 */ /* 0x000fe20000000f00 */
[----:B------:R-:W-:Y:S01]  /*0640*/  @P3 IMAD.WIDE.U32 R6, R18, c[0x0][0x1c0], R6 ;  /* 0x0000700012063a25 */ /* 0x000fe200078e0006 */
[----:B------:R-:W-:Y:S02]  /*0650*/  ISETP.LT.U32.AND P5, PT, R19, 0x1c0, !P5 ;  /* 0x000001c01300780c */ /* 0x000fe40006fa1070 */
[----:B------:R-:W-:Y:S01]  /*0660*/  ISETP.GE.U32.AND P0, PT, R44, c[0x0][0x1c8], PT ;  /* 0x000072002c007a0c */ /* 0x000fe20003f06070 */
[----:B------:R-:W-:Y:S01]  /*0670*/  @P1 IMAD R29, R8, c[0x0][0x1c4], R5 ;  /* 0x00007100081d1a24 */ /* 0x000fe200078e0205 */
[----:B------:R-:W-:Y:S01]  /*0680*/  SHF.R.S32.HI R28, RZ, 0x1f, R44 ;  /* 0x0000001fff1c7819 */ /* 0x000fe2000001142c */
[----:B------:R-:W-:Y:S01]  /*0690*/  @P4 IMAD.WIDE.U32 R14, R20, c[0x0][0x1c0], R14 ;  /* 0x00007000140e4a25 */ /* 0x000fe200078e000e */
[----:B------:R-:W-:-:S02]  /*06a0*/  @P3 IADD3 R5, R7, R13, RZ ;  /* 0x0000000d07053210 */ /* 0x000fc40007ffe0ff */
[----:B------:R-:W-:Y:S02]  /*06b0*/  @P3 LEA R4, P6, R6, c[0x0][0x170], 0x1 ;  /* 0x00005c0006043a11 */ /* 0x000fe400078c08ff */
[----:B------:R-:W-:Y:S02]  /*06c0*/  ISETP.GE.AND.EX P0, PT, R28, c[0x0][0x1cc], PT, P0 ;  /* 0x000073001c007a0c */ /* 0x000fe40003f06300 */
[----:B------:R-:W-:Y:S01]  /*06d0*/  @P3 LEA.HI.X R5, R6, c[0x0][0x174], R5, 0x1, P6 ;  /* 0x00005d0006053a11 */ /* 0x000fe200030f0c05 */
[----:B------:R-:W-:Y:S01]  /*06e0*/  @P5 IMAD R9, R9, c[0x0][0x1c0], RZ ;  /* 0x0000700009095a24 */ /* 0x000fe200078e02ff */
[----:B------:R-:W-:Y:S02]  /*06f0*/  @P1 MOV R12, R16 ;  /* 0x00000010000c1202 */ /* 0x000fe40000000f00 */
[----:B------:R-:W-:Y:S01]  /*0700*/  @P1 MOV R13, R3 ;  /* 0x00000003000d1202 */ /* 0x000fe20000000f00 */
[----:B------:R-:W-:Y:S01]  /*0710*/  @P5 IMAD R33, R30, c[0x0][0x1c4], R9 ;  /* 0x000071001e215a24 */ /* 0x000fe200078e0209 */
[----:B------:R-:W-:-:S02]  /*0720*/  @P4 IADD3 R7, R15, R31, RZ ;  /* 0x0000001f0f074210 */ /* 0x000fc40007ffe0ff */
[----:B------:R-:W-:Y:S01]  /*0730*/  @P4 LEA R6, P6, R14, c[0x0][0x170], 0x1 ;  /* 0x00005c000e064a11 */ /* 0x000fe200078c08ff */
[----:B------:R-:W-:Y:S01]  /*0740*/  @P1 IMAD.WIDE.U32 R12, R8, c[0x0][0x1c0], R12 ;  /* 0x00007000080c1a25 */ /* 0x000fe200078e000c */
[----:B------:R-:W-:Y:S02]  /*0750*/  ISETP.LT.U32.AND P0, PT, R19, 0x1c0, !P0 ;  /* 0x000001c01300780c */ /* 0x000fe40004701070 */
[----:B------:R-:W-:Y:S02]  /*0760*/  @P4 LEA.HI.X R7, R14, c[0x0][0x174], R7, 0x1, P6 ;  /* 0x00005d000e074a11 */ /* 0x000fe400030f0c07 */
[----:B------:R-:W-:Y:S02]  /*0770*/  @P5 MOV R14, R16 ;  /* 0x00000010000e5202 */ /* 0x000fe40000000f00 */
[----:B------:R-:W-:Y:S02]  /*0780*/  @P5 MOV R15, R3 ;  /* 0x00000003000f5202 */ /* 0x000fe40000000f00 */
[----:B------:R-:W-:-:S02]  /*0790*/  @P1 IADD3 R9, R13, R29, RZ ;  /* 0x0000001d0d091210 */ /* 0x000fc40007ffe0ff */
[----:B------:R-:W-:Y:S01]  /*07a0*/  @P1 LEA R8, P6, R12, c[0x0][0x170], 0x1 ;  /* 0x00005c000c081a11 */ /* 0x000fe200078c08ff */
[----:B------:R-:W-:Y:S01]  /*07b0*/  @P5 IMAD.WIDE.U32 R14, R30, c[0x0][0x1c0], R14 ;  /* 0x000070001e0e5a25 */ /* 0x000fe200078e000e */
[----:B------:R-:W-:Y:S02]  /*07c0*/  MOV R31, RZ ;  /* 0x000000ff001f7202 */ /* 0x000fe40000000f00 */
[----:B------:R-:W-:Y:S01]  /*07d0*/  @P1 LEA.HI.X R9, R12, c[0x0][0x174], R9, 0x1, P6 ;  /* 0x00005d000c091a11 */ /* 0x000fe200030f0c09 */
[----:B------:R-:W-:Y:S01]  /*07e0*/  @P0 IMAD R13, R28, c[0x0][0x1c0], RZ ;  /* 0x000070001c0d0a24 */ /* 0x000fe200078e02ff */
[----:B------:R-:W-:Y:S02]  /*07f0*/  @P5 IADD3 R15, R15, R33, RZ ;  /* 0x000000210f0f5210 */ /* 0x000fe40007ffe0ff */
[----:B------:R-:W-:Y:S01]  /*0800*/  @P5 LEA R36, P6, R14, c[0x0][0x170], 0x1 ;  /* 0x00005c000e245a11 */ /* 0x000fe200078c08ff */
[----:B------:R-:W-:Y:S01]  /*0810*/  @P0 IMAD R29, R44, c[0x0][0x1c4], R13 ;  /* 0x000071002c1d0a24 */ /* 0x000fe200078e020d */
[----:B------:R-:W-:Y:S01]  /*0820*/  MOV R28, RZ ;  /* 0x000000ff001c7202 */ /* 0x000fe20000000f00 */
[----:B------:R-:W-:Y:S01]  /*0830*/  CS2R R32, SRZ ;  /* 0x0000000000207805 */ /* 0x000fe2000001ff00 */
[----:B------:R-:W-:Y:S01]  /*0840*/  @P0 MOV R12, R16 ;  /* 0x00000010000c0202 */ /* 0x000fe20000000f00 */
[----:B------:R0:W2:Y:S01]  /*0850*/  @P2 LDG.E R31, [R10.64] ;  /* 0x000000080a1f2981 */ /* 0x0000a2000c1e1900 */
[----:B------:R-:W-:-:S02]  /*0860*/  @P0 MOV R13, R3 ;  /* 0x00000003000d0202 */ /* 0x000fc40000000f00 */
[----:B------:R-:W-:Y:S01]  /*0870*/  @P5 LEA.HI.X R37, R14, c[0x0][0x174], R15, 0x1, P6 ;  /* 0x00005d000e255a11 */ /* 0x000fe200030f0c0f */
[----:B------:R1:W3:Y:S01]  /*0880*/  @P1 LDG.E R32, [R8.64] ;  /* 0x0000000808201981 */ /* 0x0002e2000c1e1900 */
[----:B------:R-:W-:Y:S01]  /*0890*/  IADD3 R15, R27, 0xc0, RZ ;  /* 0x000000c01b0f7810 */ /* 0x000fe20007ffe0ff */
[----:B------:R-:W-:Y:S02]  /*08a0*/  @P0 IMAD.WIDE.U32 R44, R44, c[0x0][0x1c0], R12 ;  /* 0x000070002c2c0a25 */ /* 0x000fe400078e000c */
[----:B------:R4:W5:Y:S01]  /*08b0*/  @P5 LDG.E R28, [R36.64] ;  /* 0x00000008241c5981 */ /* 0x000962000c1e1900 */
[----:B------:R-:W-:Y:S02]  /*08c0*/  ISETP.GE.U32.AND P5, PT, R15, c[0x0][0x1c8], PT ;  /* 0x000072000f007a0c */ /* 0x000fe40003fa6070 */
[----:B------:R-:W-:Y:S01]  /*08d0*/  SHF.R.S32.HI R14, RZ, 0x1f, R15 ;  /* 0x0000001fff0e7819 */ /* 0x000fe2000001140f */
[----:B------:R0:W5:Y:S01]  /*08e0*/  @P4 LDG.E R33, [R6.64] ;  /* 0x0000000806214981 */ /* 0x000162000c1e1900 */
[----:B------:R-:W-:-:S02]  /*08f0*/  @P0 IADD3 R13, R45, R29, RZ ;  /* 0x0000001d2d0d0210 */ /* 0x000fc40007ffe0ff */
[----:B------:R-:W-:Y:S02]  /*0900*/  ISETP.GE.AND.EX P5, PT, R14, c[0x0][0x1cc], PT, P5 ;  /* 0x000073000e007a0c */ /* 0x000fe40003fa6350 */
[----:B------:R-:W-:Y:S02]  /*0910*/  MOV R29, RZ ;  /* 0x000000ff001d7202 */ /* 0x000fe40000000f00 */
[C---:B------:R-:W-:Y:S02]  /*0920*/  @P0 LEA R12, P6, R44.reuse, c[0x0][0x170], 0x1 ;  /* 0x00005c002c0c0a11 */ /* 0x040fe400078c08ff */
[----:B------:R-:W-:Y:S02]  /*0930*/  ISETP.LT.U32.AND P5, PT, R19, 0x1c0, !P5 ;  /* 0x000001c01300780c */ /* 0x000fe40006fa1070 */
[----:B------:R-:W-:Y:S01]  /*0940*/  @P0 LEA.HI.X R13, R44, c[0x0][0x174], R13, 0x1, P6 ;  /* 0x00005d002c0d0a11 */ /* 0x000fe200030f0c0d */
[----:B------:R0:W5:Y:S01]  /*0950*/  @P3 LDG.E R29, [R4.64] ;  /* 0x00000008041d3981 */ /* 0x000162000c1e1900 */
[----:B------:R-:W-:-:S02]  /*0960*/  ISETP.GE.U32.AND P6, PT, R26, c[0x0][0x1c8], PT ;  /* 0x000072001a007a0c */ /* 0x000fc40003fc6070 */
[----:B------:R-:W-:-:S04]  /*0970*/  SHF.R.S32.HI R30, RZ, 0x1f, R26 ;  /* 0x0000001fff1e7819 */ /* 0x000fc8000001141a */
[----:B------:R-:W-:-:S04]  /*0980*/  ISETP.GE.AND.EX P6, PT, R30, c[0x0][0x1cc], PT, P6 ;  /* 0x000073001e007a0c */ /* 0x000fc80003fc6360 */
[----:B------:R-:W-:Y:S01]  /*0990*/  ISETP.GT.U32.OR P6, PT, R19, 0x1bf, P6 ;  /* 0x000001bf1300780c */ /* 0x000fe200037c4470 */
[----:B------:R-:W-:Y:S01]  /*09a0*/  @P5 IMAD R14, R14, c[0x0][0x1c0], RZ ;  /* 0x000070000e0e5a24 */ /* 0x000fe200078e02ff */
[----:B-1----:R-:W-:Y:S02]  /*09b0*/  @P5 MOV R8, R16 ;  /* 0x0000001000085202 */ /* 0x002fe40000000f00 */
[----:B------:R-:W-:Y:S02]  /*09c0*/  @P5 MOV R9, R3 ;  /* 0x0000000300095202 */ /* 0x000fe40000000f00 */
[----:B------:R-:W-:Y:S01]  /*09d0*/  MOV R35, RZ ;  /* 0x000000ff00237202 */ /* 0x000fe20000000f00 */
[C---:B0-----:R-:W-:Y:S02]  /*09e0*/  @P5 IMAD R11, R15.reuse, c[0x0][0x1c4], R14 ;  /* 0x000071000f0b5a24 */ /* 0x041fe400078e020e */
[----:B------:R-:W-:-:S03]  /*09f0*/  @P5 IMAD.WIDE.U32 R8, R15, c[0x0][0x1c0], R8 ;  /* 0x000070000f085a25 */ /* 0x000fc600078e0008 */
[----:B------:R-:W5:Y:S01]  /*0a00*/  @P0 LDG.E R35, [R12.64] ;  /* 0x000000080c230981 */ /* 0x000f62000c1e1900 */
[----:B------:R-:W-:Y:S02]  /*0a10*/  @!P6 MOV R6, R16 ;  /* 0x000000100006e202 */ /* 0x000fe40000000f00 */
[----:B------:R-:W-:Y:S02]  /*0a20*/  @P5 IADD3 R5, R9, R11, RZ ;  /* 0x0000000b09055210 */ /* 0x000fe40007ffe0ff */
[----:B------:R-:W-:Y:S01]  /*0a30*/  @P5 LEA R4, P0, R8, c[0x0][0x170], 0x1 ;  /* 0x00005c0008045a11 */ /* 0x000fe200078008ff */
[----:B------:R-:W-:Y:S01]  /*0a40*/  @!P6 IMAD R15, R30, c[0x0][0x1c0], RZ ;  /* 0x000070001e0fea24 */ /* 0x000fe200078e02ff */
[----:B------:R-:W-:Y:S01]  /*0a50*/  @!P6 MOV R7, R3 ;  /* 0x000000030007e202 */ /* 0x000fe20000000f00 */
[----:B----4-:R-:W-:Y:S01]  /*0a60*/  CS2R R36, SRZ ;  /* 0x0000000000247805 */ /* 0x010fe2000001ff00 */
[----:B------:R-:W-:Y:S01]  /*0a70*/  @P5 LEA.HI.X R5, R8, c[0x0][0x174], R5, 0x1, P0 ;  /* 0x00005d0008055a11 */ /* 0x000fe200000f0c05 */
[----:B------:R-:W-:-:S02]  /*0a80*/  @!P6 IMAD R15, R26, c[0x0][0x1c4], R15 ;  /* 0x000071001a0fea24 */ /* 0x000fc400078e020f */
[----:B------:R-:W-:Y:S02]  /*0a90*/  @!P6 IMAD.WIDE.U32 R6, R26, c[0x0][0x1c0], R6 ;  /* 0x000070001a06ea25 */ /* 0x000fe400078e0006 */
[----:B------:R3:W4:Y:S03]  /*0aa0*/  @P5 LDG.E R36, [R4.64] ;  /* 0x0000000804245981 */ /* 0x000726000c1e1900 */
[----:B------:R-:W-:Y:S02]  /*0ab0*/  @!P6 IADD3 R7, R7, R15, RZ ;  /* 0x0000000f0707e210 */ /* 0x000fe40007ffe0ff */
[----:B------:R-:W-:-:S04]  /*0ac0*/  @!P6 LEA R8, P0, R6, c[0x0][0x170], 0x1 ;  /* 0x00005c000608ea11 */ /* 0x000fc800078008ff */
[----:B------:R-:W-:-:S05]  /*0ad0*/  @!P6 LEA.HI.X R9, R6, c[0x0][0x174], R7, 0x1, P0 ;  /* 0x00005d000609ea11 */ /* 0x000fca00000f0c07 */
[----:B------:R2:W4:Y:S01]  /*0ae0*/  @!P6 LDG.E R37, [R8.64] ;  /* 0x000000080825e981 */ /* 0x000522000c1e1900 */
[C---:B------:R-:W-:Y:S02]  /*0af0*/  ISETP.GT.AND P0, PT, R38.reuse, 0x1e, PT ;  /* 0x0000001e2600780c */ /* 0x040fe40003f04270 */
[----:B------:R-:W-:Y:S02]  /*0b00*/  ISETP.NE.AND P6, PT, R38, RZ, PT ;  /* 0x000000ff2600720c */ /* 0x000fe40003fc5270 */
[----:B------:R-:W-:Y:S01]  /*0b10*/  ISETP.NE.AND P5, PT, R19, RZ, PT ;  /* 0x000000ff1300720c */ /* 0x000fe20003fa5270 */
[----:B------:R-:W-:Y:S01]  /*0b20*/  ULDC UR5, c[0x0][0xc] ;  /* 0x0000030000057ab9 */ /* 0x000fe20000000800 */
[--C-:B--2---:R-:W-:Y:S02]  /*0b30*/  PRMT R8, RZ, 0x7610, R31.reuse ;  /* 0x00007610ff087816 */ /* 0x104fe4000000001f */
[--C-:B---3--:R-:W-:Y:S02]  /*0b40*/  PRMT R4, RZ, 0x5410, R32.reuse ;  /* 0x00005410ff047816 */ /* 0x108fe40000000020 */
[----:B------:R-:W-:Y:S01]  /*0b50*/  PRMT R5, RZ, 0x7610, R32 ;  /* 0x00007610ff057816 */ /* 0x000fe20000000020 */
[----:B------:R-:W-:Y:S01]  /*0b60*/  FMUL.FTZ R10, R8, R8 ;  /* 0x00000008080a7220 */ /* 0x000fe20000410000 */
[----:B------:R-:W-:-:S03]  /*0b70*/  PRMT R7, RZ, 0x5410, R31 ;  /* 0x00005410ff077816 */ /* 0x000fc6000000001f */
[C---:B------:R-:W-:Y:S02]  /*0b80*/  FADD.FTZ R6, R4.reuse, R5 ;  /* 0x0000000504067221 */ /* 0x040fe40000010000 */
[----:B------:R-:W-:Y:S02]  /*0b90*/  FMUL.FTZ R5, R5, R5 ;  /* 0x0000000505057220 */ /* 0x000fe40000410000 */
[C---:B------:R-:W-:Y:S02]  /*0ba0*/  FADD.FTZ R11, R7.reuse, R8 ;  /* 0x00000008070b7221 */ /* 0x040fe40000010000 */
[----:B------:R-:W-:Y:S02]  /*0bb0*/  FFMA.FTZ R10, R7, R7, R10 ;  /* 0x00000007070a7223 */ /* 0x000fe4000001000a */
[----:B------:R-:W-:Y:S02]  /*0bc0*/  FFMA.FTZ R5, R4, R4, R5 ;  /* 0x0000000404057223 */ /* 0x000fe40000010005 */
[----:B------:R-:W-:Y:S01]  /*0bd0*/  FADD.FTZ R6, RZ, R6 ;  /* 0x00000006ff067221 */ /* 0x000fe20000010000 */
[----:B-----5:R-:W-:-:S02]  /*0be0*/  PRMT R7, RZ, 0x7610, R29 ;  /* 0x00007610ff077816 */ /* 0x020fc4000000001d */
[----:B------:R-:W-:Y:S01]  /*0bf0*/  PRMT R4, RZ, 0x5410, R29 ;  /* 0x00005410ff047816 */ /* 0x000fe2000000001d */
[----:B------:R-:W-:Y:S02]  /*0c00*/  FADD.FTZ R6, R6, R11 ;  /* 0x0000000b06067221 */ /* 0x000fe40000010000 */
[----:B------:R-:W-:Y:S02]  /*0c10*/  FMUL.FTZ R9, R7, R7 ;  /* 0x0000000707097220 */ /* 0x000fe40000410000 */
[----:B------:R-:W-:Y:S01]  /*0c20*/  FADD.FTZ R7, R4, R7 ;  /* 0x0000000704077221 */ /* 0x000fe20000010000 */
[----:B------:R-:W-:Y:S01]  /*0c30*/  PRMT R8, RZ, 0x7610, R33 ;  /* 0x00007610ff087816 */ /* 0x000fe20000000021 */
[----:B------:R-:W-:Y:S02]  /*0c40*/  FADD.FTZ R5, RZ, R5 ;  /* 0x00000005ff057221 */ /* 0x000fe40000010000 */
[----:B------:R-:W-:Y:S01]  /*0c50*/  FADD.FTZ R6, R6, R7 ;  /* 0x0000000706067221 */ /* 0x000fe20000010000 */
[----:B------:R-:W-:Y:S01]  /*0c60*/  PRMT R7, RZ, 0x5410, R33 ;  /* 0x00005410ff077816 */ /* 0x000fe20000000021 */
[----:B------:R-:W-:-:S02]  /*0c70*/  FFMA.FTZ R4, R4, R4, R9 ;  /* 0x0000000404047223 */ /* 0x000fc40000010009 */
[----:B------:R-:W-:Y:S02]  /*0c80*/  FADD.FTZ R5, R5, R10 ;  /* 0x0000000a05057221 */ /* 0x000fe40000010000 */
[----:B------:R-:W-:Y:S02]  /*0c90*/  FMUL.FTZ R10, R8, R8 ;  /* 0x00000008080a7220 */ /* 0x000fe40000410000 */
[----:B------:R-:W-:Y:S01]  /*0ca0*/  FADD.FTZ R9, R7, R8 ;  /* 0x0000000807097221 */ /* 0x000fe20000010000 */
[----:B------:R-:W-:Y:S01]  /*0cb0*/  PRMT R8, RZ, 0x7610, R28 ;  /* 0x00007610ff087816 */ /* 0x000fe2000000001c */
[----:B------:R-:W-:Y:S01]  /*0cc0*/  FADD.FTZ R4, R5, R4 ;  /* 0x0000000405047221 */ /* 0x000fe20000010000 */
[----:B------:R-:W-:Y:S01]  /*0cd0*/  PRMT R5, RZ, 0x5410, R28 ;  /* 0x00005410ff057816 */ /* 0x000fe2000000001c */
[----:B------:R-:W-:Y:S02]  /*0ce0*/  FFMA.FTZ R7, R7, R7, R10 ;  /* 0x0000000707077223 */ /* 0x000fe4000001000a */
[----:B------:R-:W-:-:S02]  /*0cf0*/  FADD.FTZ R6, R6, R9 ;  /* 0x0000000906067221 */ /* 0x000fc40000010000 */
[----:B------:R-:W-:Y:S02]  /*0d00*/  FMUL.FTZ R10, R8, R8 ;  /* 0x00000008080a7220 */ /* 0x000fe40000410000 */
[C---:B------:R-:W-:Y:S01]  /*0d10*/  FADD.FTZ R9, R5.reuse, R8 ;  /* 0x0000000805097221 */ /* 0x040fe20000010000 */
[----:B------:R-:W-:Y:S01]  /*0d20*/  PRMT R8, RZ, 0x7610, R35 ;  /* 0x00007610ff087816 */ /* 0x000fe20000000023 */
[----:B------:R-:W-:Y:S01]  /*0d30*/  FADD.FTZ R4, R4, R7 ;  /* 0x0000000704047221 */ /* 0x000fe20000010000 */
[----:B------:R-:W-:Y:S01]  /*0d40*/  PRMT R7, RZ, 0x5410, R35 ;  /* 0x00005410ff077816 */ /* 0x000fe20000000023 */
[----:B------:R-:W-:Y:S02]  /*0d50*/  FFMA.FTZ R5, R5, R5, R10 ;  /* 0x0000000505057223 */ /* 0x000fe4000001000a */
[----:B------:R-:W-:Y:S02]  /*0d60*/  FADD.FTZ R6, R6, R9 ;  /* 0x0000000906067221 */ /* 0x000fe40000010000 */
[----:B------:R-:W-:-:S02]  /*0d70*/  FMUL.FTZ R10, R8, R8 ;  /* 0x00000008080a7220 */ /* 0x000fc40000410000 */
[C---:B------:R-:W-:Y:S01]  /*0d80*/  FADD.FTZ R9, R7.reuse, R8 ;  /* 0x0000000807097221 */ /* 0x040fe20000010000 */
[--C-:B----4-:R-:W-:Y:S01]  /*0d90*/  PRMT R8, RZ, 0x7610, R36.reuse ;  /* 0x00007610ff087816 */ /* 0x110fe20000000024 */
[----:B------:R-:W-:Y:S01]  /*0da0*/  FADD.FTZ R4, R4, R5 ;  /* 0x0000000504047221 */ /* 0x000fe20000010000 */
[----:B------:R-:W-:Y:S01]  /*0db0*/  PRMT R5, RZ, 0x5410, R36 ;  /* 0x00005410ff057816 */ /* 0x000fe20000000024 */
[----:B------:R-:W-:Y:S02]  /*0dc0*/  FFMA.FTZ R7, R7, R7, R10 ;  /* 0x0000000707077223 */ /* 0x000fe4000001000a */
[----:B------:R-:W-:Y:S02]  /*0dd0*/  FMUL.FTZ R10, R8, R8 ;  /* 0x00000008080a7220 */ /* 0x000fe40000410000 */
[----:B------:R-:W-:Y:S02]  /*0de0*/  FADD.FTZ R6, R6, R9 ;  /* 0x0000000906067221 */ /* 0x000fe40000010000 */
[----:B------:R-:W-:-:S02]  /*0df0*/  FADD.FTZ R9, R5, R8 ;  /* 0x0000000805097221 */ /* 0x000fc40000010000 */
[----:B------:R-:W-:Y:S02]  /*0e00*/  FADD.FTZ R4, R4, R7 ;  /* 0x0000000704047221 */ /* 0x000fe40000010000 */
[----:B------:R-:W-:Y:S01]  /*0e10*/  FFMA.FTZ R5, R5, R5, R10 ;  /* 0x0000000505057223 */ /* 0x000fe2000001000a */
[----:B------:R-:W-:-:S03]  /*0e20*/  PRMT R8, RZ, 0x7610, R37 ;  /* 0x00007610ff087816 */ /* 0x000fc60000000025 */
[----:B------:R-:W-:Y:S01]  /*0e30*/  FADD.FTZ R4, R4, R5 ;  /* 0x0000000504047221 */ /* 0x000fe20000010000 */
[----:B------:R-:W-:Y:S01]  /*0e40*/  PRMT R5, RZ, 0x5410, R37 ;  /* 0x00005410ff057816 */ /* 0x000fe20000000025 */
[----:B------:R-:W-:Y:S02]  /*0e50*/  FMUL.FTZ R10, R8, R8 ;  /* 0x00000008080a7220 */ /* 0x000fe40000410000 */
[----:B------:R-:W-:Y:S02]  /*0e60*/  FADD.FTZ R6, R6, R9 ;  /* 0x0000000906067221 */ /* 0x000fe40000010000 */
[C---:B------:R-:W-:Y:S02]  /*0e70*/  FADD.FTZ R7, R5.reuse, R8 ;  /* 0x0000000805077221 */ /* 0x040fe40000010000 */
[----:B------:R-:W-:Y:S02]  /*0e80*/  FFMA.FTZ R5, R5, R5, R10 ;  /* 0x0000000505057223 */ /* 0x000fe4000001000a */
[----:B------:R-:W-:-:S02]  /*0e90*/  FADD.FTZ R6, R6, R7 ;  /* 0x0000000706067221 */ /* 0x000fc40000010000 */
        /* <DEDUP_REMOVED lines=22> */
[----:B------:R-:W-:Y:S01]  /*1000*/  ISETP.GT.AND P0, PT, R38, 0xf, PT ;  /* 0x0000000f2600780c */ /* 0x000fe20003f04270 */
[----:B------:R-:W-:-:S12]  /*1010*/  BSSY B0, `(.L_x_2059) ;  /* 0x0000029000007945 */ /* 0x000fd80003800000 */
[----:B0-----:R-:W-:Y:S02]  /*1020*/  @!P0 FADD.FTZ R6, R6, R5 ;  /* 0x0000000506068221 */ /* 0x001fe40000010000 */
[----:B-1----:R-:W-:-:S03]  /*1030*/  @!P0 FADD.FTZ R4, R4, R7 ;  /* 0x0000000704048221 */ /* 0x002fc60000010000 */
[----:B------:R-:W-:Y:S02]  /*1040*/  MOV R14, R6 ;  /* 0x00000006000e7202 */ /* 0x000fe40000000f00 */
        /* <DEDUP_REMOVED lines=11> */
[----:B0-----:R-:W0:Y:S01]  /*1100*/  LDS.128 R12, [0x40] ;  /* 0x00004000ff0c7984 */ /* 0x001e220000000c00 */
[----:B------:R-:W-:Y:S02]  /*1110*/  FADD.FTZ R45, R45, R10 ;  /* 0x0000000a2d2d7221 */ /* 0x000fe40000010000 */
[----:B------:R-:W-:Y:S02]  /*1120*/  FADD.FTZ R8, R8, R11 ;  /* 0x0000000b08087221 */ /* 0x000fe40000010000 */
        /* <DEDUP_REMOVED lines=23> */
.L_x_2060:
[----:B------:R-:W-:Y:S05]  /*12a0*/  BSYNC B0 ;  /* 0x0000000000007941 */ /* 0x000fea0003800000 */
.L_x_2059:
[----:B------:R-:W-:-:S06]  /*12b0*/  UISETP.GE.U32.AND UP0, UPT, UR5, 0x2, UPT ;  /* 0x000000020500788c */ /* 0x000fcc000bf06070 */
[----:B------:R-:W-:-:S13]  /*12c0*/  PLOP3.LUT P0, PT, PT, PT, UP0, 0x80, 0x0 ;  /* 0x000000000000781c */ /* 0x000fda0003f0f008 */
[----:B------:R-:W-:Y:S05]  /*12d0*/  @!P0 BRA `(.L_x_2061) ;  /* 0x0000120000008947 */ /* 0x000fea0003800000 */
[----:B------:R-:W-:Y:S01]  /*12e0*/  LOP3.LUT R4, R43, 0x1, RZ, 0xc0, !PT ;  /* 0x000000012b047812 */ /* 0x000fe200078ec0ff */
[----:B------:R-:W-:-:S04]  /*12f0*/  HFMA2.MMA R8, -RZ, RZ, 0, 2.384185791015625e-07 ;  /* 0x00000004ff087435 */ /* 0x000fc800000001ff */
[----:B------:R-:W-:-:S04]  /*1300*/  IMAD R4, R4, c[0x0][0x10], RZ ;  /* 0x0000040004047a24 */ /* 0x000fc800078e02ff */
[C---:B------:R-:W-:Y:S01]  /*1310*/  IMAD R5, R4.reuse, c[0x0][0xc], RZ ;  /* 0x0000030004057a24 */ /* 0x040fe200078e02ff */
[----:B------:R-:W-:-:S04]  /*1320*/  IADD3 R6, R4, R21, RZ ;  /* 0x0000001504067210 */ /* 0x000fc80007ffe0ff */
[----:B------:R-:W-:Y:S01]  /*1330*/  SHF.L.U32 R5, R5, 0x1, RZ ;  /* 0x0000000105057819 */ /* 0x000fe200000006ff */
[----:B------:R-:W-:-:S04]  /*1340*/  IMAD.WIDE.U32 R6, R6, R8, c[0x0][0x190] ;  /* 0x0000640006067625 */ /* 0x000fc800078e0008 */
[----:B------:R-:W-:Y:S01]  /*1350*/  IMAD.WIDE R4, R5, R8, c[0x0][0x198] ;  /* 0x0000660005047625 */ /* 0x000fe200078e0208 */
[----:B------:R-:W-:Y:S05]  /*1360*/  @P5 BRA `(.L_x_2062) ;  /* 0x0000013000005947 */ /* 0x000fea0003800000 */
[----:B------:R-:W1:Y:S01]  /*1370*/  S2UR UR6, SR_CTAID.Y ;  /* 0x00000000000679c3 */ /* 0x000e620000002600 */
[----:B------:R-:W-:Y:S02]  /*1380*/  LOP3.LUT P0, RZ, R43, 0x2, RZ, 0xc0, !PT ;  /* 0x000000022bff7812 */ /* 0x000fe4000780c0ff */
[----:B------:R-:W-:-:S04]  /*1390*/  MOV R10, 0x1 ;  /* 0x00000001000a7802 */ /* 0x000fc80000000f00 */
[----:B------:R-:W-:Y:S02]  /*13a0*/  SEL R11, R10, 0xffffffff, !P0 ;  /* 0xffffffff0a0b7807 */ /* 0x000fe40004000000 */
[----:B-1----:R-:W-:-:S05]  /*13b0*/  MOV R21, UR6 ;  /* 0x0000000600157c02 */ /* 0x002fca0008000f00 */
[----:B------:R-:W-:-:S04]  /*13c0*/  IMAD R9, R0, c[0x0][0x10], R21 ;  /* 0x0000040000097a24 */ /* 0x000fc800078e0215 */
[----:B------:R-:W-:-:S05]  /*13d0*/  IMAD.WIDE.U32 R8, R9, 0x8, R4 ;  /* 0x0000000809087825 */ /* 0x000fca00078e0004 */
[----:B------:R1:W-:Y:S01]  /*13e0*/  STG.E.64 [R8.64], R14 ;  /* 0x0000000e08007986 */ /* 0x0003e2000c101b08 */
[----:B------:R-:W-:Y:S06]  /*13f0*/  MEMBAR.ALL.GPU ;  /* 0x0000000000007992 */ /* 0x000fec000000a000 */
[----:B-1----:R-:W-:Y:S01]  /*1400*/  SEL R9, RZ, c[0x0][0xc], P0 ;  /* 0x00000300ff097a07 */ /* 0x002fe20000000000 */
[----:B------:R-:W-:-:S00]  /*1410*/  ERRBAR ;  /* 0x00000000000079ab */ /* 0x000fc00000000000 */
[----:B------:R1:W-:Y:S02]  /*1420*/  RED.E.ADD.S32.STRONG.GPU [R6.64], R11 ;  /* 0x0000000b0600798e */ /* 0x0003e4000c10e388 */
[----:B------:R-:W-:-:S13]  /*1430*/  ISETP.NE.AND P0, PT, R9, -0x1, PT ;  /* 0xffffffff0900780c */ /* 0x000fda0003f05270 */
[----:B-1----:R-:W-:Y:S05]  /*1440*/  @!P0 BRA `(.L_x_2062) ;  /* 0x0000005000008947 */ /* 0x002fea0003800000 */
.L_x_2063:
[----:B------:R-:W2:Y:S01]  /*1450*/  LDG.E.STRONG.GPU R8, [R6.64] ;  /* 0x0000000806087981 */ /* 0x000ea2000c1ef900 */
[----:B------:R-:W-:Y:S01]  /*1460*/  YIELD ;  /* 0x0000000000007946 */ /* 0x000fe20003800000 */
[----:B--2---:R-:W-:Y:S01]  /*1470*/  ISETP.NE.AND P0, PT, R8, R9, PT ;  /* 0x000000090800720c */ /* 0x004fe20003f05270 */
[----:B------:R-:W-:-:S12]  /*1480*/  CCTL.IVALL ;  /* 0x00000000ff00798f */ /* 0x000fd80002000000 */
[----:B------:R-:W-:Y:S05]  /*1490*/  @P0 BRA `(.L_x_2063) ;  /* 0xffffffb000000947 */ /* 0x000fea000383ffff */
.L_x_2062:
[----:B------:R-:W-:Y:S01]  /*14a0*/  ISETP.NE.AND P0, PT, RZ, c[0x0][0xc], PT ;  /* 0x00000300ff007a0c */ /* 0x000fe20003f05270 */
[----:B------:R-:W-:Y:S01]  /*14b0*/  WARPSYNC 0xffffffff ;  /* 0xffffffff00007948 */ /* 0x000fe20003800000 */
[----:B------:R-:W-:Y:S11]  /*14c0*/  BAR.SYNC.DEFER_BLOCKING 0x0 ;  /* 0x0000000000007b1d */ /* 0x000ff60000010000 */
[----:B------:R-:W-:Y:S05]  /*14d0*/  @!P0 BRA `(.L_x_2061) ;  /* 0x0000100000008947 */ /* 0x000fea0003800000 */
[----:B------:R-:W-:Y:S01]  /*14e0*/  UIADD3 UR6, UR5, -0x1, URZ ;  /* 0xffffffff05067890 */ /* 0x000fe2000fffe03f */
[----:B------:R-:W-:-:S03]  /*14f0*/  MOV R8, RZ ;  /* 0x000000ff00087202 */ /* 0x000fc60000000f00 */
[----:B------:R-:W-:-:S06]  /*1500*/  UISETP.GE.U32.AND UP0, UPT, UR6, 0x3, UPT ;  /* 0x000000030600788c */ /* 0x000fcc000bf06070 */
[----:B------:R-:W-:-:S13]  /*1510*/  PLOP3.LUT P0, PT, PT, PT, UP0, 0x80, 0x0 ;  /* 0x000000000000781c */ /* 0x000fda0003f0f008 */
[----:B------:R-:W-:Y:S05]  /*1520*/  @!P0 BRA `(.L_x_2064) ;  /* 0x00000de000008947 */ /* 0x000fea0003800000 */
[----:B------:R-:W-:Y:S01]  /*1530*/  ULOP3.LUT UR5, UR5, 0x3, URZ, 0xc0, !UPT ;  /* 0x0000000305057892 */ /* 0x000fe2000f8ec03f */
[----:B------:R-:W-:Y:S01]  /*1540*/  HFMA2.MMA R8, -RZ, RZ, 0, 0 ;  /* 0x00000000ff087435 */ /* 0x000fe200000001ff */
        /* <DEDUP_REMOVED lines=9> */
.L_x_2067:
[----:B------:R-:W-:-:S13]  /*15e0*/  ISETP.EQ.OR P6, PT, R8, R0, P5 ;  /* 0x000000000800720c */ /* 0x000fda0002fc2670 */
[----:B------:R-:W-:-:S04]  /*15f0*/  @!P6 IMAD R7, R8, c[0x0][0x10], R21 ;  /* 0x000004000807ea24 */ /* 0x000fc800078e0215 */
[----:B------:R-:W-:-:S06]  /*1600*/  @!P6 IMAD.WIDE.U32 R6, R7, 0x8, R4 ;  /* 0x000000080706e825 */ /* 0x000fcc00078e0004 */
[----:B------:R-:W2:Y:S01]  /*1610*/  @!P6 LDG.E.64 R6, [R6.64] ;  /* 0x000000080606e981 */ /* 0x000ea2000c1e1b00 */
[----:B------:R-:W-:Y:S01]  /*1620*/  IADD3 R11, R8, 0x1, RZ ;  /* 0x00000001080b7810 */ /* 0x000fe20007ffe0ff */
[----:B0-2---:R-:W-:Y:S02]  /*1630*/  @!P6 FADD.FTZ R14, R14, R6 ;  /* 0x000000060e0ee221 */ /* 0x005fe40000010000 */
        /* <DEDUP_REMOVED lines=110> */
.L_x_2066:
[----:B------:R-:W-:-:S06]  /*1d20*/  UISETP.GT.AND UP0, UPT, UR5, 0x4, UPT ;  /* 0x000000040500788c */ /* 0x000fcc000bf04270 */
[----:B------:R-:W-:-:S13]  /*1d30*/  PLOP3.LUT P6, PT, PT, PT, UP0, 0x80, 0x0 ;  /* 0x000000000000781c */ /* 0x000fda0003fcf008 */
        /* <DEDUP_REMOVED lines=24> */
[----:B------:R-:W-:-:S04]  /*1ec0*/  IADD3 R12, R8, 0x4, RZ ;  /* 0x00000004080c7810 */ /* 0x000fc80007ffe0ff */
        /* <DEDUP_REMOVED lines=35> */
.L_x_2068:
[----:B------:R-:W-:-:S13]  /*2100*/  ISETP.NE.OR P0, PT, RZ, UR5, P0 ;  /* 0x00000005ff007c0c */ /* 0x000fda0008705670 */
[----:B------:R-:W-:Y:S05]  /*2110*/  @!P0 BRA `(.L_x_2064) ;  /* 0x000001f000008947 */ /* 0x000fea0003800000 */
.L_x_2065:
        /* <DEDUP_REMOVED lines=24> */
[----:B------:R-:W-:Y:S01]  /*22a0*/  IADD3 R8, R8, 0x4, RZ ;  /* 0x0000000408087810 */ /* 0x000fe20007ffe0ff */
[----:B--2---:R-:W-:Y:S02]  /*22b0*/  @!P0 FADD.FTZ R14, R14, R6 ;  /* 0x000000060e0e8221 */ /* 0x004fe40000010000 */
[----:B------:R-:W-:Y:S02]  /*22c0*/  @!P0 FADD.FTZ R15, R15, R7 ;  /* 0x000000070f0f8221 */ /* 0x000fe40000010000 */
[----:B------:R-:W-:Y:S01]  /*22d0*/  ISETP.NE.AND P0, PT, RZ, UR5, PT ;  /* 0x00000005ff007c0c */ /* 0x000fe2000bf05270 */
[----:B---3--:R-:W-:Y:S02]  /*22e0*/  @!P6 FADD.FTZ R14, R14, R10 ;  /* 0x0000000a0e0ee221 */ /* 0x008fe40000010000 */
[----:B------:R-:W-:-:S10]  /*22f0*/  @!P6 FADD.FTZ R15, R15, R11 ;  /* 0x0000000b0f0fe221 */ /* 0x000fd40000010000 */
[----:B------:R-:W-:Y:S05]  /*2300*/  @P0 BRA `(.L_x_2065) ;  /* 0xfffffe1000000947 */ /* 0x000fea000383ffff */
.L_x_2064:
        /* <DEDUP_REMOVED lines=12> */
.L_x_2070:
[----:B------:R-:W-:Y:S05]  /*23d0*/  BSYNC B0 ;  /* 0x0000000000007941 */ /* 0x000fea0003800000 */
.L_x_2069:
        /* <DEDUP_REMOVED lines=16> */
.L_x_2061:
        /* <DEDUP_REMOVED lines=16> */
[----:B-1----:R-:W-:-:S02]  /*25e0*/  SHF.R.U32.HI R12, RZ, 0x1, R19 ;  /* 0x00000001ff0c7819 */ /* 0x002fc40000011613 */
[----:B------:R-:W-:Y:S01]  /*25f0*/  ISETP.NE.AND P6, PT, RZ, UR7, PT ;  /* 0x00000007ff007c0c */ /* 0x000fe2000bfc5270 */
[----:B------:R-:W1:Y:S01]  /*2600*/  LDS.64 R10, [0x88] ;  /* 0x00008800ff0a7984 */ /* 0x000e620000000a00 */
[----:B0-----:R-:W-:Y:S01]  /*2610*/  PRMT R14, RZ, 0x5410, R31 ;  /* 0x00005410ff0e7816 */ /* 0x001fe2000000001f */
[----:B------:R-:W-:-:S05]  /*2620*/  IMAD.WIDE.U32 R12, R12, -0x6db6db6d, RZ ;  /* 0x924924930c0c7825 */ /* 0x000fca00078e00ff */
[----:B------:R-:W-:Y:S01]  /*2630*/  SHF.R.U32.HI R45, RZ, 0x2, R13 ;  /* 0x00000002ff2d7819 */ /* 0x000fe2000001160d */
[----:B-1----:R-:W-:Y:S01]  /*2640*/  FMUL.FTZ R9, R10, c[0x0][0x1f4] ;  /* 0x00007d000a097a20 */ /* 0x002fe20000410000 */
[----:B------:R-:W-:-:S03]  /*2650*/  MOV R10, 0x3f800000 ;  /* 0x3f800000000a7802 */ /* 0x000fc60000000f00 */
[----:B------:R-:W-:-:S04]  /*2660*/  FMUL.FTZ R8, R9, R9 ;  /* 0x0000000909087220 */ /* 0x000fc80000410000 */
[----:B------:R-:W-:-:S05]  /*2670*/  FFMA.FTZ R8, R11, c[0x0][0x1f4], -R8 ;  /* 0x00007d000b087a23 */ /* 0x000fca0000010808 */
[----:B------:R-:W-:-:S13]  /*2680*/  FSETP.GTU.FTZ.AND P0, PT, R8, RZ, PT ;  /* 0x000000ff0800720b */ /* 0x000fda0003f1c000 */
[----:B------:R-:W-:Y:S01]  /*2690*/  @P0 FADD.FTZ R11, R8, c[0x0][0x188] ;  /* 0x00006200080b0621 */ /* 0x000fe20000010000 */
[--C-:B------:R-:W-:Y:S02]  /*26a0*/  PRMT R8, RZ, 0x5410, R32.reuse ;  /* 0x00005410ff087816 */ /* 0x100fe40000000020 */
[----:B------:R-:W-:Y:S01]  /*26b0*/  PRMT R32, RZ, 0x7610, R32 ;  /* 0x00007610ff207816 */ /* 0x000fe20000000020 */
[----:B------:R-:W0:Y:S02]  /*26c0*/  @P0 MUFU.RSQ R10, R11 ;  /* 0x0000000b000a0308 */ /* 0x000e240000001400 */
[--C-:B------:R-:W-:Y:S02]  /*26d0*/  FADD.FTZ R13, R8, -R9.reuse ;  /* 0x80000009080d7221 */ /* 0x100fe40000010000 */
[----:B------:R-:W-:Y:S01]  /*26e0*/  FADD.FTZ R15, R32, -R9 ;  /* 0x80000009200f7221 */ /* 0x000fe20000010000 */
[----:B------:R-:W-:Y:S01]  /*26f0*/  PRMT R32, RZ, 0x7610, R31 ;  /* 0x00007610ff207816 */ /* 0x000fe2000000001f */
[----:B------:R-:W-:-:S02]  /*2700*/  IMAD R8, R0, c[0x0][0x1e4], R45 ;  /* 0x0000790000087a24 */ /* 0x000fc400078e022d */
[--C-:B------:R-:W-:Y:S02]  /*2710*/  FADD.FTZ R45, R14, -R9.reuse ;  /* 0x800000090e2d7221 */ /* 0x100fe40000010000 */
[----:B------:R-:W-:Y:S02]  /*2720*/  FADD.FTZ R47, R32, -R9 ;  /* 0x80000009202f7221 */ /* 0x000fe40000010000 */
[-C--:B0-----:R-:W-:Y:S02]  /*2730*/  FMUL.FTZ R13, R13, R10.reuse ;  /* 0x0000000a0d0d7220 */ /* 0x081fe40000410000 */
[----:B------:R-:W-:Y:S02]  /*2740*/  FMUL.FTZ R12, R15, R10 ;  /* 0x0000000a0f0c7220 */ /* 0x000fe40000410000 */
[----:B--2---:R-:W-:Y:S02]  /*2750*/  FFMA.FTZ R11, R4, R13, R6 ;  /* 0x0000000d040b7223 */ /* 0x004fe40000010006 */
        /* <DEDUP_REMOVED lines=12> */
.L_x_2071:
[----:B------:R-:W-:Y:S01]  /*2820*/  BSSY B0, `(.L_x_2072) ;  /* 0x000000c000007945 */ /* 0x000fe20003800000 */
[----:B------:R-:W-:Y:S05]  /*2830*/  @!P1 BRA `(.L_x_2073) ;  /* 0x000000a000009947 */ /* 0x000fea0003800000 */
[----:B------:R-:W-:Y:S01]  /*2840*/  IMAD R12, R39, c[0x0][0x1c0], RZ ;  /* 0x00007000270c7a24 */ /* 0x000fe200078e02ff */
[----:B------:R-:W-:Y:S02]  /*2850*/  MOV R13, R3 ;  /* 0x00000003000d7202 */ /* 0x000fe40000000f00 */
[----:B------:R-:W-:Y:S01]  /*2860*/  F2FP.BF16.PACK_AB R11, R32, R11 ;  /* 0x0000000b200b723e */ /* 0x000fe200000010ff */
[----:B------:R-:W-:Y:S01]  /*2870*/  IMAD R15, R27, c[0x0][0x1c4], R12 ;  /* 0x000071001b0f7a24 */ /* 0x000fe200078e020c */
[----:B------:R-:W-:-:S05]  /*2880*/  MOV R12, R16 ;  /* 0x00000010000c7202 */ /* 0x000fca0000000f00 */
[----:B------:R-:W-:-:S05]  /*2890*/  IMAD.WIDE.U32 R12, R27, c[0x0][0x1c0], R12 ;  /* 0x000070001b0c7a25 */ /* 0x000fca00078e000c */
[----:B------:R-:W-:Y:S02]  /*28a0*/  IADD3 R15, R13, R15, RZ ;  /* 0x0000000f0d0f7210 */ /* 0x000fe40007ffe0ff */
[----:B------:R-:W-:-:S04]  /*28b0*/  LEA R14, P0, R12, c[0x0][0x160], 0x1 ;  /* 0x000058000c0e7a11 */ /* 0x000fc800078008ff */
[----:B------:R-:W-:-:S05]  /*28c0*/  LEA.HI.X R15, R12, c[0x0][0x164], R15, 0x1, P0 ;  /* 0x000059000c0f7a11 */ /* 0x000fca00000f0c0f */
[----:B------:R0:W-:Y:S04]  /*28d0*/  STG.E [R14.64], R11 ;  /* 0x0000000b0e007986 */ /* 0x0001e8000c101908 */
.L_x_2073:
[----:B------:R-:W-:Y:S05]  /*28e0*/  BSYNC B0 ;  /* 0x0000000000007941 */ /* 0x000fea0003800000 */
.L_x_2072:
[-C--:B------:R-:W-:Y:S01]  /*28f0*/  FMUL.FTZ R45, R45, R10.reuse ;  /* 0x0000000a2d2d7220 */ /* 0x080fe20000410000 */
[----:B------:R-:W-:Y:S01]  /*2900*/  PRMT R34, RZ, 0x5410, R29 ;  /* 0x00005410ff227816 */ /* 0x000fe2000000001d */
[----:B------:R-:W-:Y:S01]  /*2910*/  FMUL.FTZ R12, R47, R10 ;  /* 0x0000000a2f0c7220 */ /* 0x000fe20000410000 */
[----:B0-----:R-:W-:Y:S01]  /*2920*/  IADD3 R11, R8, 0x80, RZ ;  /* 0x00000080080b7810 */ /* 0x001fe20007ffe0ff */
        /* <DEDUP_REMOVED lines=13> */
.L_x_2074:
        /* <DEDUP_REMOVED lines=12> */
.L_x_2076:
[----:B------:R-:W-:Y:S05]  /*2ac0*/  BSYNC B0 ;  /* 0x0000000000007941 */ /* 0x000fea0003800000 */
.L_x_2075:
[----:B------:R-:W-:Y:S01]  /*2ad0*/  PRMT R12, RZ, 0x7610, R29 ;  /* 0x00007610ff0c7816 */ /* 0x000fe2000000001d */
[----:B------:R-:W-:Y:S01]  /*2ae0*/  FADD.FTZ R13, R34, -R9 ;  /* 0x80000009220d7221 */ /* 0x000fe20000010000 */
[--C-:B0-----:R-:W-:Y:S02]  /*2af0*/  PRMT R14, RZ, 0x5410, R33.reuse ;  /* 0x00005410ff0e7816 */ /* 0x101fe40000000021 */
[----:B------:R-:W-:Y:S01]  /*2b00*/  PRMT R32, RZ, 0x7610, R33 ;  /* 0x00007610ff207816 */ /* 0x000fe20000000021 */
[--C-:B------:R-:W-:Y:S01]  /*2b10*/  FADD.FTZ R15, R12, -R9.reuse ;  /* 0x800000090c0f7221 */ /* 0x100fe20000010000 */
[----:B------:R-:W-:Y:S01]  /*2b20*/  ISETP.GE.U32.AND P0, PT, R11, c[0x0][0x1c8], PT ;  /* 0x000072000b007a0c */ /* 0x000fe20003f06070 */
[--C-:B------:R-:W-:Y:S02]  /*2b30*/  FADD.FTZ R27, R14, -R9.reuse ;  /* 0x800000090e1b7221 */ /* 0x100fe40000010000 */
[----:B------:R-:W-:Y:S02]  /*2b40*/  FADD.FTZ R29, R32, -R9 ;  /* 0x80000009201d7221 */ /* 0x000fe40000010000 */
[----:B------:R-:W-:-:S02]  /*2b50*/  FMUL.FTZ R13, R13, R10 ;  /* 0x0000000a0d0d7220 */ /* 0x000fc40000410000 */
[-C--:B------:R-:W-:Y:S02]  /*2b60*/  FMUL.FTZ R12, R15, R10.reuse ;  /* 0x0000000a0f0c7220 */ /* 0x080fe40000410000 */
[-C--:B------:R-:W-:Y:S02]  /*2b70*/  FMUL.FTZ R31, R27, R10.reuse ;  /* 0x0000000a1b1f7220 */ /* 0x080fe40000410000 */
[----:B------:R-:W-:Y:S02]  /*2b80*/  FMUL.FTZ R34, R29, R10 ;  /* 0x0000000a1d227220 */ /* 0x000fe40000410000 */
        /* <DEDUP_REMOVED lines=13> */
.L_x_2077:
        /* <DEDUP_REMOVED lines=12> */
.L_x_2079:
[----:B------:R-:W-:Y:S05]  /*2d20*/  BSYNC B0 ;  /* 0x0000000000007941 */ /* 0x000fea0003800000 */
.L_x_2078:
[----:B------:R-:W-:Y:S01]  /*2d30*/  IADD3 R12, R8, 0xa0, RZ ;  /* 0x000000a0080c7810 */ /* 0x000fe20007ffe0ff */
[----:B------:R-:W-:Y:S02]  /*2d40*/  FFMA.FTZ R31, R4, R31, R6 ;  /* 0x0000001f041f7223 */ /* 0x000fe40000010006 */
[----:B------:R-:W-:Y:S01]  /*2d50*/  FFMA.FTZ R34, R5, R34, R7 ;  /* 0x0000002205227223 */ /* 0x000fe20000010007 */
        /* <DEDUP_REMOVED lines=11> */
.L_x_2080:
        /* <DEDUP_REMOVED lines=12> */
.L_x_2082:
[----:B------:R-:W-:Y:S05]  /*2ed0*/  BSYNC B0 ;  /* 0x0000000000007941 */ /* 0x000fea0003800000 */
.L_x_2081:
[--C-:B0-----:R-:W-:Y:S02]  /*2ee0*/  PRMT R14, RZ, 0x5410, R28.reuse ;  /* 0x00005410ff0e7816 */ /* 0x101fe4000000001c */
[----:B------:R-:W-:Y:S02]  /*2ef0*/  PRMT R28, RZ, 0x7610, R28 ;  /* 0x00007610ff1c7816 */ /* 0x000fe4000000001c */
[----:B------:R-:W-:Y:S01]  /*2f00*/  SHF.R.S32.HI R34, RZ, 0x1f, R11 ;  /* 0x0000001fff227819 */ /* 0x000fe2000001140b */
[--C-:B------:R-:W-:Y:S01]  /*2f10*/  FADD.FTZ R15, R14, -R9.reuse ;  /* 0x800000090e0f7221 */ /* 0x100fe20000010000 */
[----:B------:R-:W-:Y:S01]  /*2f20*/  ISETP.GE.U32.AND P5, PT, R12, c[0x0][0x1c8], PT ;  /* 0x000072000c007a0c */ /* 0x000fe20003fa6070 */
[----:B------:R-:W-:Y:S01]  /*2f30*/  FADD.FTZ R27, R28, -R9 ;  /* 0x800000091c1b7221 */ /* 0x000fe20000010000 */
[----:B------:R-:W-:Y:S01]  /*2f40*/  SHF.R.S32.HI R13, RZ, 0x1f, R12 ;  /* 0x0000001fff0d7819 */ /* 0x000fe2000001140c */
[-C--:B------:R-:W-:Y:S01]  /*2f50*/  FMUL.FTZ R15, R15, R10.reuse ;  /* 0x0000000a0f0f7220 */ /* 0x080fe20000410000 */
[--C-:B------:R-:W-:Y:S01]  /*2f60*/  PRMT R32, RZ, 0x5410, R35.reuse ;  /* 0x00005410ff207816 */ /* 0x100fe20000000023 */
[----:B------:R-:W-:Y:S01]  /*2f70*/  FMUL.FTZ R14, R27, R10 ;  /* 0x0000000a1b0e7220 */ /* 0x000fe20000410000 */
[----:B------:R-:W-:Y:S01]  /*2f80*/  PRMT R28, RZ, 0x7610, R35 ;  /* 0x00007610ff1c7816 */ /* 0x000fe20000000023 */
[----:B------:R-:W-:Y:S01]  /*2f90*/  FFMA.FTZ R27, R4, R15, R6 ;  /* 0x0000000f041b7223 */ /* 0x000fe20000010006 */
[----:B------:R-:W-:Y:S01]  /*2fa0*/  ISETP.GE.AND.EX P0, PT, R34, c[0x0][0x1cc], PT, P0 ;  /* 0x0000730022007a0c */ /* 0x000fe20003f06300 */
[--C-:B------:R-:W-:Y:S01]  /*2fb0*/  FADD.FTZ R33, R32, -R9.reuse ;  /* 0x8000000920217221 */ /* 0x100fe20000010000 */
[----:B------:R-:W-:Y:S01]  /*2fc0*/  ISETP.GE.AND.EX P5, PT, R13, c[0x0][0x1cc], PT, P5 ;  /* 0x000073000d007a0c */ /* 0x000fe20003fa6350 */
[----:B------:R-:W-:Y:S01]  /*2fd0*/  FADD.FTZ R35, R28, -R9 ;  /* 0x800000091c237221 */ /* 0x000fe20000010000 */
[----:B------:R-:W-:Y:S01]  /*2fe0*/  ISETP.LT.U32.AND P0, PT, R19, 0x1c0, !P0 ;  /* 0x000001c01300780c */ /* 0x000fe20004701070 */
[----:B------:R-:W-:Y:S01]  /*2ff0*/  FFMA.FTZ R32, R5, R14, R7 ;  /* 0x0000000e05207223 */ /* 0x000fe20000010007 */
[----:B------:R-:W-:Y:S01]  /*3000*/  ISETP.LT.U32.AND P5, PT, R19, 0x1c0, !P5 ;  /* 0x000001c01300780c */ /* 0x000fe20006fa1070 */
[----:B------:R-:W-:Y:S09]  /*3010*/  @!P6 BRA `(.L_x_2083) ;  /* 0x000000a00000e947 */ /* 0x000ff20003800000 */
        /* <DEDUP_REMOVED lines=10> */
.L_x_2083:
        /* <DEDUP_REMOVED lines=12> */
.L_x_2085:
[----:B------:R-:W-:Y:S05]  /*3180*/  BSYNC B0 ;  /* 0x0000000000007941 */ /* 0x000fea0003800000 */
.L_x_2084:
[-C--:B------:R-:W-:Y:S01]  /*3190*/  FMUL.FTZ R33, R33, R10.reuse ;  /* 0x0000000a21217220 */ /* 0x080fe20000410000 */
[----:B------:R-:W-:Y:S01]  /*31a0*/  PRMT R34, RZ, 0x5410, R36 ;  /* 0x00005410ff227816 */ /* 0x000fe20000000024 */
[----:B0-----:R-:W-:Y:S01]  /*31b0*/  FMUL.FTZ R14, R35, R10 ;  /* 0x0000000a230e7220 */ /* 0x001fe20000410000 */
[----:B------:R-:W-:Y:S01]  /*31c0*/  IADD3 R11, R8, 0xc0, RZ ;  /* 0x000000c0080b7810 */ /* 0x000fe20007ffe0ff */
        /* <DEDUP_REMOVED lines=13> */
.L_x_2086:
        /* <DEDUP_REMOVED lines=12> */
.L_x_2088:
[----:B------:R-:W-:Y:S05]  /*3360*/  BSYNC B0 ;  /* 0x0000000000007941 */ /* 0x000fea0003800000 */
.L_x_2087:
[----:B------:R-:W-:Y:S01]  /*3370*/  PRMT R36, RZ, 0x7610, R36 ;  /* 0x00007610ff247816 */ /* 0x000fe20000000024 */
[----:B0-----:R-:W-:Y:S01]  /*3380*/  FADD.FTZ R13, R34, -R9 ;  /* 0x80000009220d7221 */ /* 0x001fe20000010000 */
[--C-:B------:R-:W-:Y:S02]  /*3390*/  PRMT R12, RZ, 0x5410, R37.reuse ;  /* 0x00005410ff0c7816 */ /* 0x100fe40000000025 */
[----:B------:R-:W-:Y:S01]  /*33a0*/  PRMT R28, RZ, 0x7610, R37 ;  /* 0x00007610ff1c7816 */ /* 0x000fe20000000025 */
[--C-:B------:R-:W-:Y:S01]  /*33b0*/  FADD.FTZ R15, R36, -R9.reuse ;  /* 0x80000009240f7221 */ /* 0x100fe20000010000 */
[----:B------:R-:W-:Y:S01]  /*33c0*/  ISETP.GE.U32.AND P5, PT, R26, c[0x0][0x1c8], PT ;  /* 0x000072001a007a0c */ /* 0x000fe20003fa6070 */
[--C-:B------:R-:W-:Y:S01]  /*33d0*/  FADD.FTZ R27, R12, -R9.reuse ;  /* 0x800000090c1b7221 */ /* 0x100fe20000010000 */
[----:B------:R-:W-:Y:S01]  /*33e0*/  ISETP.GE.U32.AND P0, PT, R11, c[0x0][0x1c8], PT ;  /* 0x000072000b007a0c */ /* 0x000fe20003f06070 */
[----:B------:R-:W-:Y:S01]  /*33f0*/  FADD.FTZ R9, R28, -R9 ;  /* 0x800000091c097221 */ /* 0x000fe20000010000 */
[----:B------:R-:W-:Y:S01]  /*3400*/  SHF.R.S32.HI R14, RZ, 0x1f, R11 ;  /* 0x0000001fff0e7819 */ /* 0x000fe2000001140b */
[-C--:B------:R-:W-:Y:S01]  /*3410*/  FMUL.FTZ R13, R13, R10.reuse ;  /* 0x0000000a0d0d7220 */ /* 0x080fe20000410000 */
[----:B------:R-:W-:Y:S01]  /*3420*/  ISETP.GE.AND.EX P5, PT, R30, c[0x0][0x1cc], PT, P5 ;  /* 0x000073001e007a0c */ /* 0x000fe20003fa6350 */
[-C--:B------:R-:W-:Y:S01]  /*3430*/  FMUL.FTZ R27, R27, R10.reuse ;  /* 0x0000000a1b1b7220 */ /* 0x080fe20000410000 */
[----:B------:R-:W-:Y:S01]  /*3440*/  ISETP.GE.AND.EX P0, PT, R14, c[0x0][0x1cc], PT, P0 ;  /* 0x000073000e007a0c */ /* 0x000fe20003f06300 */
[-C--:B------:R-:W-:Y:S01]  /*3450*/  FMUL.FTZ R12, R9, R10.reuse ;  /* 0x0000000a090c7220 */ /* 0x080fe20000410000 */
[----:B------:R-:W-:Y:S01]  /*3460*/  ISETP.GT.U32.OR P5, PT, R19, 0x1bf, P5 ;  /* 0x000001bf1300780c */ /* 0x000fe20002fa4470 */
[----:B------:R-:W-:Y:S01]  /*3470*/  FMUL.FTZ R10, R15, R10 ;  /* 0x0000000a0f0a7220 */ /* 0x000fe20000410000 */
[----:B------:R-:W-:Y:S01]  /*3480*/  ISETP.LT.U32.AND P0, PT, R19, 0x1c0, !P0 ;  /* 0x000001c01300780c */ /* 0x000fe20004701070 */
[----:B------:R-:W-:-:S02]  /*3490*/  FFMA.FTZ R13, R4, R13, R6 ;  /* 0x0000000d040d7223 */ /* 0x000fc40000010006 */
[----:B------:R-:W-:Y:S02]  /*34a0*/  FFMA.FTZ R27, R4, R27, R6 ;  /* 0x0000001b041b7223 */ /* 0x000fe40000010006 */
[C-C-:B------:R-:W-:Y:S02]  /*34b0*/  FFMA.FTZ R12, R5.reuse, R12, R7.reuse ;  /* 0x0000000c050c7223 */ /* 0x140fe40000010007 */
        /* <DEDUP_REMOVED lines=12> */
.L_x_2089:
        /* <DEDUP_REMOVED lines=12> */
.L_x_2091:
[----:B------:R-:W-:Y:S05]  /*3640*/  BSYNC B0 ;  /* 0x0000000000007941 */ /* 0x000fea0003800000 */
.L_x_2090:
        /* <DEDUP_REMOVED lines=11> */
.L_x_2092:
[----:B------:R-:W-:Y:S01]  /*3700*/  BSSY B0, `(.L_x_2093) ;  /* 0x000000b000007945 */ /* 0x000fe20003800000 */
[----:B------:R-:W-:Y:S05]  /*3710*/  @P5 BRA `(.L_x_2094) ;  /* 0x0000009000005947 */ /* 0x000fea0003800000 */
[----:B------:R-:W-:Y:S01]  /*3720*/  MOV R2, R16 ;  /* 0x0000001000027202 */ /* 0x000fe20000000f00 */
[----:B------:R-:W-:Y:S01]  /*3730*/  IMAD R7, R30, c[0x0][0x1c0], RZ ;  /* 0x000070001e077a24 */ /* 0x000fe200078e02ff */
[----:B------:R-:W-:-:S03]  /*3740*/  F2FP.BF16.PACK_AB R27, R12, R27 ;  /* 0x0000001b0c1b723e */ /* 0x000fc600000010ff */
[----:B0-----:R-:W-:-:S04]  /*3750*/  IMAD.WIDE.U32 R4, R26, c[0x0][0x1c0], R2 ;  /* 0x000070001a047a25 */ /* 0x001fc800078e0002 */
[----:B------:R-:W-:Y:S01]  /*3760*/  IMAD R7, R26, c[0x0][0x1c4], R7 ;  /* 0x000071001a077a24 */ /* 0x000fe200078e0207 */
[----:B------:R-:W-:-:S04]  /*3770*/  LEA R2, P0, R4, c[0x0][0x160], 0x1 ;  /* 0x0000580004027a11 */ /* 0x000fc800078008ff */
[----:B------:R-:W-:-:S04]  /*3780*/  IADD3 R7, R5, R7, RZ ;  /* 0x0000000705077210 */ /* 0x000fc80007ffe0ff */
[----:B------:R-:W-:-:S05]  /*3790*/  LEA.HI.X R3, R4, c[0x0][0x164], R7, 0x1, P0 ;  /* 0x0000590004037a11 */ /* 0x000fca00000f0c07 */
[----:B------:R0:W-:Y:S02]  /*37a0*/  STG.E [R2.64], R27 ;  /* 0x0000001b02007986 */ /* 0x0001e4000c101908 */
.L_x_2094:
[----:B------:R-:W-:Y:S05]  /*37b0*/  BSYNC B0 ;  /* 0x0000000000007941 */ /* 0x000fea0003800000 */
.L_x_2093:
[----:B------:R-:W-:Y:S02]  /*37c0*/  IADD3 R22, R22, c[0x0][0x10], RZ ;  /* 0x0000040016167a10 */ /* 0x000fe40007ffe0ff */
[----:B------:R-:W-:Y:S02]  /*37d0*/  IADD3 R43, R43, 0x1, RZ ;  /* 0x000000012b2b7810 */ /* 0x000fe40007ffe0ff */
[----:B------:R-:W-:-:S13]  /*37e0*/  ISETP.GE.AND P0, PT, R22, UR4, PT ;  /* 0x0000000416007c0c */ /* 0x000fda000bf06270 */
[----:B------:R-:W-:Y:S01]  /*37f0*/  @P0 CALL.REL.NOINC `(.L_x_2095) ;  /* 0x0000001000000944 */ /* 0x000fe20003c00000 */
[----:B------:R-:W-:Y:S05]  /*3800*/  BRA `(.L_x_2096) ;  /* 0xffffca8000007947 */ /* 0x000fea000383ffff */
.L_x_2095:
[----:B------:R-:W-:Y:S05]  /*3810*/  EXIT ;  /* 0x000000000000794d */ /* 0x000fea0003800000 */
.L_x_2097:
        /* <DEDUP_REMOVED lines=14> */
.L_x_3325:


//--------------------- .text._Z35group_norm_nhwc_fwd_one_pass_kernelI11Bf16IOFp32WLi512ELi28ELi448EEv26Group_norm_nhwc_fwd_params --------------------------
	.section	.text._Z35group_norm_nhwc_fwd_one_pass_kernelI11Bf16IOFp32WLi512ELi28ELi448EEv26Group_norm_nhwc_fwd_params,"ax",@progbits
	.sectioninfo	@"SHI_REGISTERS=72"
	.align	128
        .global         _Z35group_norm_nhwc_fwd_one_pass_kernelI11Bf16IOFp32WLi512ELi28ELi448EEv26Group_norm_nhwc_fwd_params
        .type           _Z35group_norm_nhwc_fwd_one_pass_kernelI11Bf16IOFp32WLi512ELi28ELi448EEv26Group_norm_nhwc_fwd_params,@function
        .size           _Z35group_norm_nhwc_fwd_one_pass_kernelI11Bf16IOFp32WLi512ELi28ELi448EEv26Group_norm_nhwc_fwd_params,(.L_x_3326 - _Z35group_norm_nhwc_fwd_one_pass_kernelI11Bf16IOFp32WLi512ELi28ELi448EEv26Group_norm_nhwc_fwd_params)
        .other          _Z35group_norm_nhwc_fwd_one_pass_kernelI11Bf16IOFp32WLi512ELi28ELi448EEv26Group_norm_nhwc_fwd_params,@"STO_CUDA_ENTRY STV_DEFAULT"
_Z35group_norm_nhwc_fwd_one_pass_kernelI11Bf16IOFp32WLi512ELi28ELi448EEv26Group_norm_nhwc_fwd_params:
.text._Z35group_norm_nhwc_fwd_one_pass_kernelI11Bf16IOFp32WLi512ELi28ELi448EEv26Group_norm_nhwc_fwd_params:
        /* <DEDUP_REMOVED lines=13> */
[--C-:B0-----:R-:W-:Y:S02]  /*00d0*/  SHF.R.U32.HI R4, RZ, 0x1, R0.reuse ;  /* 0x00000001ff047819 */ /* 0x101fe40000011600 */
[----:B------:R-:W-:Y:S02]  /*00e0*/  SHF.R.S32.HI R7, RZ, 0x1f, R0 ;  /* 0x0000001fff077819 */ /* 0x000fe40000011400 */
[----:B------:R-:W-:Y:S01]  /*00f0*/  ISETP.GE.U32.AND P4, PT, R0, 0x1c0, PT ;  /* 0x000001c00000780c */ /* 0x000fe20003f86070 */
[----:B------:R-:W-:Y:S01]  /*0100*/  IMAD.WIDE.U32 R4, R4, -0x6db6db6d, RZ ;  /* 0x9249249304047825 */ /* 0x000fe200078e00ff */
[----:B------:R-:W-:-:S04]  /*0110*/  LEA.HI R7, R7, R0, RZ, 0x5 ;  /* 0x0000000007077211 */ /* 0x000fc800078f28ff */
[----:B------:R-:W-:Y:S02]  /*0120*/  SHF.R.U32.HI R4, RZ, 0x2, R5 ;  /* 0x00000002ff047819 */ /* 0x000fe40000011605 */
[----:B------:R-:W-:-:S03]  /*0130*/  SHF.R.S32.HI R47, RZ, 0x5, R7 ;  /* 0x00000005ff2f7819 */ /* 0x000fc60000011407 */
[----:B-1----:R-:W-:Y:S02]  /*0140*/  IMAD R63, R3, c[0x0][0x1e4], R4 ;  /* 0x00007900033f7a24 */ /* 0x002fe400078e0204 */
[----:B------:R-:W-:-:S03]  /*0150*/  IMAD R65, R4, -0xe, R0 ;  /* 0xfffffff204417824 */ /* 0x000fc600078e0200 */
[C---:B------:R-:W-:Y:S02]  /*0160*/  IADD3 R62, R63.reuse, 0x20, RZ ;  /* 0x000000203f3e7810 */ /* 0x040fe40007ffe0ff */
[C---:B------:R-:W-:Y:S02]  /*0170*/  IADD3 R61, R63.reuse, 0x40, RZ ;  /* 0x000000403f3d7810 */ /* 0x040fe40007ffe0ff */
[C---:B------:R-:W-:Y:S02]  /*0180*/  IADD3 R60, R63.reuse, 0x60, RZ ;  /* 0x000000603f3c7810 */ /* 0x040fe40007ffe0ff */
[C---:B------:R-:W-:Y:S02]  /*0190*/  IADD3 R59, R63.reuse, 0x80, RZ ;  /* 0x000000803f3b7810 */ /* 0x040fe40007ffe0ff */
[----:B------:R-:W-:Y:S02]  /*01a0*/  ISETP.LT.U32.AND P0, PT, R63, c[0x0][0x1c8], PT ;  /* 0x000072003f007a0c */ /* 0x000fe40003f01070 */
[----:B------:R-:W-:-:S02]  /*01b0*/  SHF.R.S32.HI R4, RZ, 0x1f, R63 ;  /* 0x0000001fff047819 */ /* 0x000fc4000001143f */
[----:B------:R-:W-:Y:S02]  /*01c0*/  ISETP.LT.U32.AND P1, PT, R62, c[0x0][0x1c8], PT ;  /* 0x000072003e007a0c */ /* 0x000fe40003f21070 */
[----:B------:R-:W-:Y:S02]  /*01d0*/  ISETP.LT.U32.AND P2, PT, R61, c[0x0][0x1c8], PT ;  /* 0x000072003d007a0c */ /* 0x000fe40003f41070 */
[----:B------:R-:W-:Y:S02]  /*01e0*/  ISETP.LT.U32.AND P3, PT, R60, c[0x0][0x1c8], PT ;  /* 0x000072003c007a0c */ /* 0x000fe40003f61070 */
[----:B------:R-:W-:Y:S02]  /*01f0*/  SHF.R.S32.HI R5, RZ, 0x1f, R62 ;  /* 0x0000001fff057819 */ /* 0x000fe4000001143e */
[----:B------:R-:W-:Y:S02]  /*0200*/  SHF.R.S32.HI R6, RZ, 0x1f, R61 ;  /* 0x0000001fff067819 */ /* 0x000fe4000001143d */
[----:B------:R-:W-:-:S02]  /*0210*/  SHF.R.S32.HI R7, RZ, 0x1f, R60 ;  /* 0x0000001fff077819 */ /* 0x000fc4000001143c */
[----:B------:R-:W-:Y:S02]  /*0220*/  ISETP.LT.U32.AND P5, PT, R59, c[0x0][0x1c8], PT ;  /* 0x000072003b007a0c */ /* 0x000fe40003fa1070 */
[----:B------:R-:W-:Y:S02]  /*0230*/  SHF.R.S32.HI R8, RZ, 0x1f, R59 ;  /* 0x0000001fff087819 */ /* 0x000fe4000001143b */
[----:B------:R-:W-:Y:S02]  /*0240*/  ISETP.LT.AND.EX P0, PT, R4, c[0x0][0x1cc], !P4, P0 ;  /* 0x0000730004007a0c */ /* 0x000fe40006701300 */
[----:B------:R-:W-:Y:S02]  /*0250*/  ISETP.LT.AND.EX P1, PT, R5, c[0x0][0x1cc], !P4, P1 ;  /* 0x0000730005007a0c */ /* 0x000fe40006721310 */
[----:B------:R-:W-:Y:S02]  /*0260*/  ISETP.LT.AND.EX P2, PT, R6, c[0x0][0x1cc], !P4, P2 ;  /* 0x0000730006007a0c */ /* 0x000fe40006741320 */
[----:B------:R-:W-:-:S02]  /*0270*/  ISETP.LT.AND.EX P3, PT, R7, c[0x0][0x1cc], !P4, P3 ;  /* 0x0000730007007a0c */ /* 0x000fc40006761330 */
[----:B------:R-:W-:Y:S02]  /*0280*/  SHF.L.U32 R65, R65, 0x1, RZ ;  /* 0x0000000141417819 */ /* 0x000fe400000006ff */
[C---:B------:R-:W-:Y:S02]  /*0290*/  IADD3 R58, R63.reuse, 0xa0, RZ ;  /* 0x000000a03f3a7810 */ /* 0x040fe40007ffe0ff */
[C---:B------:R-:W-:Y:S02]  /*02a0*/  IADD3 R57, R63.reuse, 0xc0, RZ ;  /* 0x000000c03f397810 */ /* 0x040fe40007ffe0ff */
[C---:B------:R-:W-:Y:S02]  /*02b0*/  IADD3 R56, R63.reuse, 0xe0, RZ ;  /* 0x000000e03f387810 */ /* 0x040fe40007ffe0ff */
[C---:B------:R-:W-:Y:S02]  /*02c0*/  IADD3 R55, R63.reuse, 0x100, RZ ;  /* 0x000001003f377810 */ /* 0x040fe40007ffe0ff */
[----:B------:R-:W-:-:S02]  /*02d0*/  IADD3 R54, R63, 0x120, RZ ;  /* 0x000001203f367810 */ /* 0x000fc40007ffe0ff */
[----:B------:R-:W-:Y:S02]  /*02e0*/  ISETP.LT.AND.EX P4, PT, R8, c[0x0][0x1cc], !P4, P5 ;  /* 0x0000730008007a0c */ /* 0x000fe40006781350 */
[C---:B------:R-:W-:Y:S02]  /*02f0*/  IADD3 R53, R63.reuse, 0x140, RZ ;  /* 0x000001403f357810 */ /* 0x040fe40007ffe0ff */
[C---:B------:R-:W-:Y:S02]  /*0300*/  IADD3 R52, R63.reuse, 0x160, RZ ;  /* 0x000001603f347810 */ /* 0x040fe40007ffe0ff */
[C---:B------:R-:W-:Y:S02]  /*0310*/  IADD3 R51, R63.reuse, 0x180, RZ ;  /* 0x000001803f337810 */ /* 0x040fe40007ffe0ff */
[C---:B------:R-:W-:Y:S02]  /*0320*/  IADD3 R50, R63.reuse, 0x1a0, RZ ;  /* 0x000001a03f327810 */ /* 0x040fe40007ffe0ff */
[----:B------:R-:W-:-:S02]  /*0330*/  IADD3 R49, R63, 0x1c0, RZ ;  /* 0x000001c03f317810 */ /* 0x000fc40007ffe0ff */
[----:B--2---:R-:W-:Y:S02]  /*0340*/  IADD3 R48, R63, 0x1e0, RZ ;  /* 0x000001e03f307810 */ /* 0x004fe40007ffe0ff */
.L_x_2156:
[----:B0-----:R-:W-:Y:S02]  /*0350*/  IABS R12, c[0x0][0x1d8] ;  /* 0x00007600000c7a13 */ /* 0x001fe40000000000 */
[----:B------:R-:W-:Y:S02]  /*0360*/  IABS R14, R64 ;  /* 0x00000040000e7213 */ /* 0x000fe40000000000 */
[----:B------:R-:W0:Y:S01]  /*0370*/  I2F.RP R9, R12 ;  /* 0x0000000c00097306 */ /* 0x000e220000209400 */
[----:B------:R-:W-:-:S07]  /*0380*/  MOV R39, RZ ;  /* 0x000000ff00277202 */ /* 0x000fce0000000f00 */
        /* <DEDUP_REMOVED lines=10> */
[----:B------:R-:W-:Y:S01]  /*0430*/  IMAD R9, R12, R9, R13 ;  /* 0x000000090c097224 */ /* 0x000fe200078e020d */
[----:B------:R-:W-:-:S04]  /*0440*/  SHF.R.S32.HI R13, RZ, 0x1f, R65 ;  /* 0x0000001fff0d7819 */ /* 0x000fc80000011441 */
[----:B------:R-:W-:-:S13]  /*0450*/  ISETP.GT.U32.AND P5, PT, R12, R9, PT ;  /* 0x000000090c00720c */ /* 0x000fda0003fa4070 */
[-C--:B------:R-:W-:Y:S02]  /*0460*/  @!P5 IADD3 R9, R9, -R12.reuse, RZ ;  /* 0x8000000c0909d210 */ /* 0x080fe40007ffe0ff */
[----:B------:R-:W-:Y:S02]  /*0470*/  @!P5 IADD3 R11, R11, 0x1, RZ ;  /* 0x000000010b0bd810 */ /* 0x000fe40007ffe0ff */
[----:B------:R-:W-:Y:S02]  /*0480*/  ISETP.GE.U32.AND P6, PT, R9, R12, PT ;  /* 0x0000000c0900720c */ /* 0x000fe40003fc6070 */
[----:B------:R-:W-:-:S04]  /*0490*/  LOP3.LUT R9, R64, c[0x0][0x1d8], RZ, 0x3c, !PT ;  /* 0x0000760040097a12 */ /* 0x000fc800078e3cff */
[----:B------:R-:W-:-:S07]  /*04a0*/  ISETP.GE.AND P5, PT, R9, RZ, PT ;  /* 0x000000ff0900720c */ /* 0x000fce0003fa6270 */
[----:B------:R-:W-:Y:S02]  /*04b0*/  @P6 IADD3 R11, R11, 0x1, RZ ;  /* 0x000000010b0b6810 */ /* 0x000fe40007ffe0ff */
[----:B------:R-:W-:-:S04]  /*04c0*/  ISETP.NE.AND P6, PT, RZ, c[0x0][0x1d8], PT ;  /* 0x00007600ff007a0c */ /* 0x000fc80003fc5270 */
[----:B------:R-:W-:-:S09]  /*04d0*/  @!P5 IADD3 R11, -R11, RZ, RZ ;  /* 0x000000ff0b0bd210 */ /* 0x000fd20007ffe1ff */
[----:B------:R-:W-:-:S04]  /*04e0*/  @!P6 LOP3.LUT R11, RZ, c[0x0][0x1d8], RZ, 0x33, !PT ;  /* 0x00007600ff0bea12 */ /* 0x000fc800078e33ff */
[----:B------:R-:W-:-:S05]  /*04f0*/  IADD3 R9, -R11, RZ, RZ ;  /* 0x000000ff0b097210 */ /* 0x000fca0007ffe1ff */
[----:B------:R-:W-:Y:S01]  /*0500*/  IMAD R36, R9, c[0x0][0x1d8], R64 ;  /* 0x0000760009247a24 */ /* 0x000fe200078e0240 */
[----:B------:R-:W-:-:S03]  /*0510*/  SHF.R.S32.HI R9, RZ, 0x1f, R11 ;  /* 0x0000001fff097819 */ /* 0x000fc6000001140b */
[----:B------:R-:W-:Y:S02]  /*0520*/  IMAD R36, R36, 0x1c, RZ ;  /* 0x0000001c24247824 */ /* 0x000fe400078e02ff */
[----:B------:R-:W-:Y:S02]  /*0530*/  IMAD R10, R9, c[0x0][0x1d0], RZ ;  /* 0x00007400090a7a24 */ /* 0x000fe400078e02ff */
[----:B------:R-:W-:Y:S01]  /*0540*/  @P1 IMAD R9, R5, c[0x0][0x1c0], RZ ;  /* 0x0000700005091a24 */ /* 0x000fe200078e02ff */
[----:B------:R-:W-:Y:S01]  /*0550*/  IADD3 R68, P5, R65, R36, RZ ;  /* 0x0000002441447210 */ /* 0x000fe20007fbe0ff */
[----:B------:R-:W-:Y:S02]  /*0560*/  IMAD R67, R11, c[0x0][0x1d4], R10 ;  /* 0x000075000b437a24 */ /* 0x000fe400078e020a */
[----:B------:R-:W-:Y:S01]  /*0570*/  @P2 IMAD R10, R6, c[0x0][0x1c0], RZ ;  /* 0x00007000060a2a24 */ /* 0x000fe200078e02ff */
[----:B------:R-:W-:Y:S01]  /*0580*/  LEA.HI.X.SX32 R69, R36, R13, 0x1, P5 ;  /* 0x0000000d24457211 */ /* 0x000fe200028f0eff */
[----:B------:R-:W-:-:S02]  /*0590*/  @P1 IMAD R9, R62, c[0x0][0x1c4], R9 ;  /* 0x000071003e091a24 */ /* 0x000fc400078e0209 */
[----:B------:R-:W-:Y:S02]  /*05a0*/  @P2 IMAD R19, R61, c[0x0][0x1c4], R10 ;  /* 0x000071003d132a24 */ /* 0x000fe400078e020a */
[----:B------:R-:W-:-:S04]  /*05b0*/  IMAD.WIDE.U32 R68, R11, c[0x0][0x1d0], R68 ;  /* 0x000074000b447a25 */ /* 0x000fc800078e0044 */
[----:B------:R-:W-:Y:S01]  /*05c0*/  @P3 IMAD R11, R7, c[0x0][0x1c0], RZ ;  /* 0x00007000070b3a24 */ /* 0x000fe200078e02ff */
[----:B------:R-:W-:Y:S02]  /*05d0*/  IADD3 R67, R69, R67, RZ ;  /* 0x0000004345437210 */ /* 0x000fe40007ffe0ff */
[-C--:B------:R-:W-:Y:S01]  /*05e0*/  @P1 MOV R66, R68.reuse ;  /* 0x0000004400421202 */ /* 0x080fe20000000f00 */
[----:B------:R-:W-:Y:S01]  /*05f0*/  @P3 IMAD R21, R60, c[0x0][0x1c4], R11 ;  /* 0x000071003c153a24 */ /* 0x000fe200078e020b */
[-C--:B------:R-:W-:Y:S02]  /*0600*/  @P3 MOV R10, R68.reuse ;  /* 0x00000044000a3202 */ /* 0x080fe40000000f00 */
[-C--:B------:R-:W-:Y:S01]  /*0610*/  @P3 MOV R11, R67.reuse ;  /* 0x00000043000b3202 */ /* 0x080fe20000000f00 */
[----:B------:R-:W-:Y:S01]  /*0620*/  @P1 IMAD.WIDE.U32 R16, R62, c[0x0][0x1c0], R66 ;  /* 0x000070003e101a25 */ /* 0x000fe200078e0042 */
[----:B------:R-:W-:Y:S02]  /*0630*/  @P2 MOV R12, R68 ;  /* 0x00000044000c2202 */ /* 0x000fe40000000f00 */
[----:B------:R-:W-:Y:S01]  /*0640*/  @P2 MOV R13, R67 ;  /* 0x00000043000d2202 */ /* 0x000fe20000000f00 */
[----:B------:R-:W-:Y:S01]  /*0650*/  @P3 IMAD.WIDE.U32 R10, R60, c[0x0][0x1c0], R10 ;  /* 0x000070003c0a3a25 */ /* 0x000fe200078e000a */
[----:B------:R-:W-:-:S02]  /*0660*/  @P1 IADD3 R15, R17, R9, RZ ;  /* 0x00000009110f1210 */ /* 0x000fc40007ffe0ff */
[----:B------:R-:W-:Y:S01]  /*0670*/  @P1 LEA R14, P5, R16, c[0x0][0x170], 0x1 ;  /* 0x00005c00100e1a11 */ /* 0x000fe200078a08ff */
[----:B------:R-:W-:Y:S01]  /*0680*/  @P2 IMAD.WIDE.U32 R12, R61, c[0x0][0x1c0], R12 ;  /* 0x000070003d0c2a25 */ /* 0x000fe200078e000c */
[----:B------:R-:W-:Y:S02]  /*0690*/  @P3 IADD3 R9, R11, R21, RZ ;  /* 0x000000150b093210 */ /* 0x000fe40007ffe0ff */
[----:B------:R-:W-:Y:S02]  /*06a0*/  @P3 LEA R18, P6, R10, c[0x0][0x170], 0x1 ;  /* 0x00005c000a123a11 */ /* 0x000fe400078c08ff */
[----:B------:R-:W-:Y:S02]  /*06b0*/  @P2 IADD3 R13, R13, R19, RZ ;  /* 0x000000130d0d2210 */ /* 0x000fe40007ffe0ff */
[----:B------:R-:W-:Y:S02]  /*06c0*/  @P1 LEA.HI.X R15, R16, c[0x0][0x174], R15, 0x1, P5 ;  /* 0x00005d00100f1a11 */ /* 0x000fe400028f0c0f */
[----:B------:R-:W-:-:S02]  /*06d0*/  @P2 LEA R20, P5, R12, c[0x0][0x170], 0x1 ;  /* 0x00005c000c142a11 */ /* 0x000fc400078a08ff */
[----:B------:R-:W-:Y:S01]  /*06e0*/  @P3 LEA.HI.X R19, R10, c[0x0][0x174], R9, 0x1, P6 ;  /* 0x00005d000a133a11 */ /* 0x000fe200030f0c09 */
[----:B------:R-:W-:Y:S01]  /*06f0*/  @P4 IMAD R10, R8, c[0x0][0x1c0], RZ ;  /* 0x00007000080a4a24 */ /* 0x000fe200078e02ff */
[----:B------:R-:W-:Y:S01]  /*0700*/  @P2 LEA.HI.X R21, R12, c[0x0][0x174], R13, 0x1, P5 ;  /* 0x00005d000c152a11 */ /* 0x000fe200028f0c0d */
[----:B------:R0:W2:Y:S01]  /*0710*/  @P1 LDG.E R39, [R14.64] ;  /* 0x000000080e271981 */ /* 0x0000a2000c1e1900 */
[----:B------:R-:W-:Y:S01]  /*0720*/  @P4 MOV R11, R67 ;  /* 0x00000043000b4202 */ /* 0x000fe20000000f00 */
[----:B------:R-:W-:Y:S01]  /*0730*/  @P4 IMAD R13, R59, c[0x0][0x1c4], R10 ;  /* 0x000071003b0d4a24 */ /* 0x000fe200078e020a */
[----:B------:R-:W-:Y:S01]  /*0740*/  @P4 MOV R10, R68 ;  /* 0x00000044000a4202 */ /* 0x000fe20000000f00 */
[----:B------:R-:W-:Y:S01]  /*0750*/  @P0 IMAD R12, R4, c[0x0][0x1c0], RZ ;  /* 0x00007000040c0a24 */ /* 0x000fe200078e02ff */
[----:B------:R-:W-:-:S03]  /*0760*/  CS2R R44, SRZ ;  /* 0x00000000002c7805 */ /* 0x000fc6000001ff00 */
[----:B------:R-:W-:Y:S01]  /*0770*/  @P4 IMAD.WIDE.U32 R10, R59, c[0x0][0x1c0], R10 ;  /* 0x000070003b0a4a25 */ /* 0x000fe200078e000a */
[----:B------:R-:W-:Y:S02]  /*0780*/  MOV R9, RZ ;  /* 0x000000ff00097202 */ /* 0x000fe40000000f00 */
[----:B------:R1:W3:Y:S01]  /*0790*/  @P2 LDG.E R44, [R20.64] ;  /* 0x00000008142c2981 */ /* 0x0002e2000c1e1900 */
[----:B------:R-:W-:Y:S01]  /*07a0*/  @P0 IMAD R23, R63, c[0x0][0x1c4], R12 ;  /* 0x000071003f170a24 */ /* 0x000fe200078e020c */
[----:B------:R-:W-:Y:S02]  /*07b0*/  @P4 IADD3 R11, R11, R13, RZ ;  /* 0x0000000d0b0b4210 */ /* 0x000fe40007ffe0ff */
[----:B------:R-:W-:Y:S01]  /*07c0*/  @P0 MOV R12, R68 ;  /* 0x00000044000c0202 */ /* 0x000fe20000000f00 */
[----:B------:R4:W5:Y:S01]  /*07d0*/  @P3 LDG.E R9, [R18.64] ;  /* 0x0000000812093981 */ /* 0x000962000c1e1900 */
[----:B------:R-:W-:Y:S02]  /*07e0*/  @P0 MOV R13, R67 ;  /* 0x00000043000d0202 */ /* 0x000fe40000000f00 */
[----:B------:R-:W-:-:S03]  /*07f0*/  @P4 LEA R16, P5, R10, c[0x0][0x170], 0x1 ;  /* 0x00005c000a104a11 */ /* 0x000fc600078a08ff */
[----:B------:R-:W-:Y:S01]  /*0800*/  @P0 IMAD.WIDE.U32 R12, R63, c[0x0][0x1c0], R12 ;  /* 0x000070003f0c0a25 */ /* 0x000fe200078e000c */
[----:B------:R-:W-:Y:S02]  /*0810*/  @P4 LEA.HI.X R17, R10, c[0x0][0x174], R11, 0x1, P5 ;  /* 0x00005d000a114a11 */ /* 0x000fe400028f0c0b */
[----:B------:R-:W-:Y:S02]  /*0820*/  MOV R10, RZ ;  /* 0x000000ff000a7202 */ /* 0x000fe40000000f00 */
[----:B------:R-:W-:Y:S02]  /*0830*/  @P0 IADD3 R11, R13, R23, RZ ;  /* 0x000000170d0b0210 */ /* 0x000fe40007ffe0ff */
[C---:B0-----:R-:W-:Y:S02]  /*0840*/  @P0 LEA R14, P5, R12.reuse, c[0x0][0x170], 0x1 ;  /* 0x00005c000c0e0a11 */ /* 0x041fe400078a08ff */
[----:B------:R0:W2:Y:S02]  /*0850*/  @P4 LDG.E R10, [R16.64] ;  /* 0x00000008100a4981 */ /* 0x0000a4000c1e1900 */
[----:B------:R-:W-:-:S02]  /*0860*/  @P0 LEA.HI.X R15, R12, c[0x0][0x174], R11, 0x1, P5 ;  /* 0x00005d000c0f0a11 */ /* 0x000fc400028f0c0b */
[----:B------:R-:W-:Y:S02]  /*0870*/  ISETP.GE.U32.AND P6, PT, R58, c[0x0][0x1c8], PT ;  /* 0x000072003a007a0c */ /* 0x000fe40003fc6070 */
[----:B------:R-:W-:Y:S01]  /*0880*/  SHF.R.S32.HI R11, RZ, 0x1f, R58 ;  /* 0x0000001fff0b7819 */ /* 0x000fe2000001143a */
[----:B------:R0:W2:Y:S03]  /*0890*/  @P0 LDG.E R45, [R14.64] ;  /* 0x000000080e2d0981 */ /* 0x0000a6000c1e1900 */
[----:B------:R-:W-:-:S04]  /*08a0*/  ISETP.GE.AND.EX P6, PT, R11, c[0x0][0x1cc], PT, P6 ;  /* 0x000073000b007a0c */ /* 0x000fc80003fc6360 */
[----:B------:R-:W-:-:S13]  /*08b0*/  ISETP.GT.U32.OR P6, PT, R0, 0x1bf, P6 ;  /* 0x000001bf0000780c */ /* 0x000fda00037c4470 */
[----:B------:R-:W-:Y:S01]  /*08c0*/  @!P6 IMAD R13, R11, c[0x0][0x1c0], RZ ;  /* 0x000070000b0dea24 */ /* 0x000fe200078e02ff */
[----:B------:R-:W-:-:S03]  /*08d0*/  @!P6 MOV R12, R68 ;  /* 0x00000044000ce202 */ /* 0x000fc60000000f00 */
[----:B----4-:R-:W-:Y:S01]  /*08e0*/  @!P6 IMAD R19, R58, c[0x0][0x1c4], R13 ;  /* 0x000071003a13ea24 */ /* 0x010fe200078e020d */
[----:B------:R-:W-:-:S05]  /*08f0*/  @!P6 MOV R13, R67 ;  /* 0x00000043000de202 */ /* 0x000fca0000000f00 */
[----:B------:R-:W-:-:S05]  /*0900*/  @!P6 IMAD.WIDE.U32 R12, R58, c[0x0][0x1c0], R12 ;  /* 0x000070003a0cea25 */ /* 0x000fca00078e000c */
[----:B------:R-:W-:Y:S02]  /*0910*/  @!P6 IADD3 R13, R13, R19, RZ ;  /* 0x000000130d0de210 */ /* 0x000fe40007ffe0ff */
[----:B0-----:R-:W-:-:S04]  /*0920*/  @!P6 LEA R16, P5, R12, c[0x0][0x170], 0x1 ;  /* 0x00005c000c10ea11 */ /* 0x001fc800078a08ff */
[----:B------:R-:W-:Y:S02]  /*0930*/  @!P6 LEA.HI.X R17, R12, c[0x0][0x174], R13, 0x1, P5 ;  /* 0x00005d000c11ea11 */ /* 0x000fe400028f0c0d */
[----:B------:R-:W-:Y:S02]  /*0940*/  ISETP.GE.U32.AND P5, PT, R57, c[0x0][0x1c8], PT ;  /* 0x0000720039007a0c */ /* 0x000fe40003fa6070 */
[----:B------:R-:W-:-:S04]  /*0950*/  SHF.R.S32.HI R12, RZ, 0x1f, R57 ;  /* 0x0000001fff0c7819 */ /* 0x000fc80000011439 */
[----:B------:R-:W-:-:S04]  /*0960*/  ISETP.GE.AND.EX P5, PT, R12, c[0x0][0x1cc], PT, P5 ;  /* 0x000073000c007a0c */ /* 0x000fc80003fa6350 */
[----:B------:R-:W-:Y:S02]  /*0970*/  ISETP.GT.U32.OR P5, PT, R0, 0x1bf, P5 ;  /* 0x000001bf0000780c */ /* 0x000fe40002fa4470 */
[----:B------:R-:W-:-:S06]  /*0980*/  MOV R13, RZ ;  /* 0x000000ff000d7202 */ /* 0x000fcc0000000f00 */
[----:B------:R0:W4:Y:S05]  /*0990*/  @!P6 LDG.E R13, [R16.64] ;  /* 0x00000008100de981 */ /* 0x00012a000c1e1900 */
[----:B------:R-:W-:Y:S01]  /*09a0*/  @!P5 IMAD R14, R12, c[0x0][0x1c0], RZ ;  /* 0x000070000c0eda24 */ /* 0x000fe200078e02ff */
[----:B------:R-:W-:-:S03]  /*09b0*/  @!P5 MOV R15, R67 ;  /* 0x00000043000fd202 */ /* 0x000fc60000000f00 */
[----:B------:R-:W-:Y:S01]  /*09c0*/  @!P5 IMAD R19, R57, c[0x0][0x1c4], R14 ;  /* 0x000071003913da24 */ /* 0x000fe200078e020e */
[----:B------:R-:W-:-:S05]  /*09d0*/  @!P5 MOV R14, R68 ;  /* 0x00000044000ed202 */ /* 0x000fca0000000f00 */
[----:B------:R-:W-:-:S05]  /*09e0*/  @!P5 IMAD.WIDE.U32 R14, R57, c[0x0][0x1c0], R14 ;  /* 0x00007000390eda25 */ /* 0x000fca00078e000e */
[----:B------:R-:W-:Y:S02]  /*09f0*/  @!P5 IADD3 R15, R15, R19, RZ ;  /* 0x000000130f0fd210 */ /* 0x000fe40007ffe0ff */
[----:B------:R-:W-:-:S04]  /*0a00*/  @!P5 LEA R22, P6, R14, c[0x0][0x170], 0x1 ;  /* 0x00005c000e16da11 */ /* 0x000fc800078c08ff */
[----:B------:R-:W-:Y:S02]  /*0a10*/  @!P5 LEA.HI.X R23, R14, c[0x0][0x174], R15, 0x1, P6 ;  /* 0x00005d000e17da11 */ /* 0x000fe400030f0c0f */
[----:B------:R-:W-:Y:S02]  /*0a20*/  ISETP.GE.U32.AND P6, PT, R56, c[0x0][0x1c8], PT ;  /* 0x0000720038007a0c */ /* 0x000fe40003fc6070 */
[----:B------:R-:W-:-:S04]  /*0a30*/  SHF.R.S32.HI R14, RZ, 0x1f, R56 ;  /* 0x0000001fff0e7819 */ /* 0x000fc80000011438 */
[----:B------:R-:W-:-:S04]  /*0a40*/  ISETP.GE.AND.EX P6, PT, R14, c[0x0][0x1cc], PT, P6 ;  /* 0x000073000e007a0c */ /* 0x000fc80003fc6360 */
[----:B------:R-:W-:Y:S02]  /*0a50*/  ISETP.GT.U32.OR P6, PT, R0, 0x1bf, P6 ;  /* 0x000001bf0000780c */ /* 0x000fe400037c4470 */
[----:B------:R-:W-:-:S06]  /*0a60*/  MOV R15, RZ ;  /* 0x000000ff000f7202 */ /* 0x000fcc0000000f00 */
[----:B------:R1:W4:Y:S05]  /*0a70*/  @!P5 LDG.E R15, [R22.64] ;  /* 0x00000008160fd981 */ /* 0x00032a000c1e1900 */
[----:B0-----:R-:W-:Y:S01]  /*0a80*/  @!P6 MOV R16, R68 ;  /* 0x000000440010e202 */ /* 0x001fe20000000f00 */
[----:B------:R-:W-:Y:S01]  /*0a90*/  @!P6 IMAD R19, R14, c[0x0][0x1c0], RZ ;  /* 0x000070000e13ea24 */ /* 0x000fe200078e02ff */
[----:B------:R-:W-:-:S03]  /*0aa0*/  @!P6 MOV R17, R67 ;  /* 0x000000430011e202 */ /* 0x000fc60000000f00 */
[C---:B------:R-:W-:Y:S02]  /*0ab0*/  @!P6 IMAD R19, R56.reuse, c[0x0][0x1c4], R19 ;  /* 0x000071003813ea24 */ /* 0x040fe400078e0213 */
[----:B------:R-:W-:-:S05]  /*0ac0*/  @!P6 IMAD.WIDE.U32 R16, R56, c[0x0][0x1c0], R16 ;  /* 0x000070003810ea25 */ /* 0x000fca00078e0010 */
[----:B------:R-:W-:Y:S02]  /*0ad0*/  @!P6 IADD3 R17, R17, R19, RZ ;  /* 0x000000131111e210 */ /* 0x000fe40007ffe0ff */
[C---:B------:R-:W-:Y:S02]  /*0ae0*/  @!P6 LEA R18, P5, R16.reuse, c[0x0][0x170], 0x1 ;  /* 0x00005c001012ea11 */ /* 0x040fe400078a08ff */
[----:B-1----:R-:W-:Y:S02]  /*0af0*/  SHF.R.S32.HI R20, RZ, 0x1f, R55 ;  /* 0x0000001fff147819 */ /* 0x002fe40000011437 */
[----:B------:R-:W-:Y:S02]  /*0b00*/  @!P6 LEA.HI.X R19, R16, c[0x0][0x174], R17, 0x1, P5 ;  /* 0x00005d001013ea11 */ /* 0x000fe400028f0c11 */
[----:B------:R-:W-:-:S04]  /*0b10*/  ISETP.GE.U32.AND P5, PT, R55, c[0x0][0x1c8], PT ;  /* 0x0000720037007a0c */ /* 0x000fc80003fa6070 */
        /* <DEDUP_REMOVED lines=10> */
[C---:B------:R-:W-:Y:S02]  /*0bc0*/  @!P5 LEA R26, P6, R16.reuse, c[0x0][0x170], 0x1 ;  /* 0x00005c00101ada11 */ /* 0x040fe400078c08ff */
[----:B------:R-:W-:Y:S02]  /*0bd0*/  SHF.R.S32.HI R22, RZ, 0x1f, R54 ;  /* 0x0000001fff167819 */ /* 0x000fe40000011436 */
        /* <DEDUP_REMOVED lines=12> */
[C---:B0-----:R-:W-:Y:S02]  /*0ca0*/  @!P6 LEA R18, P5, R16.reuse, c[0x0][0x170], 0x1 ;  /* 0x00005c001012ea11 */ /* 0x041fe400078a08ff */
        /* <DEDUP_REMOVED lines=19> */
[----:B------:R-:W-:Y:S02]  /*0de0*/  MOV R27, RZ ;  /* 0x000000ff001b7202 */ /* 0x000fe40000000f00 */
[----:B------:R-:W-:-:S04]  /*0df0*/  MOV R28, RZ ;  /* 0x000000ff001c7202 */ /* 0x000fc80000000f00 */
[----:B------:R1:W4:Y:S05]  /*0e00*/  @!P5 LDG.E R27, [R30.64] ;  /* 0x000000081e1bd981 */ /* 0x00032a000c1e1900 */
[----:B------:R-:W-:Y:S01]  /*0e10*/  @!P6 IMAD R17, R26, c[0x0][0x1c0], RZ ;  /* 0x000070001a11ea24 */ /* 0x000fe200078e02ff */
[----:B------:R-:W-:-:S03]  /*0e20*/  @!P6 MOV R16, R68 ;  /* 0x000000440010e202 */ /* 0x000fc60000000f00 */
[----:B------:R-:W-:Y:S01]  /*0e30*/  @!P6 IMAD R29, R52, c[0x0][0x1c4], R17 ;  /* 0x00007100341dea24 */ /* 0x000fe200078e0211 */
[----:B------:R-:W-:-:S05]  /*0e40*/  @!P6 MOV R17, R67 ;  /* 0x000000430011e202 */ /* 0x000fca0000000f00 */
[----:B------:R-:W-:-:S05]  /*0e50*/  @!P6 IMAD.WIDE.U32 R16, R52, c[0x0][0x1c0], R16 ;  /* 0x000070003410ea25 */ /* 0x000fca00078e0010 */
[----:B------:R-:W-:Y:S02]  /*0e60*/  @!P6 IADD3 R17, R17, R29, RZ ;  /* 0x0000001d1111e210 */ /* 0x000fe40007ffe0ff */
[----:B0-----:R-:W-:-:S04]  /*0e70*/  @!P6 LEA R18, P5, R16, c[0x0][0x170], 0x1 ;  /* 0x00005c001012ea11 */ /* 0x001fc800078a08ff */
[----:B------:R-:W-:Y:S02]  /*0e80*/  @!P6 LEA.HI.X R19, R16, c[0x0][0x174], R17, 0x1, P5 ;  /* 0x00005d001013ea11 */ /* 0x000fe400028f0c11 */
[----:B--2---:R-:W-:Y:S02]  /*0e90*/  PRMT R40, RZ, 0x7610, R39 ;  /* 0x00007610ff287816 */ /* 0x004fe40000000027 */
[----:B------:R-:W-:Y:S01]  /*0ea0*/  SHF.R.S32.HI R29, RZ, 0x1f, R51 ;  /* 0x0000001fff1d7819 */ /* 0x000fe20000011433 */
[----:B------:R5:W2:Y:S01]  /*0eb0*/  @!P6 LDG.E R28, [R18.64] ;  /* 0x00000008121ce981 */ /* 0x000aa2000c1e1900 */
[----:B------:R-:W-:Y:S02]  /*0ec0*/  ISETP.GE.U32.AND P6, PT, R51, c[0x0][0x1c8], PT ;  /* 0x0000720033007a0c */ /* 0x000fe40003fc6070 */
[----:B------:R-:W-:Y:S01]  /*0ed0*/  PRMT R41, RZ, 0x5410, R39 ;  /* 0x00005410ff297816 */ /* 0x000fe20000000027 */
[----:B------:R-:W-:Y:S01]  /*0ee0*/  FMUL.FTZ R16, R40, R40 ;  /* 0x0000002828107220 */ /* 0x000fe20000410000 */
[----:B------:R-:W-:-:S03]  /*0ef0*/  ISETP.GE.AND.EX P6, PT, R29, c[0x0][0x1cc], PT, P6 ;  /* 0x000073001d007a0c */ /* 0x000fc60003fc6360 */
[C---:B------:R-:W-:Y:S01]  /*0f00*/  FADD.FTZ R40, R41.reuse, R40 ;  /* 0x0000002829287221 */ /* 0x040fe20000010000 */
[----:B---3--:R-:W-:Y:S01]  /*0f10*/  PRMT R43, RZ, 0x5410, R44 ;  /* 0x00005410ff2b7816 */ /* 0x008fe2000000002c */
[----:B------:R-:W-:Y:S01]  /*0f20*/  FFMA.FTZ R41, R41, R41, R16 ;  /* 0x0000002929297223 */ /* 0x000fe20000010010 */
[----:B------:R-:W-:Y:S02]  /*0f30*/  PRMT R16, RZ, 0x7610, R44 ;  /* 0x00007610ff107816 */ /* 0x000fe4000000002c */
[----:B------:R-:W-:Y:S02]  /*0f40*/  ISETP.GT.U32.OR P6, PT, R0, 0x1bf, P6 ;  /* 0x000001bf0000780c */ /* 0x000fe400037c4470 */
[--C-:B-----5:R-:W-:Y:S02]  /*0f50*/  PRMT R19, RZ, 0x7610, R9.reuse ;  /* 0x00007610ff137816 */ /* 0x120fe40000000009 */
[----:B------:R-:W-:Y:S01]  /*0f60*/  PRMT R38, RZ, 0x5410, R9 ;  /* 0x00005410ff267816 */ /* 0x000fe20000000009 */
[----:B-1----:R-:W-:Y:S01]  /*0f70*/  FMUL.FTZ R30, R16, R16 ;  /* 0x00000010101e7220 */ /* 0x002fe20000410000 */
[----:B------:R-:W-:Y:S01]  /*0f80*/  PRMT R18, RZ, 0x7610, R10 ;  /* 0x00007610ff127816 */ /* 0x000fe2000000000a */
[----:B------:R-:W-:Y:S01]  /*0f90*/  FADD.FTZ R17, R43, R16 ;  /* 0x000000102b117221 */ /* 0x000fe20000010000 */
[----:B------:R-:W-:Y:S01]  /*0fa0*/  PRMT R35, RZ, 0x5410, R10 ;  /* 0x00005410ff237816 */ /* 0x000fe2000000000a */
[----:B------:R-:W-:-:S02]  /*0fb0*/  FMUL.FTZ R31, R19, R19 ;  /* 0x00000013131f7220 */ /* 0x000fc40000410000 */
[----:B------:R-:W-:Y:S01]  /*0fc0*/  FADD.FTZ R16, R38, R19 ;  /* 0x0000001326107221 */ /* 0x000fe20000010000 */
[--C-:B------:R-:W-:Y:S01]  /*0fd0*/  PRMT R19, RZ, 0x7610, R45.reuse ;  /* 0x00007610ff137816 */ /* 0x100fe2000000002d */
[----:B------:R-:W-:Y:S01]  /*0fe0*/  FFMA.FTZ R43, R43, R43, R30 ;  /* 0x0000002b2b2b7223 */ /* 0x000fe2000001001e */
[----:B------:R-:W-:Y:S01]  /*0ff0*/  PRMT R34, RZ, 0x5410, R45 ;  /* 0x00005410ff227816 */ /* 0x000fe2000000002d */
[----:B------:R-:W-:Y:S02]  /*1000*/  FMUL.FTZ R30, R18, R18 ;  /* 0x00000012121e7220 */ /* 0x000fe40000410000 */
[----:B------:R-:W-:Y:S02]  /*1010*/  FFMA.FTZ R38, R38, R38, R31 ;  /* 0x0000002626267223 */ /* 0x000fe4000001001f */
[----:B------:R-:W-:Y:S02]  /*1020*/  FADD.FTZ R37, R35, R18 ;  /* 0x0000001223257221 */ /* 0x000fe40000010000 */
[----:B------:R-:W-:-:S02]  /*1030*/  FMUL.FTZ R31, R19, R19 ;  /* 0x00000013131f7220 */ /* 0x000fc40000410000 */
[----:B------:R-:W-:Y:S02]  /*1040*/  @!P6 IMAD R18, R29, c[0x0][0x1c0], RZ ;  /* 0x000070001d12ea24 */ /* 0x000fe400078e02ff */
[----:B------:R-:W-:Y:S02]  /*1050*/  FFMA.FTZ R35, R35, R35, R30 ;  /* 0x0000002323237223 */ /* 0x000fe4000001001e */
[C---:B------:R-:W-:Y:S02]  /*1060*/  FADD.FTZ R30, R34.reuse, R19 ;  /* 0x00000013221e7221 */ /* 0x040fe40000010000 */
[----:B------:R-:W-:Y:S01]  /*1070*/  FFMA.FTZ R34, R34, R34, R31 ;  /* 0x0000002222227223 */ /* 0x000fe2000001001f */
[----:B------:R-:W-:Y:S01]  /*1080*/  @!P6 MOV R19, R67 ;  /* 0x000000430013e202 */ /* 0x000fe20000000f00 */
[----:B------:R-:W-:Y:S01]  /*1090*/  @!P6 IMAD R31, R51, c[0x0][0x1c4], R18 ;  /* 0x00007100331fea24 */ /* 0x000fe200078e0212 */
[----:B------:R-:W-:Y:S01]  /*10a0*/  @!P6 MOV R18, R68 ;  /* 0x000000440012e202 */ /* 0x000fe20000000f00 */
[----:B------:R-:W-:-:S04]  /*10b0*/  FADD.FTZ R33, RZ, R30 ;  /* 0x0000001eff217221 */ /* 0x000fc80000010000 */
[----:B------:R-:W-:-:S05]  /*10c0*/  @!P6 IMAD.WIDE.U32 R18, R51, c[0x0][0x1c0], R18 ;  /* 0x000070003312ea25 */ /* 0x000fca00078e0012 */
[----:B------:R-:W-:Y:S02]  /*10d0*/  @!P6 IADD3 R31, R19, R31, RZ ;  /* 0x0000001f131fe210 */ /* 0x000fe40007ffe0ff */
[C---:B------:R-:W-:Y:S01]  /*10e0*/  @!P6 LEA R32, P5, R18.reuse, c[0x0][0x170], 0x1 ;  /* 0x00005c001220ea11 */ /* 0x040fe200078a08ff */
[----:B------:R-:W-:Y:S01]  /*10f0*/  FADD.FTZ R40, R33, R40 ;  /* 0x0000002821287221 */ /* 0x000fe20000010000 */
[----:B------:R-:W-:Y:S02]  /*1100*/  SHF.R.S32.HI R30, RZ, 0x1f, R50 ;  /* 0x0000001fff1e7819 */ /* 0x000fe40000011432 */
[----:B------:R-:W-:Y:S02]  /*1110*/  @!P6 LEA.HI.X R33, R18, c[0x0][0x174], R31, 0x1, P5 ;  /* 0x00005d001221ea11 */ /* 0x000fe400028f0c1f */
[----:B------:R-:W-:-:S04]  /*1120*/  ISETP.GE.U32.AND P5, PT, R50, c[0x0][0x1c8], PT ;  /* 0x0000720032007a0c */ /* 0x000fc80003fa6070 */
[----:B------:R-:W-:-:S04]  /*1130*/  ISETP.GE.AND.EX P5, PT, R30, c[0x0][0x1cc], PT, P5 ;  /* 0x000073001e007a0c */ /* 0x000fc80003fa6350 */
[----:B------:R-:W-:Y:S01]  /*1140*/  ISETP.GT.U32.OR P5, PT, R0, 0x1bf, P5 ;  /* 0x000001bf0000780c */ /* 0x000fe20002fa4470 */
[----:B------:R-:W-:-:S04]  /*1150*/  FADD.FTZ R34, RZ, R34 ;  /* 0x00000022ff227221 */ /* 0x000fc80000010000 */
[----:B------:R-:W-:-:S08]  /*1160*/  FADD.FTZ R34, R34, R41 ;  /* 0x0000002922227221 */ /* 0x000fd00000010000 */
[----:B------:R-:W-:Y:S01]  /*1170*/  @!P5 IMAD R19, R30, c[0x0][0x1c0], RZ ;  /* 0x000070001e13da24 */ /* 0x000fe200078e02ff */
[----:B------:R-:W-:-:S03]  /*1180*/  @!P5 MOV R18, R68 ;  /* 0x000000440012d202 */ /* 0x000fc60000000f00 */
[----:B------:R-:W-:Y:S01]  /*1190*/  @!P5 IMAD R41, R50, c[0x0][0x1c4], R19 ;  /* 0x000071003229da24 */ /* 0x000fe200078e0213 */
[----:B------:R-:W-:Y:S02]  /*11a0*/  @!P5 MOV R19, R67 ;  /* 0x000000430013d202 */ /* 0x000fe40000000f00 */
[----:B------:R-:W-:-:S03]  /*11b0*/  MOV R31, RZ ;  /* 0x000000ff001f7202 */ /* 0x000fc60000000f00 */
[----:B------:R-:W-:-:S03]  /*11c0*/  @!P5 IMAD.WIDE.U32 R18, R50, c[0x0][0x1c0], R18 ;  /* 0x000070003212da25 */ /* 0x000fc600078e0012 */
[----:B------:R0:W3:Y:S01]  /*11d0*/  @!P6 LDG.E R31, [R32.64] ;  /* 0x00000008201fe981 */ /* 0x0000e2000c1e1900 */
[----:B------:R-:W-:Y:S01]  /*11e0*/  FADD.FTZ R17, R40, R17 ;  /* 0x0000001128117221 */ /* 0x000fe20000010000 */
[----:B------:R-:W-:Y:S02]  /*11f0*/  @!P5 IADD3 R19, R19, R41, RZ ;  /* 0x000000291313d210 */ /* 0x000fe40007ffe0ff */
[----:B------:R-:W-:-:S04]  /*1200*/  @!P5 LEA R40, P6, R18, c[0x0][0x170], 0x1 ;  /* 0x00005c001228da11 */ /* 0x000fc800078c08ff */
[----:B------:R-:W-:Y:S02]  /*1210*/  @!P5 LEA.HI.X R41, R18, c[0x0][0x174], R19, 0x1, P6 ;  /* 0x00005d001229da11 */ /* 0x000fe400030f0c13 */
[----:B------:R-:W-:Y:S02]  /*1220*/  ISETP.GE.U32.AND P6, PT, R49, c[0x0][0x1c8], PT ;  /* 0x0000720031007a0c */ /* 0x000fe40003fc6070 */
[----:B0-----:R-:W-:-:S04]  /*1230*/  SHF.R.S32.HI R32, RZ, 0x1f, R49 ;  /* 0x0000001fff207819 */ /* 0x001fc80000011431 */
[----:B------:R-:W-:-:S04]  /*1240*/  ISETP.GE.AND.EX P6, PT, R32, c[0x0][0x1cc], PT, P6 ;  /* 0x0000730020007a0c */ /* 0x000fc80003fc6360 */
[----:B------:R-:W-:Y:S01]  /*1250*/  ISETP.GT.U32.OR P6, PT, R0, 0x1bf, P6 ;  /* 0x000001bf0000780c */ /* 0x000fe200037c4470 */
[----:B------:R-:W-:Y:S01]  /*1260*/  FADD.FTZ R43, R34, R43 ;  /* 0x0000002b222b7221 */ /* 0x000fe20000010000 */
[----:B------:R-:W-:Y:S01]  /*1270*/  MOV R33, RZ ;  /* 0x000000ff00217202 */ /* 0x000fe20000000f00 */
[----:B------:R-:W-:-:S05]  /*1280*/  FADD.FTZ R42, R17, R16 ;  /* 0x00000010112a7221 */ /* 0x000fca0000010000 */
[----:B------:R-:W5:Y:S05]  /*1290*/  @!P5 LDG.E R33, [R40.64] ;  /* 0x000000082821d981 */ /* 0x000f6a000c1e1900 */
[----:B------:R-:W-:Y:S01]  /*12a0*/  @!P6 IMAD R18, R32, c[0x0][0x1c0], RZ ;  /* 0x000070002012ea24 */ /* 0x000fe200078e02ff */
[----:B------:R-:W-:-:S03]  /*12b0*/  @!P6 MOV R19, R67 ;  /* 0x000000430013e202 */ /* 0x000fc60000000f00 */
[----:B------:R-:W-:Y:S01]  /*12c0*/  @!P6 IMAD R34, R49, c[0x0][0x1c4], R18 ;  /* 0x000071003122ea24 */ /* 0x000fe200078e0212 */
[----:B------:R-:W-:-:S05]  /*12d0*/  @!P6 MOV R18, R68 ;  /* 0x000000440012e202 */ /* 0x000fca0000000f00 */
[----:B------:R-:W-:-:S05]  /*12e0*/  @!P6 IMAD.WIDE.U32 R18, R49, c[0x0][0x1c0], R18 ;  /* 0x000070003112ea25 */ /* 0x000fca00078e0012 */
[----:B------:R-:W-:Y:S02]  /*12f0*/  @!P6 IADD3 R17, R19, R34, RZ ;  /* 0x000000221311e210 */ /* 0x000fe40007ffe0ff */
[C---:B------:R-:W-:Y:S02]  /*1300*/  @!P6 LEA R16, P5, R18.reuse, c[0x0][0x170], 0x1 ;  /* 0x00005c001210ea11 */ /* 0x040fe400078a08ff */
[----:B------:R-:W-:Y:S02]  /*1310*/  MOV R34, RZ ;  /* 0x000000ff00227202 */ /* 0x000fe40000000f00 */
[----:B------:R-:W-:-:S05]  /*1320*/  @!P6 LEA.HI.X R17, R18, c[0x0][0x174], R17, 0x1, P5 ;  /* 0x00005d001211ea11 */ /* 0x000fca00028f0c11 */
[----:B------:R4:W5:Y:S01]  /*1330*/  @!P6 LDG.E R34, [R16.64] ;  /* 0x000000081022e981 */ /* 0x000962000c1e1900 */
[----:B------:R-:W-:Y:S01]  /*1340*/  FADD.FTZ R38, R43, R38 ;  /* 0x000000262b267221 */ /* 0x000fe20000010000 */
[--C-:B----4-:R-:W-:Y:S02]  /*1350*/  PRMT R17, RZ, 0x7610, R13.reuse ;  /* 0x00007610ff117816 */ /* 0x110fe4000000000d */
[----:B------:R-:W-:-:S03]  /*1360*/  PRMT R16, RZ, 0x5410, R13 ;  /* 0x00005410ff107816 */ /* 0x000fc6000000000d */
[----:B------:R-:W-:Y:S02]  /*1370*/  FMUL.FTZ R19, R17, R17 ;  /* 0x0000001111137220 */ /* 0x000fe40000410000 */
[----:B------:R-:W-:Y:S01]  /*1380*/  FADD.FTZ R18, R16, R17 ;  /* 0x0000001110127221 */ /* 0x000fe20000010000 */
[----:B------:R-:W-:Y:S01]  /*1390*/  PRMT R17, RZ, 0x7610, R15 ;  /* 0x00007610ff117816 */ /* 0x000fe2000000000f */
[----:B------:R-:W-:Y:S02]  /*13a0*/  FADD.FTZ R35, R38, R35 ;  /* 0x0000002326237221 */ /* 0x000fe40000010000 */
[----:B------:R-:W-:Y:S01]  /*13b0*/  FFMA.FTZ R38, R16, R16, R19 ;  /* 0x0000001010267223 */ /* 0x000fe20000010013 */
[----:B------:R-:W-:Y:S01]  /*13c0*/  PRMT R16, RZ, 0x5410, R15 ;  /* 0x00005410ff107816 */ /* 0x000fe2000000000f */
[----:B------:R-:W-:Y:S02]  /*13d0*/  FADD.FTZ R37, R42, R37 ;  /* 0x000000252a257221 */ /* 0x000fe40000010000 */
[----:B------:R-:W-:-:S02]  /*13e0*/  FMUL.FTZ R19, R17, R17 ;  /* 0x0000001111137220 */ /* 0x000fc40000410000 */
[----:B------:R-:W-:Y:S02]  /*13f0*/  FADD.FTZ R18, R37, R18 ;  /* 0x0000001225127221 */ /* 0x000fe40000010000 */
[C---:B------:R-:W-:Y:S02]  /*1400*/  FADD.FTZ R17, R16.reuse, R17 ;  /* 0x0000001110117221 */ /* 0x040fe40000010000 */
[----:B------:R-:W-:Y:S01]  /*1410*/  FFMA.FTZ R16, R16, R16, R19 ;  /* 0x0000001010107223 */ /* 0x000fe20000010013 */
[----:B------:R-:W-:Y:S01]  /*1420*/  PRMT R19, RZ, 0x7610, R21 ;  /* 0x00007610ff137816 */ /* 0x000fe20000000015 */
[----:B------:R-:W-:Y:S02]  /*1430*/  FADD.FTZ R35, R35, R38 ;  /* 0x0000002623237221 */ /* 0x000fe40000010000 */
[----:B------:R-:W-:Y:S01]  /*1440*/  FADD.FTZ R17, R18, R17 ;  /* 0x0000001112117221 */ /* 0x000fe20000010000 */
[----:B------:R-:W-:Y:S01]  /*1450*/  PRMT R18, RZ, 0x5410, R21 ;  /* 0x00005410ff127816 */ /* 0x000fe20000000015 */
[----:B------:R-:W-:-:S02]  /*1460*/  FADD.FTZ R16, R35, R16 ;  /* 0x0000001023107221 */ /* 0x000fc40000010000 */
[----:B------:R-:W-:Y:S02]  /*1470*/  FMUL.FTZ R35, R19, R19 ;  /* 0x0000001313237220 */ /* 0x000fe40000410000 */
[C---:B------:R-:W-:Y:S01]  /*1480*/  FADD.FTZ R38, R18.reuse, R19 ;  /* 0x0000001312267221 */ /* 0x040fe20000010000 */
[----:B------:R-:W-:Y:S01]  /*1490*/  PRMT R19, RZ, 0x7610, R23 ;  /* 0x00007610ff137816 */ /* 0x000fe20000000017 */
[----:B------:R-:W-:Y:S01]  /*14a0*/  FFMA.FTZ R35, R18, R18, R35 ;  /* 0x0000001212237223 */ /* 0x000fe20000010023 */
[----:B------:R-:W-:-:S03]  /*14b0*/  PRMT R18, RZ, 0x5410, R23 ;  /* 0x00005410ff127816 */ /* 0x000fc60000000017 */
[----:B------:R-:W-:Y:S02]  /*14c0*/  FADD.FTZ R16, R16, R35 ;  /* 0x0000002310107221 */ /* 0x000fe40000010000 */
[----:B------:R-:W-:Y:S02]  /*14d0*/  FMUL.FTZ R35, R19, R19 ;  /* 0x0000001313237220 */ /* 0x000fe40000410000 */
[----:B------:R-:W-:Y:S02]  /*14e0*/  FADD.FTZ R17, R17, R38 ;  /* 0x0000002611117221 */ /* 0x000fe40000010000 */
[C---:B------:R-:W-:Y:S02]  /*14f0*/  FADD.FTZ R38, R18.reuse, R19 ;  /* 0x0000001312267221 */ /* 0x040fe40000010000 */
[----:B------:R-:W-:-:S04]  /*1500*/  FFMA.FTZ R35, R18, R18, R35 ;  /* 0x0000001212237223 */ /* 0x000fc80000010023 */
[----:B------:R-:W-:Y:S02]  /*1510*/  FADD.FTZ R16, R16, R35 ;  /* 0x0000002310107221 */ /* 0x000fe40000010000 */
[----:B------:R-:W-:Y:S01]  /*1520*/  FADD.FTZ R17, R17, R38 ;  /* 0x0000002611117221 */ /* 0x000fe20000010000 */
[--C-:B------:R-:W-:Y:S02]  /*1530*/  PRMT R19, RZ, 0x7610, R25.reuse ;  /* 0x00007610ff137816 */ /* 0x100fe40000000019 */
[----:B------:R-:W-:-:S03]  /*1540*/  PRMT R18, RZ, 0x5410, R25 ;  /* 0x00005410ff127816 */ /* 0x000fc60000000019 */
[----:B------:R-:W-:Y:S02]  /*1550*/  FMUL.FTZ R35, R19, R19 ;  /* 0x0000001313237220 */ /* 0x000fe40000410000 */
[C---:B------:R-:W-:Y:S02]  /*1560*/  FADD.FTZ R38, R18.reuse, R19 ;  /* 0x0000001312267221 */ /* 0x040fe40000010000 */
[----:B------:R-:W-:-:S04]  /*1570*/  FFMA.FTZ R35, R18, R18, R35 ;  /* 0x0000001212237223 */ /* 0x000fc80000010023 */
[----:B------:R-:W-:Y:S02]  /*1580*/  FADD.FTZ R16, R16, R35 ;  /* 0x0000002310107221 */ /* 0x000fe40000010000 */
[----:B------:R-:W-:Y:S01]  /*1590*/  FADD.FTZ R17, R17, R38 ;  /* 0x0000002611117221 */ /* 0x000fe20000010000 */
[----:B------:R-:W-:Y:S02]  /*15a0*/  ISETP.GE.U32.AND P5, PT, R48, c[0x0][0x1c8], PT ;  /* 0x0000720030007a0c */ /* 0x000fe40003fa6070 */
[--C-:B------:R-:W-:Y:S02]  /*15b0*/  PRMT R19, RZ, 0x7610, R27.reuse ;  /* 0x00007610ff137816 */ /* 0x100fe4000000001b */
[----:B------:R-:W-:-:S03]  /*15c0*/  PRMT R18, RZ, 0x5410, R27 ;  /* 0x00005410ff127816 */ /* 0x000fc6000000001b */
[----:B------:R-:W-:Y:S02]  /*15d0*/  FMUL.FTZ R35, R19, R19 ;  /* 0x0000001313237220 */ /* 0x000fe40000410000 */
[C---:B------:R-:W-:Y:S02]  /*15e0*/  FADD.FTZ R38, R18.reuse, R19 ;  /* 0x0000001312267221 */ /* 0x040fe40000010000 */
[----:B------:R-:W-:-:S04]  /*15f0*/  FFMA.FTZ R35, R18, R18, R35 ;  /* 0x0000001212237223 */ /* 0x000fc80000010023 */
[----:B------:R-:W-:Y:S02]  /*1600*/  FADD.FTZ R16, R16, R35 ;  /* 0x0000002310107221 */ /* 0x000fe40000010000 */
[----:B------:R-:W-:Y:S01]  /*1610*/  FADD.FTZ R17, R17, R38 ;  /* 0x0000002611117221 */ /* 0x000fe20000010000 */
[--C-:B--2---:R-:W-:Y:S02]  /*1620*/  PRMT R19, RZ, 0x7610, R28.reuse ;  /* 0x00007610ff137816 */ /* 0x104fe4000000001c */
[----:B------:R-:W-:-:S03]  /*1630*/  PRMT R18, RZ, 0x5410, R28 ;  /* 0x00005410ff127816 */ /* 0x000fc6000000001c */
[----:B------:R-:W-:Y:S02]  /*1640*/  FMUL.FTZ R35, R19, R19 ;  /* 0x0000001313237220 */ /* 0x000fe40000410000 */
[C---:B------:R-:W-:Y:S02]  /*1650*/  FADD.FTZ R38, R18.reuse, R19 ;  /* 0x0000001312267221 */ /* 0x040fe40000010000 */
[----:B------:R-:W-:-:S04]  /*1660*/  FFMA.FTZ R35, R18, R18, R35 ;  /* 0x0000001212237223 */ /* 0x000fc80000010023 */
[----:B------:R-:W-:Y:S02]  /*1670*/  FADD.FTZ R16, R16, R35 ;  /* 0x0000002310107221 */ /* 0x000fe40000010000 */
[----:B------:R-:W-:Y:S01]  /*1680*/  FADD.FTZ R17, R17, R38 ;  /* 0x0000002611117221 */ /* 0x000fe20000010000 */
[--C-:B---3--:R-:W-:Y:S02]  /*1690*/  PRMT R19, RZ, 0x7610, R31.reuse ;  /* 0x00007610ff137816 */ /* 0x108fe4000000001f */
[----:B------:R-:W-:-:S03]  /*16a0*/  PRMT R18, RZ, 0x5410, R31 ;  /* 0x00005410ff127816 */ /* 0x000fc6000000001f */
[----:B------:R-:W-:Y:S02]  /*16b0*/  FMUL.FTZ R35, R19, R19 ;  /* 0x0000001313237220 */ /* 0x000fe40000410000 */
[C---:B------:R-:W-:Y:S02]  /*16c0*/  FADD.FTZ R38, R18.reuse, R19 ;  /* 0x0000001312267221 */ /* 0x040fe40000010000 */
[----:B------:R-:W-:Y:S01]  /*16d0*/  FFMA.FTZ R19, R18, R18, R35 ;  /* 0x0000001212137223 */ /* 0x000fe20000010023 */
[----:B------:R-:W-:-:S03]  /*16e0*/  SHF.R.S32.HI R35, RZ, 0x1f, R48 ;  /* 0x0000001fff237819 */ /* 0x000fc60000011430 */
[----:B------:R-:W-:Y:S01]  /*16f0*/  FADD.FTZ R19, R16, R19 ;  /* 0x0000001310137221 */ /* 0x000fe20000010000 */
[----:B------:R-:W-:Y:S01]  /*1700*/  ISETP.GE.AND.EX P5, PT, R35, c[0x0][0x1cc], PT, P5 ;  /* 0x0000730023007a0c */ /* 0x000fe20003fa6350 */
[----:B------:R-:W-:-:S03]  /*1710*/  FADD.FTZ R17, R17, R38 ;  /* 0x0000002611117221 */ /* 0x000fc60000010000 */
[----:B------:R-:W-:Y:S02]  /*1720*/  ISETP.GT.U32.OR P5, PT, R0, 0x1bf, P5 ;  /* 0x000001bf0000780c */ /* 0x000fe40002fa4470 */
[--C-:B-----5:R-:W-:Y:S02]  /*1730*/  PRMT R37, RZ, 0x7610, R33.reuse ;  /* 0x00007610ff257816 */ /* 0x120fe40000000021 */
[----:B------:R-:W-:-:S03]  /*1740*/  PRMT R16, RZ, 0x5410, R33 ;  /* 0x00005410ff107816 */ /* 0x000fc60000000021 */
[----:B------:R-:W-:Y:S02]  /*1750*/  FMUL.FTZ R41, R37, R37 ;  /* 0x0000002525297220 */ /* 0x000fe40000410000 */
[C---:B------:R-:W-:Y:S02]  /*1760*/  FADD.FTZ R18, R16.reuse, R37 ;  /* 0x0000002510127221 */ /* 0x040fe40000010000 */
[----:B------:R-:W-:Y:S02]  /*1770*/  FFMA.FTZ R38, R16, R16, R41 ;  /* 0x0000001010267223 */ /* 0x000fe40000010029 */
[----:B------:R-:W-:Y:S01]  /*1780*/  FADD.FTZ R16, R17, R18 ;  /* 0x0000001211107221 */ /* 0x000fe20000010000 */
[----:B------:R-:W-:Y:S01]  /*1790*/  @!P5 MOV R18, R68 ;  /* 0x000000440012d202 */ /* 0x000fe20000000f00 */
[----:B------:R-:W-:Y:S01]  /*17a0*/  FADD.FTZ R37, R19, R38 ;  /* 0x0000002613257221 */ /* 0x000fe20000010000 */
[----:B------:R-:W-:Y:S02]  /*17b0*/  @!P5 MOV R19, R67 ;  /* 0x000000430013d202 */ /* 0x000fe40000000f00 */
[----:B------:R-:W-:-:S02]  /*17c0*/  PRMT R41, RZ, 0x7610, R34 ;  /* 0x00007610ff297816 */ /* 0x000fc40000000022 */
[----:B------:R-:W-:-:S03]  /*17d0*/  PRMT R40, RZ, 0x5410, R34 ;  /* 0x00005410ff287816 */ /* 0x000fc60000000022 */
[----:B------:R-:W-:Y:S02]  /*17e0*/  FMUL.FTZ R17, R41, R41 ;  /* 0x0000002929117220 */ /* 0x000fe40000410000 */
[C---:B------:R-:W-:Y:S02]  /*17f0*/  FADD.FTZ R41, R40.reuse, R41 ;  /* 0x0000002928297221 */ /* 0x040fe40000010000 */
[----:B------:R-:W-:Y:S02]  /*1800*/  FFMA.FTZ R40, R40, R40, R17 ;  /* 0x0000002828287223 */ /* 0x000fe40000010011 */
[----:B------:R-:W-:Y:S02]  /*1810*/  @!P5 IMAD R17, R35, c[0x0][0x1c0], RZ ;  /* 0x000070002311da24 */ /* 0x000fe400078e02ff */
[----:B------:R-:W-:-:S04]  /*1820*/  @!P5 IMAD.WIDE.U32 R18, R48, c[0x0][0x1c0], R18 ;  /* 0x000070003012da25 */ /* 0x000fc800078e0012 */
[----:B------:R-:W-:Y:S02]  /*1830*/  @!P5 IMAD R17, R48, c[0x0][0x1c4], R17 ;  /* 0x000071003011da24 */ /* 0x000fe400078e0211 */
[----:B------:R-:W-:Y:S01]  /*1840*/  FADD.FTZ R41, R16, R41 ;  /* 0x0000002910297221 */ /* 0x000fe20000010000 */
[C---:B------:R-:W-:Y:S02]  /*1850*/  @!P5 LEA R16, P6, R18.reuse, c[0x0][0x170], 0x1 ;  /* 0x00005c001210da11 */ /* 0x040fe400078c08ff */
[----:B------:R-:W-:Y:S02]  /*1860*/  @!P5 IADD3 R17, R19, R17, RZ ;  /* 0x000000111311d210 */ /* 0x000fe40007ffe0ff */
[----:B------:R-:W-:Y:S02]  /*1870*/  MOV R38, RZ ;  /* 0x000000ff00267202 */ /* 0x000fe40000000f00 */
[----:B------:R-:W-:-:S05]  /*1880*/  @!P5 LEA.HI.X R17, R18, c[0x0][0x174], R17, 0x1, P6 ;  /* 0x00005d001211da11 */ /* 0x000fca00030f0c11 */
[----:B------:R-:W2:Y:S01]  /*1890*/  @!P5 LDG.E R38, [R16.64] ;  /* 0x000000081026d981 */ /* 0x000ea2000c1e1900 */
[----:B------:R-:W-:Y:S01]  /*18a0*/  FADD.FTZ R37, R37, R40 ;  /* 0x0000002825257221 */ /* 0x000fe20000010000 */
[C---:B------:R-:W-:Y:S02]  /*18b0*/  ISETP.GT.AND P5, PT, R2.reuse, 0x1e, PT ;  /* 0x0000001e0200780c */ /* 0x040fe40003fa4270 */
[----:B------:R-:W-:Y:S01]  /*18c0*/  ISETP.NE.AND P6, PT, R2, RZ, PT ;  /* 0x000000ff0200720c */ /* 0x000fe20003fc5270 */
[----:B------:R-:W-:Y:S01]  /*18d0*/  BSSY B0, `(.L_x_2098) ;  /* 0x0000045000007945 */ /* 0x000fe20003800000 */
[--C-:B--2---:R-:W-:Y:S02]  /*18e0*/  PRMT R17, RZ, 0x7610, R38.reuse ;  /* 0x00007610ff117816 */ /* 0x104fe40000000026 */
[----:B------:R-:W-:-:S03]  /*18f0*/  PRMT R16, RZ, 0x5410, R38 ;  /* 0x00005410ff107816 */ /* 0x000fc60000000026 */
[----:B------:R-:W-:Y:S02]  /*1900*/  FMUL.FTZ R19, R17, R17 ;  /* 0x0000001111137220 */ /* 0x000fe40000410000 */
[C---:B------:R-:W-:Y:S02]  /*1910*/  FADD.FTZ R40, R16.reuse, R17 ;  /* 0x0000001110287221 */ /* 0x040fe40000010000 */
[----:B------:R-:W-:Y:S02]  /*1920*/  FFMA.FTZ R18, R16, R16, R19 ;  /* 0x0000001010127223 */ /* 0x000fe40000010013 */
        /* <DEDUP_REMOVED lines=25> */
[----:B-1----:R-:W-:Y:S01]  /*1ac0*/  @!P5 FADD.FTZ R41, R41, R16 ;  /* 0x000000102929d221 */ /* 0x002fe20000010000 */
[----:B------:R-:W-:-:S04]  /*1ad0*/  ISETP.NE.AND P5, PT, R0, RZ, PT ;  /* 0x000000ff0000720c */ /* 0x000fc80003fa5270 */
[----:B------:R0:W-:Y:S04]  /*1ae0*/  @!P6 STS.64 [R47.X8+0x10], R40 ;  /* 0x000010282f00e388 */ /* 0x0001e80000008a00 */
[----:B------:R-:W-:Y:S06]  /*1af0*/  BAR.SYNC.DEFER_BLOCKING 0x0 ;  /* 0x0000000000007b1d */ /* 0x000fec0000010000 */
[----:B------:R-:W-:Y:S05]  /*1b00*/  @P5 BRA `(.L_x_2099) ;  /* 0x0000021000005947 */ /* 0x000fea0003800000 */
[----:B------:R-:W1:Y:S02]  /*1b10*/  LDS.64 R16, [0x18] ;  /* 0x00001800ff107984 */ /* 0x000e640000000a00 */
[----:B-1----:R-:W-:-:S02]  /*1b20*/  FADD.FTZ R37, R40, R16 ;  /* 0x0000001028257221 */ /* 0x002fc40000010000 */
[----:B0-----:R-:W-:Y:S02]  /*1b30*/  FADD.FTZ R40, R41, R17 ;  /* 0x0000001129287221 */ /* 0x001fe40000010000 */
        /* <DEDUP_REMOVED lines=30> */
.L_x_2099:
[----:B------:R-:W-:Y:S05]  /*1d20*/  BSYNC B0 ;  /* 0x0000000000007941 */ /* 0x000fea0003800000 */
.L_x_2098:
[----:B------:R-:W-:-:S04]  /*1d30*/  MOV R37, c[0x0][0xc] ;  /* 0x0000030000257a02 */ /* 0x000fc80000000f00 */
[----:B------:R-:W-:-:S13]  /*1d40*/  ISETP.GE.U32.AND P6, PT, R37, 0x2, PT ;  /* 0x000000022500780c */ /* 0x000fda0003fc6070 */
[----:B------:R-:W-:Y:S05]  /*1d50*/  @!P6 BRA `(.L_x_2100) ;  /* 0x000009700000e947 */ /* 0x000fea0003800000 */
[----:B------:R-:W-:Y:S05]  /*1d60*/  @P5 BRA `(.L_x_2101) ;  /* 0x000001a000005947 */ /* 0x000fea0003800000 */
[C---:B------:R-:W-:Y:S01]  /*1d70*/  LOP3.LUT R16, R46.reuse, 0x1, RZ, 0xc0, !PT ;  /* 0x000000012e107812 */ /* 0x040fe200078ec0ff */
[----:B------:R-:W1:Y:S01]  /*1d80*/  S2R R42, SR_CTAID.Y ;  /* 0x00000000002a7919 */ /* 0x000e620000002600 */
[----:B------:R-:W-:-:S03]  /*1d90*/  LOP3.LUT P6, RZ, R46, 0x2, RZ, 0xc0, !PT ;  /* 0x000000022eff7812 */ /* 0x000fc600078cc0ff */
[----:B------:R-:W-:-:S04]  /*1da0*/  IMAD R17, R16, c[0x0][0x10], RZ ;  /* 0x0000040010117a24 */ /* 0x000fc800078e02ff */
[----:B------:R-:W-:-:S05]  /*1db0*/  IMAD R16, R17, c[0x0][0xc], RZ ;  /* 0x0000030011107a24 */ /* 0x000fca00078e02ff */
[----:B------:R-:W-:Y:S01]  /*1dc0*/  SHF.L.U32 R19, R16, 0x1, RZ ;  /* 0x0000000110137819 */ /* 0x000fe200000006ff */
[----:B------:R-:W-:-:S10]  /*1dd0*/  HFMA2.MMA R16, -RZ, RZ, 0, 2.384185791015625e-07 ;  /* 0x00000004ff107435 */ /* 0x000fd400000001ff */
[----:B------:R-:W-:Y:S01]  /*1de0*/  IMAD.WIDE R18, R19, R16, c[0x0][0x198] ;  /* 0x0000660013127625 */ /* 0x000fe200078e0210 */
[----:B-1----:R-:W-:-:S03]  /*1df0*/  IADD3 R17, R17, R42, RZ ;  /* 0x0000002a11117210 */ /* 0x002fc60007ffe0ff */
[----:B------:R-:W-:Y:S01]  /*1e00*/  IMAD R43, R3, c[0x0][0x10], R42 ;  /* 0x00000400032b7a24 */ /* 0x000fe200078e022a */
[----:B------:R-:W-:Y:S01]  /*1e10*/  MOV R42, 0x1 ;  /* 0x00000001002a7802 */ /* 0x000fe20000000f00 */
[----:B------:R-:W-:-:S04]  /*1e20*/  IMAD.WIDE.U32 R16, R17, R16, c[0x0][0x190] ;  /* 0x0000640011107625 */ /* 0x000fc800078e0010 */
[----:B------:R-:W-:Y:S01]  /*1e30*/  IMAD.WIDE.U32 R18, R43, 0x8, R18 ;  /* 0x000000082b127825 */ /* 0x000fe200078e0012 */
[----:B------:R-:W-:-:S04]  /*1e40*/  SEL R43, R42, 0xffffffff, !P6 ;  /* 0xffffffff2a2b7807 */ /* 0x000fc80007000000 */
[----:B------:R1:W-:Y:S01]  /*1e50*/  STG.E.64 [R18.64], R40 ;  /* 0x0000002812007986 */ /* 0x0003e2000c101b08 */
[----:B------:R-:W-:Y:S06]  /*1e60*/  MEMBAR.ALL.GPU ;  /* 0x0000000000007992 */ /* 0x000fec000000a000 */
[----:B------:R-:W-:-:S00]  /*1e70*/  ERRBAR ;  /* 0x00000000000079ab */ /* 0x000fc00000000000 */
[----:B-1----:R-:W-:Y:S01]  /*1e80*/  SEL R19, RZ, c[0x0][0xc], P6 ;  /* 0x00000300ff137a07 */ /* 0x002fe20003000000 */
[----:B------:R1:W-:Y:S03]  /*1e90*/  RED.E.ADD.S32.STRONG.GPU [R16.64], R43 ;  /* 0x0000002b1000798e */ /* 0x0003e6000c10e388 */
[----:B------:R-:W-:-:S13]  /*1ea0*/  ISETP.NE.AND P6, PT, R19, -0x1, PT ;  /* 0xffffffff1300780c */ /* 0x000fda0003fc5270 */
[----:B-1----:R-:W-:Y:S05]  /*1eb0*/  @!P6 BRA `(.L_x_2101) ;  /* 0x000000500000e947 */ /* 0x002fea0003800000 */
.L_x_2102:
[----:B------:R-:W2:Y:S01]  /*1ec0*/  LDG.E.STRONG.GPU R18, [R16.64] ;  /* 0x0000000810127981 */ /* 0x000ea2000c1ef900 */
[----:B------:R-:W-:Y:S01]  /*1ed0*/  YIELD ;  /* 0x0000000000007946 */ /* 0x000fe20003800000 */
[----:B--2---:R-:W-:Y:S01]  /*1ee0*/  ISETP.NE.AND P6, PT, R18, R19, PT ;  /* 0x000000131200720c */ /* 0x004fe20003fc5270 */
[----:B------:R-:W-:-:S12]  /*1ef0*/  CCTL.IVALL ;  /* 0x00000000ff00798f */ /* 0x000fd80002000000 */
[----:B------:R-:W-:Y:S05]  /*1f00*/  @P6 BRA `(.L_x_2102) ;  /* 0xffffffb000006947 */ /* 0x000fea000383ffff */
.L_x_2101:
        /* <DEDUP_REMOVED lines=11> */
.L_x_2104:
        /* <DEDUP_REMOVED lines=11> */
[----:B------:R-:W-:Y:S01]  /*2070*/  IADD3 R42, R18, 0x1, RZ ;  /* 0x00000001122a7810 */ /* 0x000fe20007ffe0ff */
[----:B0-2---:R-:W-:Y:S02]  /*2080*/  @!P6 FADD.FTZ R40, R40, R16 ;  /* 0x000000102828e221 */ /* 0x005fe40000010000 */
[----:B------:R-:W-:Y:S01]  /*2090*/  @!P6 FADD.FTZ R41, R41, R17 ;  /* 0x000000112929e221 */ /* 0x000fe20000010000 */
[----:B------:R-:W-:-:S13]  /*20a0*/  ISETP.EQ.OR P6, PT, R42, R3, P5 ;  /* 0x000000032a00720c */ /* 0x000fda0002fc2670 */
[----:B------:R-:W0:Y:S01]  /*20b0*/  @!P6 S2R R37, SR_CTAID.Y ;  /* 0x000000000025e919 */ /* 0x000e220000002600 */
[----:B------:R-:W-:Y:S01]  /*20c0*/  @!P6 MOV R17, 0x4 ;  /* 0x000000040011e802 */ /* 0x000fe20000000f00 */
[----:B0-----:R-:W-:Y:S01]  /*20d0*/  @!P6 IMAD R37, R42, c[0x0][0x10], R37 ;  /* 0x000004002a25ea24 */ /* 0x001fe200078e0225 */
[----:B------:R-:W-:-:S05]  /*20e0*/  @!P6 LOP3.LUT R42, R46, 0x1, RZ, 0xc0, !PT ;  /* 0x000000012e2ae812 */ /* 0x000fca00078ec0ff */
[----:B------:R-:W-:-:S04]  /*20f0*/  @!P6 IMAD R42, R42, c[0x0][0x10], RZ ;  /* 0x000004002a2aea24 */ /* 0x000fc800078e02ff */
[----:B------:R-:W-:-:S05]  /*2100*/  @!P6 IMAD R42, R42, c[0x0][0xc], RZ ;  /* 0x000003002a2aea24 */ /* 0x000fca00078e02ff */
[----:B------:R-:W-:-:S05]  /*2110*/  @!P6 SHF.L.U32 R42, R42, 0x1, RZ ;  /* 0x000000012a2ae819 */ /* 0x000fca00000006ff */
[----:B------:R-:W-:-:S06]  /*2120*/  @!P6 IMAD.WIDE R16, R42, R17, c[0x0][0x198] ;  /* 0x000066002a10e625 */ /* 0x000fcc00078e0211 */
[----:B------:R-:W-:-:S06]  /*2130*/  @!P6 IMAD.WIDE.U32 R16, R37, 0x8, R16 ;  /* 0x000000082510e825 */ /* 0x000fcc00078e0010 */
[----:B------:R-:W2:Y:S01]  /*2140*/  @!P6 LDG.E.64 R16, [R16.64] ;  /* 0x000000081010e981 */ /* 0x000ea2000c1e1b00 */
[----:B------:R-:W-:Y:S01]  /*2150*/  IADD3 R42, R18, 0x2, RZ ;  /* 0x00000002122a7810 */ /* 0x000fe20007ffe0ff */
[----:B--2---:R-:W-:Y:S02]  /*2160*/  @!P6 FADD.FTZ R40, R40, R16 ;  /* 0x000000102828e221 */ /* 0x004fe40000010000 */
        /* <DEDUP_REMOVED lines=32> */
.L_x_2103:
[----:B------:R-:W-:-:S04]  /*2370*/  MOV R19, c[0x0][0xc] ;  /* 0x0000030000137a02 */ /* 0x000fc80000000f00 */
[----:B------:R-:W-:-:S13]  /*2380*/  LOP3.LUT P6, R19, R19, 0x3, RZ, 0xc0, !PT ;  /* 0x0000000313137812 */ /* 0x000fda00078cc0ff */
[----:B------:R-:W-:Y:S05]  /*2390*/  @!P6 BRA `(.L_x_2100) ;  /* 0x000003300000e947 */ /* 0x000fea0003800000 */
[----:B------:R-:W-:Y:S01]  /*23a0*/  ISETP.EQ.OR P6, PT, R18, R3, P5 ;  /* 0x000000031200720c */ /* 0x000fe20002fc2670 */
[----:B------:R-:W-:Y:S01]  /*23b0*/  BSSY B0, `(.L_x_2105) ;  /* 0x0000012000007945 */ /* 0x000fe20003800000 */
[----:B------:R-:W-:Y:S02]  /*23c0*/  P2R R16, PR, RZ, 0x1 ;  /* 0x00000001ff107803 */ /* 0x000fe40000000000 */
[----:B------:R-:W-:-:S04]  /*23d0*/  ISETP.NE.AND P0, PT, R19, 0x1, PT ;  /* 0x000000011300780c */ /* 0x000fc80003f05270 */
[----:B------:R-:W-:Y:S02]  /*23e0*/  P2R R17, PR, RZ, 0x1 ;  /* 0x00000001ff117803 */ /* 0x000fe40000000000 */
[----:B------:R-:W-:-:S03]  /*23f0*/  ISETP.NE.AND P0, PT, R16, RZ, PT ;  /* 0x000000ff1000720c */ /* 0x000fc60003f05270 */
        /* <DEDUP_REMOVED lines=13> */
.L_x_2106:
[----:B------:R-:W-:Y:S05]  /*24d0*/  BSYNC B0 ;  /* 0x0000000000007941 */ /* 0x000fea0003800000 */
.L_x_2105:
[----:B------:R-:W-:-:S13]  /*24e0*/  ISETP.NE.AND P6, PT, R19, 0x1, PT ;  /* 0x000000011300780c */ /* 0x000fda0003fc5270 */
[----:B------:R-:W-:Y:S05]  /*24f0*/  @!P6 BRA `(.L_x_2100) ;  /* 0x000001d00000e947 */ /* 0x000fea0003800000 */
[----:B------:R-:W-:-:S04]  /*2500*/  IADD3 R16, R18, 0x1, RZ ;  /* 0x0000000112107810 */ /* 0x000fc80007ffe0ff */
[----:B------:R-:W-:-:S13]  /*2510*/  ISETP.EQ.OR P6, PT, R16, R3, P5 ;  /* 0x000000031000720c */ /* 0x000fda0002fc2670 */
[----:B------:R-:W1:Y:S01]  /*2520*/  @!P6 S2R R37, SR_CTAID.Y ;  /* 0x000000000025e919 */ /* 0x000e620000002600 */
[----:B------:R-:W-:Y:S01]  /*2530*/  @!P6 MOV R17, 0x4 ;  /* 0x000000040011e802 */ /* 0x000fe20000000f00 */
[----:B-1----:R-:W-:Y:S01]  /*2540*/  @!P6 IMAD R37, R16, c[0x0][0x10], R37 ;  /* 0x000004001025ea24 */ /* 0x002fe200078e0225 */
        /* <DEDUP_REMOVED lines=8> */
[----:B0-2---:R-:W-:Y:S02]  /*25d0*/  @!P6 FADD.FTZ R40, R40, R16 ;  /* 0x000000102828e221 */ /* 0x005fe40000010000 */
[----:B------:R-:W-:Y:S01]  /*25e0*/  @!P6 FADD.FTZ R41, R41, R17 ;  /* 0x000000112929e221 */ /* 0x000fe20000010000 */
[----:B------:R-:W-:-:S04]  /*25f0*/  ISETP.EQ.OR P6, PT, R18, R3, P5 ;  /* 0x000000031200720c */ /* 0x000fc80002fc2670 */
[----:B------:R-:W-:-:S13]  /*2600*/  ISETP.EQ.OR P6, PT, R19, 0x2, P6 ;  /* 0x000000021300780c */ /* 0x000fda00037c2670 */
[----:B------:R-:W0:Y:S01]  /*2610*/  @!P6 S2R R19, SR_CTAID.Y ;  /* 0x000000000013e919 */ /* 0x000e220000002600 */
[----:B------:R-:W-:Y:S02]  /*2620*/  @!P6 LOP3.LUT R37, R46, 0x1, RZ, 0xc0, !PT ;  /* 0x000000012e25e812 */ /* 0x000fe400078ec0ff */
[----:B------:R-:W-:-:S03]  /*2630*/  @!P6 MOV R16, 0x4 ;  /* 0x000000040010e802 */ /* 0x000fc60000000f00 */
[----:B------:R-:W-:-:S04]  /*2640*/  @!P6 IMAD R37, R37, c[0x0][0x10], RZ ;  /* 0x000004002525ea24 */ /* 0x000fc800078e02ff */
[----:B------:R-:W-:-:S05]  /*2650*/  @!P6 IMAD R37, R37, c[0x0][0xc], RZ ;  /* 0x000003002525ea24 */ /* 0x000fca00078e02ff */
[----:B------:R-:W-:-:S05]  /*2660*/  @!P6 SHF.L.U32 R37, R37, 0x1, RZ ;  /* 0x000000012525e819 */ /* 0x000fca00000006ff */
[----:B------:R-:W-:-:S04]  /*2670*/  @!P6 IMAD.WIDE R16, R37, R16, c[0x0][0x198] ;  /* 0x000066002510e625 */ /* 0x000fc800078e0210 */
[----:B0-----:R-:W-:-:S04]  /*2680*/  @!P6 IMAD R19, R18, c[0x0][0x10], R19 ;  /* 0x000004001213ea24 */ /* 0x001fc800078e0213 */
[----:B------:R-:W-:-:S06]  /*2690*/  @!P6 IMAD.WIDE.U32 R16, R19, 0x8, R16 ;  /* 0x000000081310e825 */ /* 0x000fcc00078e0010 */
[----:B------:R-:W2:Y:S02]  /*26a0*/  @!P6 LDG.E.64 R16, [R16.64] ;  /* 0x000000081010e981 */ /* 0x000ea4000c1e1b00 */
[----:B--2---:R-:W-:Y:S02]  /*26b0*/  @!P6 FADD.FTZ R40, R40, R16 ;  /* 0x000000102828e221 */ /* 0x004fe40000010000 */
[----:B------:R-:W-:-:S04]  /*26c0*/  @!P6 FADD.FTZ R41, R41, R17 ;  /* 0x000000112929e221 */ /* 0x000fc80000010000 */
.L_x_2100:
[----:B------:R-:W-:Y:S01]  /*26d0*/  P2R R16, PR, RZ, 0x1 ;  /* 0x00000001ff107803 */ /* 0x000fe20000000000 */
[----:B------:R-:W-:Y:S01]  /*26e0*/  @!P5 STS.64 [0x88], R40 ;  /* 0x00008828ff00d388 */ /* 0x000fe20000000a00 */
[----:B------:R-:W-:Y:S01]  /*26f0*/  LOP3.LUT P6, RZ, R3, R0, RZ, 0xfc, !PT ;  /* 0x0000000003ff7212 */ /* 0x000fe200078cfcff */
[----:B------:R-:W-:Y:S01]  /*2700*/  HFMA2.MMA R19, -RZ, RZ, 0, 2.384185791015625e-07 ;  /* 0x00000004ff137435 */ /* 0x000fe200000001ff */
[----:B------:R-:W-:Y:S02]  /*2710*/  ISETP.EQ.U32.AND P0, PT, RZ, c[0x0][0x168], PT ;  /* 0x00005a00ff007a0c */ /* 0x000fe40003f02070 */
[----:B------:R-:W-:-:S02]  /*2720*/  IADD3 R18, R65, R36, RZ ;  /* 0x0000002441127210 */ /* 0x000fc40007ffe0ff */
[----:B------:R-:W-:Y:S02]  /*2730*/  ISETP.EQ.OR.EX P6, PT, RZ, c[0x0][0x16c], P6, P0 ;  /* 0x00005b00ff007a0c */ /* 0x000fe400037c2700 */
[----:B------:R-:W-:-:S11]  /*2740*/  ISETP.NE.AND P0, PT, R16, RZ, PT ;  /* 0x000000ff1000720c */ /* 0x000fd60003f05270 */
[----:B------:R-:W-:Y:S01]  /*2750*/  @!P6 MOV R17, 0x8 ;  /* 0x000000080011e802 */ /* 0x000fe20000000f00 */
[----:B------:R-:W-:Y:S02]  /*2760*/  @!P6 FMUL.FTZ R43, R41, c[0x0][0x1f4] ;  /* 0x00007d00292bea20 */ /* 0x000fe40000410000 */
[----:B------:R-:W-:Y:S02]  /*2770*/  @!P6 FMUL.FTZ R42, R40, c[0x0][0x1f4] ;  /* 0x00007d00282aea20 */ /* 0x000fe40000410000 */
[----:B------:R-:W-:-:S05]  /*2780*/  @!P6 IMAD.WIDE R16, R64, R17, c[0x0][0x168] ;  /* 0x00005a004010e625 */ /* 0x000fca00078e0211 */
[----:B------:R1:W-:Y:S04]  /*2790*/  @!P6 STG.E.64 [R16.64], R42 ;  /* 0x0000002a1000e986 */ /* 0x0003e8000c101b08 */
[----:B------:R-:W-:Y:S01]  /*27a0*/  BAR.SYNC.DEFER_BLOCKING 0x0 ;  /* 0x0000000000007b1d */ /* 0x000fe20000010000 */
[----:B-1----:R-:W-:-:S04]  /*27b0*/  IMAD.WIDE R16, R18, R19, c[0x0][0x178] ;  /* 0x00005e0012107625 */ /* 0x002fc800078e0213 */
[----:B------:R-:W-:Y:S02]  /*27c0*/  IMAD.WIDE R18, R18, R19, c[0x0][0x180] ;  /* 0x0000600012127625 */ /* 0x000fe400078e0213 */
[----:B------:R-:W2:Y:S04]  /*27d0*/  LDG.E.64 R16, [R16.64] ;  /* 0x0000000810107981 */ /* 0x000ea8000c1e1b00 */
[----:B------:R-:W2:Y:S01]  /*27e0*/  LDG.E.64 R18, [R18.64] ;  /* 0x0000000812127981 */ /* 0x000ea2000c1e1b00 */
[----:B------:R-:W-:Y:S01]  /*27f0*/  ISETP.NE.AND P6, PT, RZ, UR10, PT ;  /* 0x0000000aff007c0c */ /* 0x000fe2000bfc5270 */
[----:B------:R-:W-:Y:S02]  /*2800*/  UMOV UR6, 0x3f800000 ;  /* 0x3f80000000067882 */ /* 0x000fe40000000000 */
[----:B------:R-:W1:Y:S02]  /*2810*/  LDS.64 R36, [0x88] ;  /* 0x00008800ff247984 */ /* 0x000e640000000a00 */
[----:B01----:R-:W-:-:S04]  /*2820*/  FMUL.FTZ R40, R36, c[0x0][0x1f4] ;  /* 0x00007d0024287a20 */ /* 0x003fc80000410000 */
[----:B------:R0:W1:Y:S02]  /*2830*/  R2UR UR5, R40 ;  /* 0x00000000280573c2 */ /* 0x00006400000e0000 */
[----:B0-----:R-:W-:Y:S02]  /*2840*/  PRMT R40, RZ, 0x7610, R45 ;  /* 0x00007610ff287816 */ /* 0x001fe4000000002d */
[----:B-1----:R-:W-:-:S03]  /*2850*/  MOV R36, UR5 ;  /* 0x0000000500247c02 */ /* 0x002fc60008000f00 */
[----:B------:R-:W-:Y:S02]  /*2860*/  FADD.FTZ R40, R40, -UR5 ;  /* 0x8000000528287e21 */ /* 0x000fe40008010000 */
[----:B------:R-:W-:-:S04]  /*2870*/  FMUL.FTZ R36, R36, UR5 ;  /* 0x0000000524247c20 */ /* 0x000fc80008410000 */
[----:B------:R-:W-:Y:S01]  /*2880*/  FFMA.FTZ R36, R37, c[0x0][0x1f4], -R36 ;  /* 0x00007d0025247a23 */ /* 0x000fe20000010824 */
[----:B------:R-:W-:-:S04]  /*2890*/  PRMT R37, RZ, 0x5410, R45 ;  /* 0x00005410ff257816 */ /* 0x000fc8000000002d */
[----:B------:R-:W-:Y:S01]  /*28a0*/  FSETP.GTU.FTZ.AND P5, PT, R36, RZ, PT ;  /* 0x000000ff2400720b */ /* 0x000fe20003fbc000 */
[----:B------:R-:W-:-:S12]  /*28b0*/  FADD.FTZ R37, R37, -UR5 ;  /* 0x8000000525257e21 */ /* 0x000fd80008010000 */
[----:B------:R-:W-:Y:S01]  /*28c0*/  VOTEU.ANY UP0, P5 ;  /* 0x00000000003f7886 */ /* 0x000fe20002800100 */
[----:B------:R-:W-:-:S13]  /*28d0*/  PLOP3.LUT P5, PT, PT, PT, UP0, 0x80, 0x0 ;  /* 0x000000000000781c */ /* 0x000fda0003faf008 */
[----:B------:R-:W-:-:S04]  /*28e0*/  @P5 FADD.FTZ R36, R36, c[0x0][0x188] ;  /* 0x0000620024245621 */ /* 0x000fc80000010000 */
[----:B------:R-:W0:Y:S02]  /*28f0*/  @P5 MUFU.RSQ R41, R36 ;  /* 0x0000002400295308 */ /* 0x000e240000001400 */
[----:B0-----:R-:W0:Y:S02]  /*2900*/  @P5 R2UR UR7, R41 ;  /* 0x00000000290753c2 */ /* 0x001e2400000e0000 */
[----:B0-----:R-:W-:Y:S02]  /*2910*/  @UP0 UMOV UR6, UR7 ;  /* 0x0000000700060c82 */ /* 0x001fe40008000000 */
[----:B------:R-:W-:Y:S02]  /*2920*/  FMUL.FTZ R37, R37, UR6 ;  /* 0x0000000625257c20 */ /* 0x000fe40008410000 */
[----:B------:R-:W-:Y:S02]  /*2930*/  FMUL.FTZ R40, R40, UR6 ;  /* 0x0000000628287c20 */ /* 0x000fe40008410000 */
[----:B--2---:R-:W-:-:S02]  /*2940*/  FFMA.FTZ R36, R16, R37, R18 ;  /* 0x0000002510247223 */ /* 0x004fc40000010012 */
        /* <DEDUP_REMOVED lines=12> */
.L_x_2107:
[----:B------:R-:W-:Y:S01]  /*2a10*/  BSSY B0, `(.L_x_2108) ;  /* 0x000000c000007945 */ /* 0x000fe20003800000 */
[----:B------:R-:W-:Y:S05]  /*2a20*/  @!P0 BRA `(.L_x_2109) ;  /* 0x000000a000008947 */ /* 0x000fea0003800000 */
[----:B------:R-:W-:Y:S01]  /*2a30*/  F2FP.BF16.PACK_AB R43, R37, R36 ;  /* 0x00000024252b723e */ /* 0x000fe200000010ff */
[----:B------:R-:W-:Y:S01]  /*2a40*/  IMAD R40, R4, c[0x0][0x1c0], RZ ;  /* 0x0000700004287a24 */ /* 0x000fe200078e02ff */
[----:B------:R-:W-:Y:S02]  /*2a50*/  MOV R36, R68 ;  /* 0x0000004400247202 */ /* 0x000fe40000000f00 */
[----:B------:R-:W-:Y:S01]  /*2a60*/  MOV R37, R67 ;  /* 0x0000004300257202 */ /* 0x000fe20000000f00 */
[----:B------:R-:W-:-:S04]  /*2a70*/  IMAD R41, R63, c[0x0][0x1c4], R40 ;  /* 0x000071003f297a24 */ /* 0x000fc800078e0228 */
[----:B------:R-:W-:-:S05]  /*2a80*/  IMAD.WIDE.U32 R36, R63, c[0x0][0x1c0], R36 ;  /* 0x000070003f247a25 */ /* 0x000fca00078e0024 */
[----:B------:R-:W-:Y:S02]  /*2a90*/  IADD3 R41, R37, R41, RZ ;  /* 0x0000002925297210 */ /* 0x000fe40007ffe0ff */
[----:B------:R-:W-:-:S04]  /*2aa0*/  LEA R40, P5, R36, c[0x0][0x160], 0x1 ;  /* 0x0000580024287a11 */ /* 0x000fc800078a08ff */
[----:B------:R-:W-:-:S05]  /*2ab0*/  LEA.HI.X R41, R36, c[0x0][0x164], R41, 0x1, P5 ;  /* 0x0000590024297a11 */ /* 0x000fca00028f0c29 */
[----:B------:R0:W-:Y:S04]  /*2ac0*/  STG.E [R40.64], R43 ;  /* 0x0000002b28007986 */ /* 0x0001e8000c101908 */
.L_x_2109:
[----:B------:R-:W-:Y:S05]  /*2ad0*/  BSYNC B0 ;  /* 0x0000000000007941 */ /* 0x000fea0003800000 */
.L_x_2108:
[--C-:B------:R-:W-:Y:S02]  /*2ae0*/  PRMT R36, RZ, 0x5410, R39.reuse ;  /* 0x00005410ff247816 */ /* 0x100fe40000000027 */
[----:B------:R-:W-:-:S03]  /*2af0*/  PRMT R37, RZ, 0x7610, R39 ;  /* 0x00007610ff257816 */ /* 0x000fc60000000027 */
[----:B------:R-:W-:Y:S02]  /*2b00*/  FADD.FTZ R36, R36, -UR5 ;  /* 0x8000000524247e21 */ /* 0x000fe40008010000 */
[----:B------:R-:W-:Y:S02]  /*2b10*/  FADD.FTZ R37, R37, -UR5 ;  /* 0x8000000525257e21 */ /* 0x000fe40008010000 */
[----:B------:R-:W-:Y:S02]  /*2b20*/  FMUL.FTZ R39, R36, UR6 ;  /* 0x0000000624277c20 */ /* 0x000fe40008410000 */
[----:B------:R-:W-:Y:S02]  /*2b30*/  FMUL.FTZ R42, R37, UR6 ;  /* 0x00000006252a7c20 */ /* 0x000fe40008410000 */
[----:B------:R-:W-:Y:S02]  /*2b40*/  FFMA.FTZ R39, R16, R39, R18 ;  /* 0x0000002710277223 */ /* 0x000fe40000010012 */
[----:B------:R-:W-:Y:S01]  /*2b50*/  FFMA.FTZ R42, R17, R42, R19 ;  /* 0x0000002a112a7223 */ /* 0x000fe20000010013 */
[----:B------:R-:W-:Y:S05]  /*2b60*/  @!P6 BRA `(.L_x_2110) ;  /* 0x000000a00000e947 */ /* 0x000fea0003800000 */
        /* <DEDUP_REMOVED lines=10> */
.L_x_2110:
[----:B------:R-:W-:Y:S01]  /*2c10*/  BSSY B0, `(.L_x_2111) ;  /* 0x000000c000007945 */ /* 0x000fe20003800000 */
[----:B------:R-:W-:Y:S05]  /*2c20*/  @!P1 BRA `(.L_x_2112) ;  /* 0x000000a000009947 */ /* 0x000fea0003800000 */
[----:B------:R-:W-:Y:S01]  /*2c30*/  MOV R36, R68 ;  /* 0x0000004400247202 */ /* 0x000fe20000000f00 */
[----:B0-----:R-:W-:Y:S01]  /*2c40*/  IMAD R41, R5, c[0x0][0x1c0], RZ ;  /* 0x0000700005297a24 */ /* 0x001fe200078e02ff */
        /* <DEDUP_REMOVED lines=8> */
.L_x_2112:
[----:B------:R-:W-:Y:S05]  /*2cd0*/  BSYNC B0 ;  /* 0x0000000000007941 */ /* 0x000fea0003800000 */
.L_x_2111:
[--C-:B------:R-:W-:Y:S02]  /*2ce0*/  PRMT R36, RZ, 0x5410, R44.reuse ;  /* 0x00005410ff247816 */ /* 0x100fe4000000002c */
[----:B------:R-:W-:-:S03]  /*2cf0*/  PRMT R37, RZ, 0x7610, R44 ;  /* 0x00007610ff257816 */ /* 0x000fc6000000002c */
[----:B------:R-:W-:Y:S02]  /*2d00*/  FADD.FTZ R36, R36, -UR5 ;  /* 0x8000000524247e21 */ /* 0x000fe40008010000 */
[----:B------:R-:W-:Y:S02]  /*2d10*/  FADD.FTZ R37, R37, -UR5 ;  /* 0x8000000525257e21 */ /* 0x000fe40008010000 */
[----:B0-----:R-:W-:Y:S02]  /*2d20*/  FMUL.FTZ R39, R36, UR6 ;  /* 0x0000000624277c20 */ /* 0x001fe40008410000 */
[----:B------:R-:W-:Y:S02]  /*2d30*/  FMUL.FTZ R42, R37, UR6 ;  /* 0x00000006252a7c20 */ /* 0x000fe40008410000 */
        /* <DEDUP_REMOVED lines=13> */
.L_x_2113:
        /* <DEDUP_REMOVED lines=12> */
.L_x_2115:
[----:B------:R-:W-:Y:S05]  /*2ed0*/  BSYNC B0 ;  /* 0x0000000000007941 */ /* 0x000fea0003800000 */
.L_x_2114:
[--C-:B------:R-:W-:Y:S02]  /*2ee0*/  PRMT R36, RZ, 0x5410, R9.reuse ;  /* 0x00005410ff247816 */ /* 0x100fe40000000009 */
[----:B------:R-:W-:Y:S02]  /*2ef0*/  PRMT R37, RZ, 0x7610, R9 ;  /* 0x00007610ff257816 */ /* 0x000fe40000000009 */
[--C-:B0-----:R-:W-:Y:S01]  /*2f00*/  PRMT R39, RZ, 0x5410, R10.reuse ;  /* 0x00005410ff277816 */ /* 0x101fe2000000000a */
[----:B------:R-:W-:Y:S01]  /*2f10*/  FADD.FTZ R9, R36, -UR5 ;  /* 0x8000000524097e21 */ /* 0x000fe20008010000 */
[----:B------:R-:W-:Y:S01]  /*2f20*/  PRMT R40, RZ, 0x7610, R10 ;  /* 0x00007610ff287816 */ /* 0x000fe2000000000a */
[----:B------:R-:W-:Y:S02]  /*2f30*/  FADD.FTZ R10, R37, -UR5 ;  /* 0x80000005250a7e21 */ /* 0x000fe40008010000 */
[----:B------:R-:W-:Y:S02]  /*2f40*/  FADD.FTZ R36, R39, -UR5 ;  /* 0x8000000527247e21 */ /* 0x000fe40008010000 */
[----:B------:R-:W-:-:S02]  /*2f50*/  FADD.FTZ R37, R40, -UR5 ;  /* 0x8000000528257e21 */ /* 0x000fc40008010000 */
[----:B------:R-:W-:Y:S02]  /*2f60*/  FMUL.FTZ R39, R9, UR6 ;  /* 0x0000000609277c20 */ /* 0x000fe40008410000 */
[----:B------:R-:W-:Y:S02]  /*2f70*/  FMUL.FTZ R42, R10, UR6 ;  /* 0x000000060a2a7c20 */ /* 0x000fe40008410000 */
[----:B------:R-:W-:Y:S02]  /*2f80*/  FMUL.FTZ R9, R36, UR6 ;  /* 0x0000000624097c20 */ /* 0x000fe40008410000 */
        /* <DEDUP_REMOVED lines=14> */
.L_x_2116:
        /* <DEDUP_REMOVED lines=12> */
.L_x_2118:
[----:B------:R-:W-:Y:S05]  /*3130*/  BSYNC B0 ;  /* 0x0000000000007941 */ /* 0x000fea0003800000 */
.L_x_2117:
        /* <DEDUP_REMOVED lines=13> */
.L_x_2119:
        /* <DEDUP_REMOVED lines=12> */
.L_x_2121:
[----:B------:R-:W-:Y:S05]  /*32d0*/  BSYNC B0 ;  /* 0x0000000000007941 */ /* 0x000fea0003800000 */
.L_x_2120:
[--C-:B0-----:R-:W-:Y:S02]  /*32e0*/  PRMT R9, RZ, 0x5410, R13.reuse ;  /* 0x00005410ff097816 */ /* 0x101fe4000000000d */
[----:B------:R-:W-:Y:S02]  /*32f0*/  PRMT R10, RZ, 0x7610, R13 ;  /* 0x00007610ff0a7816 */ /* 0x000fe4000000000d */
[----:B------:R-:W-:Y:S01]  /*3300*/  ISETP.GE.U32.AND P5, PT, R58, c[0x0][0x1c8], PT ;  /* 0x000072003a007a0c */ /* 0x000fe20003fa6070 */
[----:B------:R-:W-:Y:S02]  /*3310*/  FADD.FTZ R9, R9, -UR5 ;  /* 0x8000000509097e21 */ /* 0x000fe40008010000 */
[----:B------:R-:W-:Y:S01]  /*3320*/  FADD.FTZ R10, R10, -UR5 ;  /* 0x800000050a0a7e21 */ /* 0x000fe20008010000 */
[----:B------:R-:W-:Y:S01]  /*3330*/  ISETP.GE.AND.EX P5, PT, R11, c[0x0][0x1cc], PT, P5 ;  /* 0x000073000b007a0c */ /* 0x000fe20003fa6350 */
[----:B------:R-:W-:Y:S02]  /*3340*/  FMUL.FTZ R9, R9, UR6 ;  /* 0x0000000609097c20 */ /* 0x000fe40008410000 */
[----:B------:R-:W-:Y:S01]  /*3350*/  FMUL.FTZ R10, R10, UR6 ;  /* 0x000000060a0a7c20 */ /* 0x000fe20008410000 */
[----:B------:R-:W-:Y:S01]  /*3360*/  ISETP.GT.U32.OR P5, PT, R0, 0x1bf, P5 ;  /* 0x000001bf0000780c */ /* 0x000fe20002fa4470 */
[----:B------:R-:W-:-:S02]  /*3370*/  FFMA.FTZ R9, R16, R9, R18 ;  /* 0x0000000910097223 */ /* 0x000fc40000010012 */
[----:B------:R-:W-:Y:S01]  /*3380*/  FFMA.FTZ R40, R17, R10, R19 ;  /* 0x0000000a11287223 */ /* 0x000fe20000010013 */
[----:B------:R-:W-:Y:S08]  /*3390*/  @!P6 BRA `(.L_x_2122) ;  /* 0x000000a00000e947 */ /* 0x000ff00003800000 */
        /* <DEDUP_REMOVED lines=10> */
.L_x_2122:
[----:B------:R-:W-:Y:S01]  /*3440*/  BSSY B0, `(.L_x_2123) ;  /* 0x000000c000007945 */ /* 0x000fe20003800000 */
[----:B------:R-:W-:Y:S05]  /*3450*/  @P5 BRA `(.L_x_2124) ;  /* 0x000000a000005947 */ /* 0x000fea0003800000 */
[----:B------:R-:W-:Y:S01]  /*3460*/  IMAD R13, R11, c[0x0][0x1c0], RZ ;  /* 0x000070000b0d7a24 */ /* 0x000fe200078e02ff */
[----:B------:R-:W-:Y:S02]  /*3470*/  MOV R10, R68 ;  /* 0x00000044000a7202 */ /* 0x000fe40000000f00 */
[----:B------:R-:W-:Y:S01]  /*3480*/  MOV R11, R67 ;  /* 0x00000043000b7202 */ /* 0x000fe20000000f00 */
[----:B------:R-:W-:Y:S01]  /*3490*/  IMAD R13, R58, c[0x0][0x1c4], R13 ;  /* 0x000071003a0d7a24 */ /* 0x000fe200078e020d */
[----:B------:R-:W-:-:S03]  /*34a0*/  F2FP.BF16.PACK_AB R9, R40, R9 ;  /* 0x000000092809723e */ /* 0x000fc600000010ff */
[----:B------:R-:W-:-:S05]  /*34b0*/  IMAD.WIDE.U32 R10, R58, c[0x0][0x1c0], R10 ;  /* 0x000070003a0a7a25 */ /* 0x000fca00078e000a */
[----:B------:R-:W-:Y:S02]  /*34c0*/  IADD3 R13, R11, R13, RZ ;  /* 0x0000000d0b0d7210 */ /* 0x000fe40007ffe0ff */
[----:B------:R-:W-:-:S04]  /*34d0*/  LEA R36, P5, R10, c[0x0][0x160], 0x1 ;  /* 0x000058000a247a11 */ /* 0x000fc800078a08ff */
[----:B------:R-:W-:-:S05]  /*34e0*/  LEA.HI.X R37, R10, c[0x0][0x164], R13, 0x1, P5 ;  /* 0x000059000a257a11 */ /* 0x000fca00028f0c0d */
[----:B------:R0:W-:Y:S04]  /*34f0*/  STG.E [R36.64], R9 ;  /* 0x0000000924007986 */ /* 0x0001e8000c101908 */
.L_x_2124:
[----:B------:R-:W-:Y:S05]  /*3500*/  BSYNC B0 ;  /* 0x0000000000007941 */ /* 0x000fea0003800000 */
.L_x_2123:
        /* <DEDUP_REMOVED lines=22> */
.L_x_2125:
        /* <DEDUP_REMOVED lines=12> */
.L_x_2127:
[----:B------:R-:W-:Y:S05]  /*3730*/  BSYNC B0 ;  /* 0x0000000000007941 */ /* 0x000fea0003800000 */
.L_x_2126:
        /* <DEDUP_REMOVED lines=22> */
.L_x_2128:
        /* <DEDUP_REMOVED lines=12> */
.L_x_2130:
[----:B------:R-:W-:Y:S05]  /*3960*/  BSYNC B0 ;  /* 0x0000000000007941 */ /* 0x000fea0003800000 */
.L_x_2129:
        /* <DEDUP_REMOVED lines=22> */
.L_x_2131:
        /* <DEDUP_REMOVED lines=12> */
.L_x_2133:
[----:B------:R-:W-:Y:S05]  /*3b90*/  BSYNC B0 ;  /* 0x0000000000007941 */ /* 0x000fea0003800000 */
.L_x_2132:
        /* <DEDUP_REMOVED lines=22> */
.L_x_2134:
        /* <DEDUP_REMOVED lines=12> */
.L_x_2136:
[----:B------:R-:W-:Y:S05]  /*3dc0*/  BSYNC B0 ;  /* 0x0000000000007941 */ /* 0x000fea0003800000 */
.L_x_2135:
        /* <DEDUP_REMOVED lines=22> */
.L_x_2137:
        /* <DEDUP_REMOVED lines=12> */
.L_x_2139:
[----:B------:R-:W-:Y:S05]  /*3ff0*/  BSYNC B0 ;  /* 0x0000000000007941 */ /* 0x000fea0003800000 */
.L_x_2138:
        /* <DEDUP_REMOVED lines=22> */
.L_x_2140:
        /* <DEDUP_REMOVED lines=12> */
.L_x_2142:
[----:B------:R-:W-:Y:S05]  /*4220*/  BSYNC B0 ;  /* 0x0000000000007941 */ /* 0x000fea0003800000 */
.L_x_2141:
        /* <DEDUP_REMOVED lines=22> */
.L_x_2143:
        /* <DEDUP_REMOVED lines=12> */
.L_x_2145:
[----:B------:R-:W-:Y:S05]  /*4450*/  BSYNC B0 ;  /* 0x0000000000007941 */ /* 0x000fea0003800000 */
.L_x_2144:
        /* <DEDUP_REMOVED lines=22> */
.L_x_2146:
        /* <DEDUP_REMOVED lines=12> */
.L_x_2148:
[----:B------:R-:W-:Y:S05]  /*4680*/  BSYNC B0 ;  /* 0x0000000000007941 */ /* 0x000fea0003800000 */
.L_x_2147:
        /* <DEDUP_REMOVED lines=22> */
.L_x_2149:
        /* <DEDUP_REMOVED lines=12> */
.L_x_2151:
[----:B------:R-:W-:Y:S05]  /*48b0*/  BSYNC B0 ;  /* 0x0000000000007941 */ /* 0x000fea0003800000 */
.L_x_2150:
        /* <DEDUP_REMOVED lines=22> */
.L_x_2152:
        /* <DEDUP_REMOVED lines=12> */
.L_x_2154:
[----:B------:R-:W-:Y:S05]  /*4ae0*/  BSYNC B0 ;  /* 0x0000000000007941 */ /* 0x000fea0003800000 */
.L_x_2153:
[----:B------:R-:W-:Y:S02]  /*4af0*/  IADD3 R64, R64, c[0x0][0x10], RZ ;  /* 0x0000040040407a10 */ /* 0x000fe40007ffe0ff */
[----:B------:R-:W-:Y:S02]  /*4b00*/  IADD3 R46, R46, 0x1, RZ ;  /* 0x000000012e2e7810 */ /* 0x000fe40007ffe0ff */
[----:B------:R-:W-:-:S13]  /*4b10*/  ISETP.GE.AND P5, PT, R64, UR4, PT ;  /* 0x0000000440007c0c */ /* 0x000fda000bfa6270 */
[----:B------:R-:W-:Y:S01]  /*4b20*/  @P5 CALL.REL.NOINC `(.L_x_2155) ;  /* 0x0000001000005944 */ /* 0x000fe20003c00000 */
[----:B------:R-:W-:Y:S05]  /*4b30*/  BRA `(.L_x_2156) ;  /* 0xffffb81000007947 */ /* 0x000fea000383ffff */
.L_x_2155:
[----:B------:R-:W-:Y:S05]  /*4b40*/  EXIT ;  /* 0x000000000000794d */ /* 0x000fea0003800000 */
.L_x_2157:
        /* <DEDUP_REMOVED lines=11> */
.L_x_3326:


//--------------------- .text._Z35group_norm_nhwc_fwd_one_pass_kernelI11Bf16IOBf16WLi64ELi28ELi448EEv26Group_norm_nhwc_fwd_params --------------------------
	.section	.text._Z35group_norm_nhwc_fwd_one_pass_kernelI11Bf16IOBf16WLi64ELi28ELi448EEv26Group_norm_nhwc_fwd_params,"ax",@progbits
	.sectioninfo	@"SHI_REGISTERS=32"
	.align	128
        .global         _Z35group_norm_nhwc_fwd_one_pass_kernelI11Bf16IOBf16WLi64ELi28ELi448EEv26Group_norm_nhwc_fwd_params
        .type           _Z35group_norm_nhwc_fwd_one_pass_kernelI11Bf16IOBf16WLi64ELi28ELi448EEv26Group_norm_nhwc_fwd_params,@function
        .size           _Z35group_norm_nhwc_fwd_one_pass_kernelI11Bf16IOBf16WLi64ELi28ELi448EEv26Group_norm_nhwc_fwd_params,(.L_x_3327 - _Z35group_norm_nhwc_fwd_one_pass_kernelI11Bf16IOBf16WLi64ELi28ELi448EEv26Group_norm_nhwc_fwd_params)
        .other          _Z35group_norm_nhwc_fwd_one_pass_kernelI11Bf16IOBf16WLi64ELi28ELi448EEv26Group_norm_nhwc_fwd_params,@"STO_CUDA_ENTRY STV_DEFAULT"
_Z35group_norm_nhwc_fwd_one_pass_kernelI11Bf16IOBf16WLi64ELi28ELi448EEv26Group_norm_nhwc_fwd_params:
.text._Z35group_norm_nhwc_fwd_one_pass_kernelI11Bf16IOBf16WLi64ELi28ELi448EEv26Group_norm_nhwc_fwd_params:
        /* <DEDUP_REMOVED lines=27> */
.L_x_2174:
        /* <DEDUP_REMOVED lines=134> */
.L_x_2159:
[----:B------:R-:W-:Y:S05]  /*0a10*/  BSYNC B0 ;  /* 0x0000000000007941 */ /* 0x000fea0003800000 */
.L_x_2158:
        /* <DEDUP_REMOVED lines=13> */
[----:B------:R-:W-:-:S03]  /*0af0*/  IADD3 R9, R28, R9, RZ ;  /* 0x000000091c097210 */ /* 0x000fc60007ffe0ff */
[----:B------:R-:W-:Y:S01]  /*0b00*/  IMAD.WIDE.U32 R10, R13, 0x8, R10 ;  /* 0x000000080d0a7825 */ /* 0x000fe200078e000a */
[----:B------:R-:W-:-:S03]  /*0b10*/  MOV R13, 0x1 ;  /* 0x00000001000d7802 */ /* 0x000fc60000000f00 */
[----:B------:R-:W-:Y:S01]  /*0b20*/  IMAD.WIDE.U32 R8, R9, R8, c[0x0][0x190] ;  /* 0x0000640009087625 */ /* 0x000fe200078e0008 */
[----:B------:R1:W-:Y:S01]  /*0b30*/  STG.E.64 [R10.64], R14 ;  /* 0x0000000e0a007986 */ /* 0x0003e2000c101b06 */
[----:B------:R-:W-:Y:S01]  /*0b40*/  SEL R13, R13, 0xffffffff, !P1 ;  /* 0xffffffff0d0d7807 */ /* 0x000fe20004800000 */
[----:B------:R-:W-:Y:S06]  /*0b50*/  MEMBAR.ALL.GPU ;  /* 0x0000000000007992 */ /* 0x000fec000000a000 */
[----:B------:R-:W-:-:S00]  /*0b60*/  ERRBAR ;  /* 0x00000000000079ab */ /* 0x000fc00000000000 */
[----:B-1----:R-:W-:Y:S01]  /*0b70*/  SEL R11, RZ, c[0x0][0xc], P1 ;  /* 0x00000300ff0b7a07 */ /* 0x002fe20000800000 */
[----:B------:R1:W-:Y:S03]  /*0b80*/  RED.E.ADD.S32.STRONG.GPU [R8.64], R13 ;  /* 0x0000000d0800798e */ /* 0x0003e6000c10e386 */
[----:B------:R-:W-:-:S13]  /*0b90*/  ISETP.NE.AND P1, PT, R11, -0x1, PT ;  /* 0xffffffff0b00780c */ /* 0x000fda0003f25270 */
[----:B-1----:R-:W-:Y:S05]  /*0ba0*/  @!P1 BRA `(.L_x_2161) ;  /* 0x0000005000009947 */ /* 0x002fea0003800000 */
.L_x_2162:
[----:B------:R-:W2:Y:S01]  /*0bb0*/  LDG.E.STRONG.GPU R10, [R8.64] ;  /* 0x00000006080a7981 */ /* 0x000ea2000c1ef900 */
[----:B------:R-:W-:Y:S01]  /*0bc0*/  YIELD ;  /* 0x0000000000007946 */ /* 0x000fe20003800000 */
[----:B--2---:R-:W-:Y:S01]  /*0bd0*/  ISETP.NE.AND P1, PT, R10, R11, PT ;  /* 0x0000000b0a00720c */ /* 0x004fe20003f25270 */
[----:B------:R-:W-:-:S12]  /*0be0*/  CCTL.IVALL ;  /* 0x00000000ff00798f */ /* 0x000fd80002000000 */
[----:B------:R-:W-:Y:S05]  /*0bf0*/  @P1 BRA `(.L_x_2162) ;  /* 0xffffffb000001947 */ /* 0x000fea000383ffff */
.L_x_2161:
        /* <DEDUP_REMOVED lines=11> */
.L_x_2164:
        /* <DEDUP_REMOVED lines=59> */
.L_x_2163:
        /* <DEDUP_REMOVED lines=19> */
.L_x_2166:
[----:B------:R-:W-:Y:S05]  /*1190*/  BSYNC B0 ;  /* 0x0000000000007941 */ /* 0x000fea0003800000 */
.L_x_2165:
        /* <DEDUP_REMOVED lines=30> */
.L_x_2160:
[----:B------:R-:W-:Y:S01]  /*1380*/  LOP3.LUT P1, RZ, R4, R5, RZ, 0xfc, !PT ;  /* 0x0000000504ff7212 */ /* 0x000fe2000782fcff */
[----:B------:R-:W-:Y:S01]  /*1390*/  @!P2 STS.64 [0x88], R14 ;  /* 0x0000880eff00a388 */ /* 0x000fe20000000a00 */
[----:B------:R-:W-:Y:S01]  /*13a0*/  ISETP.EQ.U32.AND P3, PT, RZ, c[0x0][0x168], PT ;  /* 0x00005a00ff007a0c */ /* 0x000fe20003f62070 */
[----:B------:R-:W-:Y:S01]  /*13b0*/  HFMA2.MMA R23, -RZ, RZ, 0, 1.1920928955078125e-07 ;  /* 0x00000002ff177435 */ /* 0x000fe200000001ff */
        /* <DEDUP_REMOVED lines=10> */
[----:B-1----:R1:W2:Y:S04]  /*1460*/  LDG.E.U16 R9, [R28.64+0x2] ;  /* 0x000002061c097981 */ /* 0x0022a8000c1e1500 */
[----:B------:R3:W4:Y:S04]  /*1470*/  LDG.E.U16 R8, [R22.64+0x2] ;  /* 0x0000020616087981 */ /* 0x000728000c1e1500 */
[----:B------:R-:W5:Y:S04]  /*1480*/  LDS.64 R10, [0x88] ;  /* 0x00008800ff0a7984 */ /* 0x000f680000000a00 */
[----:B-1----:R-:W4:Y:S04]  /*1490*/  LDG.E.U16 R28, [R28.64] ;  /* 0x000000061c1c7981 */ /* 0x002f28000c1e1500 */
[----:B---3--:R1:W3:Y:S01]  /*14a0*/  LDG.E.U16 R22, [R22.64] ;  /* 0x0000000616167981 */ /* 0x0082e2000c1e1500 */
[----:B------:R-:W-:-:S02]  /*14b0*/  PRMT R13, RZ, 0x5410, R7 ;  /* 0x00005410ff0d7816 */ /* 0x000fc40000000007 */
[----:B------:R-:W-:Y:S02]  /*14c0*/  ISETP.NE.AND P2, PT, RZ, UR5, PT ;  /* 0x00000005ff007c0c */ /* 0x000fe4000bf45270 */
[----:B------:R-:W-:Y:S02]  /*14d0*/  PRMT R7, RZ, 0x7610, R7 ;  /* 0x00007610ff077816 */ /* 0x000fe40000000007 */
[--C-:B0-----:R-:W-:Y:S02]  /*14e0*/  PRMT R15, RZ, 0x5410, R6.reuse ;  /* 0x00005410ff0f7816 */ /* 0x101fe40000000006 */
[----:B-1----:R-:W-:Y:S01]  /*14f0*/  PRMT R23, RZ, 0x7610, R6 ;  /* 0x00007610ff177816 */ /* 0x002fe20000000006 */
[----:B-----5:R-:W-:-:S04]  /*1500*/  FMUL.FTZ R12, R10, c[0x0][0x1f4] ;  /* 0x00007d000a0c7a20 */ /* 0x020fc80000410000 */
        /* <DEDUP_REMOVED lines=16> */
[----:B------:R-:W-:Y:S01]  /*1610*/  FMUL.FTZ R10, R23, R10 ;  /* 0x0000000a170a7220 */ /* 0x000fe20000410000 */
[----:B--2---:R-:W-:Y:S02]  /*1620*/  PRMT R9, RZ, 0x5410, R9 ;  /* 0x00005410ff097816 */ /* 0x004fe40000000009 */
[----:B----4-:R-:W-:-:S05]  /*1630*/  PRMT R8, RZ, 0x5410, R8 ;  /* 0x00005410ff087816 */ /* 0x010fca0000000008 */
[C-C-:B------:R-:W-:Y:S02]  /*1640*/  FFMA.FTZ R12, R9.reuse, R7, R8.reuse ;  /* 0x00000007090c7223 */ /* 0x140fe40000010008 */
[----:B------:R-:W-:Y:S01]  /*1650*/  FFMA.FTZ R10, R9, R10, R8 ;  /* 0x0000000a090a7223 */ /* 0x000fe20000010008 */
[----:B------:R-:W-:Y:S02]  /*1660*/  PRMT R28, RZ, 0x5410, R28 ;  /* 0x00005410ff1c7816 */ /* 0x000fe4000000001c */
[----:B---3--:R-:W-:-:S05]  /*1670*/  PRMT R22, RZ, 0x5410, R22 ;  /* 0x00005410ff167816 */ /* 0x008fca0000000016 */
        /* <DEDUP_REMOVED lines=13> */
.L_x_2167:
        /* <DEDUP_REMOVED lines=12> */
.L_x_2169:
[----:B------:R-:W-:Y:S05]  /*1810*/  BSYNC B0 ;  /* 0x0000000000007941 */ /* 0x000fea0003800000 */
.L_x_2168:
        /* <DEDUP_REMOVED lines=11> */
.L_x_2170:
        /* <DEDUP_REMOVED lines=12> */
.L_x_2172:
[----:B------:R-:W-:Y:S05]  /*1990*/  BSYNC B0 ;  /* 0x0000000000007941 */ /* 0x000fea0003800000 */
.L_x_2171:
[----:B------:R-:W-:Y:S02]  /*19a0*/  IADD3 R20, R20, c[0x0][0x10], RZ ;  /* 0x0000040014147a10 */ /* 0x000fe40007ffe0ff */
[----:B------:R-:W-:Y:S02]  /*19b0*/  IADD3 R16, R16, 0x1, RZ ;  /* 0x0000000110107810 */ /* 0x000fe40007ffe0ff */
[----:B------:R-:W-:-:S13]  /*19c0*/  ISETP.GE.AND P1, PT, R20, UR4, PT ;  /* 0x0000000414007c0c */ /* 0x000fda000bf26270 */
[----:B------:R-:W-:Y:S01]  /*19d0*/  @P1 CALL.REL.NOINC `(.L_x_2173) ;  /* 0x0000001000001944 */ /* 0x000fe20003c00000 */
[----:B------:R-:W-:Y:S05]  /*19e0*/  BRA `(.L_x_2174) ;  /* 0xffffe7c000007947 */ /* 0x000fea000383ffff */
.L_x_2173:
[----:B------:R-:W-:Y:S05]  /*19f0*/  EXIT ;  /* 0x000000000000794d */ /* 0x000fea0003800000 */
.L_x_2175:
        /* <DEDUP_REMOVED lines=16> */
.L_x_3327:


//--------------------- .text._Z35group_norm_nhwc_fwd_one_pass_kernelI11Bf16IOBf16WLi128ELi28ELi448EEv26Group_norm_nhwc_fwd_params --------------------------
	.section	.text._Z35group_norm_nhwc_fwd_one_pass_kernelI11Bf16IOBf16WLi128ELi28ELi448EEv26Group_norm_nhwc_fwd_params,"ax",@progbits
	.sectioninfo	@"SHI_REGISTERS=40"
	.align	128
        .global         _Z35group_norm_nhwc_fwd_one_pass_kernelI11Bf16IOBf16WLi128ELi28ELi448EEv26Group_norm_nhwc_fwd_params
        .type           _Z35group_norm_nhwc_fwd_one_pass_kernelI11Bf16IOBf16WLi128ELi28ELi448EEv26Group_norm_nhwc_fwd_params,@function
        .size           _Z35group_norm_nhwc_fwd_one_pass_kernelI11Bf16IOBf16WLi128ELi28ELi448EEv26Group_norm_nhwc_fwd_params,(.L_x_3328 - _Z35group_norm_nhwc_fwd_one_pass_kernelI11Bf16IOBf16WLi128ELi28ELi448EEv26Group_norm_nhwc_fwd_params)
        .other          _Z35group_norm_nhwc_fwd_one_pass_kernelI11Bf16IOBf16WLi128ELi28ELi448EEv26Group_norm_nhwc_fwd_params,@"STO_CUDA_ENTRY STV_DEFAULT"
_Z35group_norm_nhwc_fwd_one_pass_kernelI11Bf16IOBf16WLi128ELi28ELi448EEv26Group_norm_nhwc_fwd_params:
.text._Z35group_norm_nhwc_fwd_one_pass_kernelI11Bf16IOBf16WLi128ELi28ELi448EEv26Group_norm_nhwc_fwd_params:
        /* <DEDUP_REMOVED lines=29> */
.L_x_2198:
        /* <DEDUP_REMOVED lines=178> */
.L_x_2177:
[----:B------:R-:W-:Y:S05]  /*0cf0*/  BSYNC B0 ;  /* 0x0000000000007941 */ /* 0x000fea0003800000 */
.L_x_2176:
        /* <DEDUP_REMOVED lines=25> */
.L_x_2180:
[----:B------:R-:W2:Y:S01]  /*0e90*/  LDG.E.STRONG.GPU R10, [R8.64] ;  /* 0x00000006080a7981 */ /* 0x000ea2000c1ef900 */
[----:B------:R-:W-:Y:S01]  /*0ea0*/  YIELD ;  /* 0x0000000000007946 */ /* 0x000fe20003800000 */
[----:B--2---:R-:W-:Y:S01]  /*0eb0*/  ISETP.NE.AND P1, PT, R10, R11, PT ;  /* 0x0000000b0a00720c */ /* 0x004fe20003f25270 */
[----:B------:R-:W-:-:S12]  /*0ec0*/  CCTL.IVALL ;  /* 0x00000000ff00798f */ /* 0x000fd80002000000 */
[----:B------:R-:W-:Y:S05]  /*0ed0*/  @P1 BRA `(.L_x_2180) ;  /* 0xffffffb000001947 */ /* 0x000fea000383ffff */
.L_x_2179:
        /* <DEDUP_REMOVED lines=11> */
.L_x_2182:
        /* <DEDUP_REMOVED lines=59> */
.L_x_2181:
        /* <DEDUP_REMOVED lines=19> */
.L_x_2184:
[----:B------:R-:W-:Y:S05]  /*1470*/  BSYNC B0 ;  /* 0x0000000000007941 */ /* 0x000fea0003800000 */
.L_x_2183:
        /* <DEDUP_REMOVED lines=30> */
.L_x_2178:
[----:B------:R-:W-:Y:S01]  /*1660*/  LOP3.LUT P1, RZ, R23, R24, RZ, 0xfc, !PT ;  /* 0x0000001817ff7212 */ /* 0x000fe2000782fcff */
[----:B------:R-:W-:Y:S01]  /*1670*/  @!P2 STS.64 [0x88], R18 ;  /* 0x00008812ff00a388 */ /* 0x000fe20000000a00 */
[----:B------:R-:W-:Y:S01]  /*1680*/  ISETP.EQ.U32.AND P3, PT, RZ, c[0x0][0x168], PT ;  /* 0x00005a00ff007a0c */ /* 0x000fe20003f62070 */
[----:B------:R-:W-:Y:S01]  /*1690*/  HFMA2.MMA R13, -RZ, RZ, 0, 1.1920928955078125e-07 ;  /* 0x00000002ff0d7435 */ /* 0x000fe200000001ff */
        /* <DEDUP_REMOVED lines=12> */
[----:B------:R1:W5:Y:S04]  /*1760*/  LDG.E.U16 R32, [R14.64] ;  /* 0x000000060e207981 */ /* 0x000368000c1e1500 */
[----:B------:R3:W5:Y:S01]  /*1770*/  LDG.E.U16 R33, [R12.64] ;  /* 0x000000060c217981 */ /* 0x000762000c1e1500 */
[----:B0-----:R-:W-:-:S02]  /*1780*/  PRMT R19, RZ, 0x5410, R4 ;  /* 0x00005410ff137816 */ /* 0x001fc40000000004 */
[----:B------:R-:W-:Y:S01]  /*1790*/  ISETP.NE.AND P4, PT, RZ, UR5, PT ;  /* 0x00000005ff007c0c */ /* 0x000fe2000bf85270 */
[----:B------:R-:W0:Y:S01]  /*17a0*/  LDS.64 R10, [0x88] ;  /* 0x00008800ff0a7984 */ /* 0x000e220000000a00 */
[----:B------:R-:W-:Y:S02]  /*17b0*/  PRMT R17, RZ, 0x7610, R0 ;  /* 0x00007610ff117816 */ /* 0x000fe40000000000 */
[----:B-1----:R-:W-:Y:S02]  /*17c0*/  PRMT R15, RZ, 0x7610, R4 ;  /* 0x00007610ff0f7816 */ /* 0x002fe40000000004 */
[--C-:B------:R-:W-:Y:S02]  /*17d0*/  PRMT R14, RZ, 0x7610, R3.reuse ;  /* 0x00007610ff0e7816 */ /* 0x100fe40000000003 */
[----:B---3--:R-:W-:Y:S02]  /*17e0*/  PRMT R12, RZ, 0x5410, R3 ;  /* 0x00005410ff0c7816 */ /* 0x008fe40000000003 */
[----:B------:R-:W-:-:S02]  /*17f0*/  PRMT R3, RZ, 0x7610, R2 ;  /* 0x00007610ff037816 */ /* 0x000fc40000000002 */
[----:B------:R-:W-:Y:S02]  /*1800*/  PRMT R13, RZ, 0x5410, R0 ;  /* 0x00005410ff0d7816 */ /* 0x000fe40000000000 */
[----:B------:R-:W-:Y:S02]  /*1810*/  ISETP.GE.U32.AND P2, PT, R28, c[0x0][0x1c8], PT ;  /* 0x000072001c007a0c */ /* 0x000fe40003f46070 */
[----:B------:R-:W-:Y:S02]  /*1820*/  ISETP.GE.U32.AND P3, PT, R27, c[0x0][0x1c8], PT ;  /* 0x000072001b007a0c */ /* 0x000fe40003f66070 */
[----:B------:R-:W-:Y:S02]  /*1830*/  ISETP.GE.AND.EX P2, PT, R7, c[0x0][0x1cc], PT, P2 ;  /* 0x0000730007007a0c */ /* 0x000fe40003f46320 */
[----:B------:R-:W-:Y:S02]  /*1840*/  ISETP.GE.AND.EX P3, PT, R6, c[0x0][0x1cc], PT, P3 ;  /* 0x0000730006007a0c */ /* 0x000fe40003f66330 */
[----:B------:R-:W-:-:S02]  /*1850*/  ISETP.GT.U32.OR P2, PT, R24, 0x1bf, P2 ;  /* 0x000001bf1800780c */ /* 0x000fc40001744470 */
[----:B------:R-:W-:Y:S01]  /*1860*/  ISETP.GT.U32.OR P3, PT, R24, 0x1bf, P3 ;  /* 0x000001bf1800780c */ /* 0x000fe20001f64470 */
        /* <DEDUP_REMOVED lines=8> */
[----:B------:R-:W-:-:S02]  /*18f0*/  FADD.FTZ R3, R3, -R16 ;  /* 0x8000001003037221 */ /* 0x000fc40000010000 */
[--C-:B------:R-:W-:Y:S02]  /*1900*/  FADD.FTZ R17, R17, -R16.reuse ;  /* 0x8000001011117221 */ /* 0x100fe40000010000 */
[----:B------:R-:W-:-:S08]  /*1910*/  FADD.FTZ R13, R13, -R16 ;  /* 0x800000100d0d7221 */ /* 0x000fd00000010000 */
[----:B------:R-:W-:-:S04]  /*1920*/  @P1 FADD.FTZ R11, R11, c[0x0][0x188] ;  /* 0x000062000b0b1621 */ /* 0x000fc80000010000 */
[----:B------:R0:W1:Y:S01]  /*1930*/  @P1 MUFU.RSQ R10, R11 ;  /* 0x0000000b000a1308 */ /* 0x0000620000001400 */
[----:B------:R-:W-:-:S04]  /*1940*/  ISETP.GE.U32.AND P1, PT, R26, c[0x0][0x1c8], PT ;  /* 0x000072001a007a0c */ /* 0x000fc80003f26070 */
[----:B------:R-:W-:Y:S02]  /*1950*/  ISETP.GE.AND.EX P1, PT, R5, c[0x0][0x1cc], PT, P1 ;  /* 0x0000730005007a0c */ /* 0x000fe40003f26310 */
[----:B0-----:R-:W-:Y:S01]  /*1960*/  PRMT R11, RZ, 0x5410, R2 ;  /* 0x00005410ff0b7816 */ /* 0x001fe20000000002 */
[----:B------:R-:W-:Y:S01]  /*1970*/  FADD.FTZ R2, R12, -R16 ;  /* 0x800000100c027221 */ /* 0x000fe20000010000 */
[----:B------:R-:W-:-:S03]  /*1980*/  ISETP.GT.U32.OR P1, PT, R24, 0x1bf, P1 ;  /* 0x000001bf1800780c */ /* 0x000fc60000f24470 */
        /* <DEDUP_REMOVED lines=8> */
[----:B------:R-:W-:Y:S01]  /*1a10*/  FMUL.FTZ R3, R13, R10 ;  /* 0x0000000a0d037220 */ /* 0x000fe20000410000 */
[----:B--2---:R-:W-:Y:S02]  /*1a20*/  PRMT R9, RZ, 0x5410, R9 ;  /* 0x00005410ff097816 */ /* 0x004fe40000000009 */
[----:B----4-:R-:W-:Y:S02]  /*1a30*/  PRMT R8, RZ, 0x5410, R8 ;  /* 0x00005410ff087816 */ /* 0x010fe40000000008 */
[----:B-----5:R-:W-:-:S03]  /*1a40*/  PRMT R32, RZ, 0x5410, R32 ;  /* 0x00005410ff207816 */ /* 0x020fc60000000020 */
[C-C-:B------:R-:W-:Y:S02]  /*1a50*/  FFMA.FTZ R10, R9.reuse, R15, R8.reuse ;  /* 0x0000000f090a7223 */ /* 0x140fe40000010008 */
[C-C-:B------:R-:W-:Y:S01]  /*1a60*/  FFMA.FTZ R12, R9.reuse, R0, R8.reuse ;  /* 0x00000000090c7223 */ /* 0x140fe20000010008 */
[----:B------:R-:W-:Y:S01]  /*1a70*/  PRMT R33, RZ, 0x5410, R33 ;  /* 0x00005410ff217816 */ /* 0x000fe20000000021 */
[C-C-:B------:R-:W-:Y:S02]  /*1a80*/  FFMA.FTZ R0, R9.reuse, R17, R8.reuse ;  /* 0x0000001109007223 */ /* 0x140fe40000010008 */
[----:B------:R-:W-:Y:S02]  /*1a90*/  FFMA.FTZ R13, R9, R14, R8 ;  /* 0x0000000e090d7223 */ /* 0x000fe40000010008 */
[C-C-:B------:R-:W-:Y:S02]  /*1aa0*/  FFMA.FTZ R15, R32.reuse, R4, R33.reuse ;  /* 0x00000004200f7223 */ /* 0x140fe40000010021 */
[----:B------:R-:W-:-:S02]  /*1ab0*/  FFMA.FTZ R4, R32, R11, R33 ;  /* 0x0000000b20047223 */ /* 0x000fc40000010021 */
        /* <DEDUP_REMOVED lines=13> */
.L_x_2185:
        /* <DEDUP_REMOVED lines=12> */
.L_x_2187:
[----:B------:R-:W-:Y:S05]  /*1c50*/  BSYNC B0 ;  /* 0x0000000000007941 */ /* 0x000fea0003800000 */
.L_x_2186:
        /* <DEDUP_REMOVED lines=11> */
.L_x_2188:
        /* <DEDUP_REMOVED lines=12> */
.L_x_2190:
[----:B------:R-:W-:Y:S05]  /*1dd0*/  BSYNC B0 ;  /* 0x0000000000007941 */ /* 0x000fea0003800000 */
.L_x_2189:
[----:B------:R-:W-:Y:S05]  /*1de0*/  @!P4 BRA `(.L_x_2191) ;  /* 0x000000a00000c947 */ /* 0x000fea0003800000 */
        /* <DEDUP_REMOVED lines=9> */
[----:B0-----:R-:W-:-:S05]  /*1e80*/  FMUL.FTZ R13, R13, R8 ;  /* 0x000000080d0d7220 */ /* 0x001fca0000410000 */
.L_x_2191:
        /* <DEDUP_REMOVED lines=12> */
.L_x_2193:
[----:B------:R-:W-:Y:S05]  /*1f50*/  BSYNC B0 ;  /* 0x0000000000007941 */ /* 0x000fea0003800000 */
.L_x_2192:
[----:B------:R-:W-:Y:S05]  /*1f60*/  @!P4 BRA `(.L_x_2194) ;  /* 0x000000a00000c947 */ /* 0x000fea0003800000 */
[----:B-1----:R-:W-:Y:S02]  /*1f70*/  FMUL.FTZ R6, R0, -1.4426950216293334961 ;  /* 0xbfb8aa3b00067820 */ /* 0x002fe40000410000 */
[----:B------:R-:W-:-:S04]  /*1f80*/  FMUL.FTZ R2, R11, -1.4426950216293334961 ;  /* 0xbfb8aa3b0b027820 */ /* 0x000fc80000410000 */
[----:B------:R-:W1:Y:S08]  /*1f90*/  MUFU.EX2 R6, R6 ;  /* 0x0000000600067308 */ /* 0x000e700000000800 */
[----:B------:R-:W2:Y:S01]  /*1fa0*/  MUFU.EX2 R2, R2 ;  /* 0x0000000200027308 */ /* 0x000ea20000000800 */
[----:B-1----:R-:W-:-:S07]  /*1fb0*/  FADD.FTZ R7, R6, 1 ;  /* 0x3f80000006077421 */ /* 0x002fce0000010000 */
[----:B------:R-:W1:Y:S01]  /*1fc0*/  MUFU.RCP R7, R7 ;  /* 0x0000000700077308 */ /* 0x000e620000001000 */
[----:B--2---:R-:W-:-:S07]  /*1fd0*/  FADD.FTZ R3, R2, 1 ;  /* 0x3f80000002037421 */ /* 0x004fce0000010000 */
[----:B------:R-:W2:Y:S01]  /*1fe0*/  MUFU.RCP R4, R3 ;  /* 0x0000000300047308 */ /* 0x000ea20000001000 */
[----:B-1----:R-:W-:Y:S02]  /*1ff0*/  FMUL.FTZ R0, R0, R7 ;  /* 0x0000000700007220 */ /* 0x002fe40000410000 */
[----:B--2---:R-:W-:-:S05]  /*2000*/  FMUL.FTZ R11, R11, R4 ;  /* 0x000000040b0b7220 */ /* 0x004fca0000410000 */
.L_x_2194:
        /* <DEDUP_REMOVED lines=12> */
.L_x_2196:
[----:B------:R-:W-:Y:S05]  /*20d0*/  BSYNC B0 ;  /* 0x0000000000007941 */ /* 0x000fea0003800000 */
.L_x_2195:
[----:B------:R-:W-:Y:S02]  /*20e0*/  IADD3 R30, R30, c[0x0][0x10], RZ ;  /* 0x000004001e1e7a10 */ /* 0x000fe40007ffe0ff */
[----:B------:R-:W-:Y:S02]  /*20f0*/  IADD3 R20, R20, 0x1, RZ ;  /* 0x0000000114147810 */ /* 0x000fe40007ffe0ff */
[----:B------:R-:W-:-:S13]  /*2100*/  ISETP.GE.AND P1, PT, R30, UR4, PT ;  /* 0x000000041e007c0c */ /* 0x000fda000bf26270 */
[----:B------:R-:W-:Y:S01]  /*2110*/  @P1 CALL.REL.NOINC `(.L_x_2197) ;  /* 0x0000001000001944 */ /* 0x000fe20003c00000 */
[----:B------:R-:W-:Y:S05]  /*2120*/  BRA `(.L_x_2198) ;  /* 0xffffe0a000007947 */ /* 0x000fea000383ffff */
.L_x_2197:
[----:B------:R-:W-:Y:S05]  /*2130*/  EXIT ;  /* 0x000000000000794d */ /* 0x000fea0003800000 */
.L_x_2199:
        /* <DEDUP_REMOVED lines=12> */
.L_x_3328:


//--------------------- .text._Z35group_norm_nhwc_fwd_one_pass_kernelI11Bf16IOBf16WLi256ELi28ELi448EEv26Group_norm_nhwc_fwd_params --------------------------
	.section	.text._Z35group_norm_nhwc_fwd_one_pass_kernelI11Bf16IOBf16WLi256ELi28ELi448EEv26Group_norm_nhwc_fwd_params,"ax",@progbits
	.sectioninfo	@"SHI_REGISTERS=51"
	.align	128
        .global         _Z35group_norm_nhwc_fwd_one_pass_kernelI11Bf16IOBf16WLi256ELi28ELi448EEv26Group_norm_nhwc_fwd_params
        .type           _Z35group_norm_nhwc_fwd_one_pass_kernelI11Bf16IOBf16WLi256ELi28ELi448EEv26Group_norm_nhwc_fwd_params,@function
        .size           _Z35group_norm_nhwc_fwd_one_pass_kernelI11Bf16IOBf16WLi256ELi28ELi448EEv26Group_norm_nhwc_fwd_params,(.L_x_3329 - _Z35group_norm_nhwc_fwd_one_pass_kernelI11Bf16IOBf16WLi256ELi28ELi448EEv26Group_norm_nhwc_fwd_params)
        .other          _Z35group_norm_nhwc_fwd_one_pass_kernelI11Bf16IOBf16WLi256ELi28ELi448EEv26Group_norm_nhwc_fwd_params,@"STO_CUDA_ENTRY STV_DEFAULT"
_Z35group_norm_nhwc_fwd_one_pass_kernelI11Bf16IOBf16WLi256ELi28ELi448EEv26Group_norm_nhwc_fwd_params:
.text._Z35group_norm_nhwc_fwd_one_pass_kernelI11Bf16IOBf16WLi256ELi28ELi448EEv26Group_norm_nhwc_fwd_params:
        /* <DEDUP_REMOVED lines=40> */
[----:B--2---:R-:W-:Y:S02]  /*0280*/  IADD3 R29, R8, 0xe0, RZ ;  /* 0x000000e0081d7810 */ /* 0x004fe40007ffe0ff */
.L_x_2237:
[----:B0-----:R-:W-:Y:S02]  /*0290*/  IABS R5, c[0x0][0x1d8] ;  /* 0x0000760000057a13 */ /* 0x001fe40000000000 */
[----:B------:R-:W-:-:S02]  /*02a0*/  MOV R36, RZ ;  /* 0x000000ff00247202 */ /* 0x000fc40000000f00 */
[----:B------:R-:W0:Y:S01]  /*02b0*/  I2F.RP R0, R5 ;  /* 0x0000000500007306 */ /* 0x000e220000209400 */
[----:B------:R-:W-:-:S07]  /*02c0*/  MOV R35, RZ ;  /* 0x000000ff00237202 */ /* 0x000fce0000000f00 */
        /* <DEDUP_REMOVED lines=12> */
[----:B------:R-:W-:-:S04]  /*0390*/  SHF.R.U32.HI R4, RZ, 0x1, R21 ;  /* 0x00000001ff047819 */ /* 0x000fc80000011615 */
[----:B------:R-:W-:-:S13]  /*03a0*/  ISETP.GT.U32.AND P6, PT, R5, R0, PT ;  /* 0x000000000500720c */ /* 0x000fda0003fc4070 */
[-C--:B------:R-:W-:Y:S02]  /*03b0*/  @!P6 IADD3 R0, R0, -R5.reuse, RZ ;  /* 0x800000050000e210 */ /* 0x080fe40007ffe0ff */
[----:B------:R-:W-:Y:S02]  /*03c0*/  @!P6 IADD3 R3, R3, 0x1, RZ ;  /* 0x000000010303e810 */ /* 0x000fe40007ffe0ff */
[----:B------:R-:W-:Y:S01]  /*03d0*/  ISETP.GE.U32.AND P0, PT, R0, R5, PT ;  /* 0x000000050000720c */ /* 0x000fe20003f06070 */
[----:B------:R-:W-:Y:S01]  /*03e0*/  IMAD.WIDE.U32 R4, R4, -0x6db6db6d, RZ ;  /* 0x9249249304047825 */ /* 0x000fe200078e00ff */
[----:B------:R-:W-:Y:S02]  /*03f0*/  LOP3.LUT R0, R26, c[0x0][0x1d8], RZ, 0x3c, !PT ;  /* 0x000076001a007a12 */ /* 0x000fe400078e3cff */
[----:B------:R-:W-:Y:S02]  /*0400*/  ISETP.NE.AND P6, PT, RZ, c[0x0][0x1d8], PT ;  /* 0x00007600ff007a0c */ /* 0x000fe40003fc5270 */
[----:B------:R-:W-:-:S02]  /*0410*/  ISETP.GE.AND P5, PT, R0, RZ, PT ;  /* 0x000000ff0000720c */ /* 0x000fc40003fa6270 */
[----:B------:R-:W-:-:S05]  /*0420*/  SHF.R.U32.HI R9, RZ, 0x2, R5 ;  /* 0x00000002ff097819 */ /* 0x000fca0000011605 */
[----:B------:R-:W-:Y:S01]  /*0430*/  @P0 IADD3 R3, R3, 0x1, RZ ;  /* 0x0000000103030810 */ /* 0x000fe20007ffe0ff */
[----:B------:R-:W-:-:S05]  /*0440*/  IMAD R34, R22, c[0x0][0x1e4], R9 ;  /* 0x0000790016227a24 */ /* 0x000fca00078e0209 */
[----:B------:R-:W-:Y:S02]  /*0450*/  @!P5 IADD3 R3, -R3, RZ, RZ ;  /* 0x000000ff0303d210 */ /* 0x000fe40007ffe1ff */
[----:B------:R-:W-:Y:S02]  /*0460*/  @!P6 LOP3.LUT R3, RZ, c[0x0][0x1d8], RZ, 0x33, !PT ;  /* 0x00007600ff03ea12 */ /* 0x000fe400078e33ff */
[C---:B------:R-:W-:Y:S02]  /*0470*/  IADD3 R31, R34.reuse, 0x80, RZ ;  /* 0x00000080221f7810 */ /* 0x040fe40007ffe0ff */
[----:B------:R-:W-:Y:S02]  /*0480*/  IADD3 R37, -R3, RZ, RZ ;  /* 0x000000ff03257210 */ /* 0x000fe40007ffe1ff */
[----:B------:R-:W-:Y:S02]  /*0490*/  SHF.R.S32.HI R0, RZ, 0x1f, R3 ;  /* 0x0000001fff007819 */ /* 0x000fe40000011403 */
[----:B------:R-:W-:Y:S01]  /*04a0*/  ISETP.GE.U32.AND P5, PT, R31, c[0x0][0x1c8], PT ;  /* 0x000072001f007a0c */ /* 0x000fe20003fa6070 */
[----:B------:R-:W-:Y:S01]  /*04b0*/  IMAD R37, R37, c[0x0][0x1d8], R26 ;  /* 0x0000760025257a24 */ /* 0x000fe200078e021a */
[----:B------:R-:W-:Y:S01]  /*04c0*/  IADD3 R32, R34, 0xa0, RZ ;  /* 0x000000a022207810 */ /* 0x000fe20007ffe0ff */
[----:B------:R-:W-:-:S02]  /*04d0*/  IMAD R0, R0, c[0x0][0x1d0], RZ ;  /* 0x0000740000007a24 */ /* 0x000fc400078e02ff */
[----:B------:R-:W-:Y:S01]  /*04e0*/  IMAD R37, R37, 0x1c, RZ ;  /* 0x0000001c25257824 */ /* 0x000fe200078e02ff */
[----:B------:R-:W-:Y:S01]  /*04f0*/  SHF.R.S32.HI R18, RZ, 0x1f, R32 ;  /* 0x0000001fff127819 */ /* 0x000fe20000011420 */
[----:B------:R-:W-:Y:S02]  /*0500*/  IMAD R7, R3, c[0x0][0x1d4], R0 ;  /* 0x0000750003077a24 */ /* 0x000fe400078e0200 */
[----:B------:R-:W-:Y:S01]  /*0510*/  @P2 IMAD R0, R40, c[0x0][0x1c0], RZ ;  /* 0x0000700028002a24 */ /* 0x000fe200078e02ff */
[----:B------:R-:W-:-:S04]  /*0520*/  IADD3 R16, P0, R28, R37, RZ ;  /* 0x000000251c107210 */ /* 0x000fc80007f1e0ff */
[----:B------:R-:W-:-:S05]  /*0530*/  LEA.HI.X.SX32 R17, R37, R2, 0x1, P0 ;  /* 0x0000000225117211 */ /* 0x000fca00000f0eff */
[----:B------:R-:W-:-:S05]  /*0540*/  IMAD.WIDE.U32 R16, R3, c[0x0][0x1d0], R16 ;  /* 0x0000740003107a25 */ /* 0x000fca00078e0010 */
[----:B------:R-:W-:Y:S01]  /*0550*/  IADD3 R3, R17, R7, RZ ;  /* 0x0000000711037210 */ /* 0x000fe20007ffe0ff */
[C---:B------:R-:W-:Y:S01]  /*0560*/  @P2 IMAD R7, R23.reuse, c[0x0][0x1c4], R0 ;  /* 0x0000710017072a24 */ /* 0x040fe200078e0200 */
[-C--:B------:R-:W-:Y:S02]  /*0570*/  @P2 MOV R2, R16.reuse ;  /* 0x0000001000022202 */ /* 0x080fe40000000f00 */
[----:B------:R-:W-:Y:S02]  /*0580*/  SHF.R.S32.HI R0, RZ, 0x1f, R31 ;  /* 0x0000001fff007819 */ /* 0x000fe4000001141f */
[-C--:B------:R-:W-:Y:S01]  /*0590*/  @P3 MOV R6, R16.reuse ;  /* 0x0000001000063202 */ /* 0x080fe20000000f00 */
[----:B------:R-:W-:Y:S01]  /*05a0*/  @P2 IMAD.WIDE.U32 R4, R23, c[0x0][0x1c0], R2 ;  /* 0x0000700017042a25 */ /* 0x000fe200078e0002 */
[----:B------:R-:W-:Y:S02]  /*05b0*/  ISETP.GE.AND.EX P5, PT, R0, c[0x0][0x1cc], PT, P5 ;  /* 0x0000730000007a0c */ /* 0x000fe40003fa6350 */
[----:B------:R-:W-:-:S02]  /*05c0*/  @P4 MOV R14, R16 ;  /* 0x00000010000e4202 */ /* 0x000fc40000000f00 */
[----:B------:R-:W-:Y:S01]  /*05d0*/  @P2 IADD3 R5, R5, R7, RZ ;  /* 0x0000000705052210 */ /* 0x000fe20007ffe0ff */
[----:B------:R-:W-:Y:S01]  /*05e0*/  @P3 IMAD R7, R41, c[0x0][0x1c0], RZ ;  /* 0x0000700029073a24 */ /* 0x000fe200078e02ff */
[----:B------:R-:W-:Y:S02]  /*05f0*/  @P2 LEA R10, P0, R4, c[0x0][0x170], 0x1 ;  /* 0x00005c00040a2a11 */ /* 0x000fe400078008ff */
[-C--:B------:R-:W-:Y:S01]  /*0600*/  @P4 MOV R15, R3.reuse ;  /* 0x00000003000f4202 */ /* 0x080fe20000000f00 */
[----:B------:R-:W-:Y:S01]  /*0610*/  @P3 IMAD R13, R24, c[0x0][0x1c4], R7 ;  /* 0x00007100180d3a24 */ /* 0x000fe200078e0207 */
[----:B------:R-:W-:Y:S02]  /*0620*/  @P3 MOV R7, R3 ;  /* 0x0000000300073202 */ /* 0x000fe40000000f00 */
[----:B------:R-:W-:Y:S01]  /*0630*/  @P2 LEA.HI.X R11, R4, c[0x0][0x174], R5, 0x1, P0 ;  /* 0x00005d00040b2a11 */ /* 0x000fe200000f0c05 */
[----:B------:R-:W-:Y:S01]  /*0640*/  @P4 IMAD R4, R42, c[0x0][0x1c0], RZ ;  /* 0x000070002a044a24 */ /* 0x000fe200078e02ff */
[----:B------:R-:W-:Y:S01]  /*0650*/  ISETP.LT.U32.AND P5, PT, R21, 0x1c0, !P5 ;  /* 0x000001c01500780c */ /* 0x000fe20006fa1070 */
[----:B------:R-:W-:Y:S01]  /*0660*/  @P1 IMAD R5, R39, c[0x0][0x1c0], RZ ;  /* 0x0000700027051a24 */ /* 0x000fe200078e02ff */
[----:B------:R-:W-:Y:S01]  /*0670*/  ISETP.GE.U32.AND P0, PT, R32, c[0x0][0x1c8], PT ;  /* 0x0000720020007a0c */ /* 0x000fe20003f06070 */
[----:B------:R-:W-:Y:S01]  /*0680*/  @P3 IMAD.WIDE.U32 R6, R24, c[0x0][0x1c0], R6 ;  /* 0x0000700018063a25 */ /* 0x000fe200078e0006 */
[----:B------:R-:W-:Y:S01]  /*0690*/  @P1 MOV R12, R16 ;  /* 0x00000010000c1202 */ /* 0x000fe20000000f00 */
[----:B------:R0:W2:Y:S01]  /*06a0*/  @P2 LDG.E R36, [R10.64] ;  /* 0x000000080a242981 */ /* 0x0000a2000c1e1900 */
[----:B------:R-:W-:Y:S01]  /*06b0*/  ISETP.GE.AND.EX P0, PT, R18, c[0x0][0x1cc], PT, P0 ;  /* 0x0000730012007a0c */ /* 0x000fe20003f06300 */
[----:B------:R-:W-:Y:S01]  /*06c0*/  @P4 IMAD R19, R25, c[0x0][0x1c4], R4 ;  /* 0x0000710019134a24 */ /* 0x000fe200078e0204 */
[----:B------:R-:W-:Y:S01]  /*06d0*/  @P3 LEA R4, P6, R6, c[0x0][0x170], 0x1 ;  /* 0x00005c0006043a11 */ /* 0x000fe200078c08ff */
[----:B------:R-:W-:Y:S01]  /*06e0*/  @P1 IMAD R9, R8, c[0x0][0x1c4], R5 ;  /* 0x0000710008091a24 */ /* 0x000fe200078e0205 */
[----:B------:R-:W-:Y:S01]  /*06f0*/  @P3 IADD3 R5, R7, R13, RZ ;  /* 0x0000000d07053210 */ /* 0x000fe20007ffe0ff */
[----:B------:R-:W-:Y:S01]  /*0700*/  @P4 IMAD.WIDE.U32 R14, R25, c[0x0][0x1c0], R14 ;  /* 0x00007000190e4a25 */ /* 0x000fe200078e000e */
[----:B------:R-:W-:-:S02]  /*0710*/  @P1 MOV R13, R3 ;  /* 0x00000003000d1202 */ /* 0x000fc40000000f00 */
[----:B------:R-:W-:Y:S01]  /*0720*/  @P3 LEA.HI.X R5, R6, c[0x0][0x174], R5, 0x1, P6 ;  /* 0x00005d0006053a11 */ /* 0x000fe200030f0c05 */
[----:B------:R-:W-:Y:S01]  /*0730*/  @P5 IMAD R0, R0, c[0x0][0x1c0], RZ ;  /* 0x0000700000005a24 */ /* 0x000fe200078e02ff */
[----:B------:R-:W-:Y:S01]  /*0740*/  @P4 IADD3 R7, R15, R19, RZ ;  /* 0x000000130f074210 */ /* 0x000fe20007ffe0ff */
[----:B------:R-:W-:Y:S01]  /*0750*/  @P1 IMAD.WIDE.U32 R12, R8, c[0x0][0x1c0], R12 ;  /* 0x00007000080c1a25 */ /* 0x000fe200078e000c */
[C---:B------:R-:W-:Y:S02]  /*0760*/  @P4 LEA R6, P6, R14.reuse, c[0x0][0x170], 0x1 ;  /* 0x00005c000e064a11 */ /* 0x040fe400078c08ff */
[----:B------:R-:W-:Y:S01]  /*0770*/  ISETP.LT.U32.AND P0, PT, R21, 0x1c0, !P0 ;  /* 0x000001c01500780c */ /* 0x000fe20004701070 */
[----:B------:R-:W-:Y:S01]  /*0780*/  @P5 IMAD R19, R31, c[0x0][0x1c4], R0 ;  /* 0x000071001f135a24 */ /* 0x000fe200078e0200 */
[----:B------:R-:W-:Y:S02]  /*0790*/  @P4 LEA.HI.X R7, R14, c[0x0][0x174], R7, 0x1, P6 ;  /* 0x00005d000e074a11 */ /* 0x000fe400030f0c07 */
[----:B------:R-:W-:-:S02]  /*07a0*/  @P5 MOV R14, R16 ;  /* 0x00000010000e5202 */ /* 0x000fc40000000f00 */
[----:B------:R-:W-:Y:S02]  /*07b0*/  @P5 MOV R15, R3 ;  /* 0x00000003000f5202 */ /* 0x000fe40000000f00 */
[----:B------:R-:W-:Y:S02]  /*07c0*/  @P1 IADD3 R9, R13, R9, RZ ;  /* 0x000000090d091210 */ /* 0x000fe40007ffe0ff */
[----:B------:R-:W-:Y:S01]  /*07d0*/  @P1 LEA R8, P6, R12, c[0x0][0x170], 0x1 ;  /* 0x00005c000c081a11 */ /* 0x000fe200078c08ff */
[----:B------:R-:W-:-:S03]  /*07e0*/  @P5 IMAD.WIDE.U32 R14, R31, c[0x0][0x1c0], R14 ;  /* 0x000070001f0e5a25 */ /* 0x000fc600078e000e */
[----:B------:R-:W-:Y:S01]  /*07f0*/  @P1 LEA.HI.X R9, R12, c[0x0][0x174], R9, 0x1, P6 ;  /* 0x00005d000c091a11 */ /* 0x000fe200030f0c09 */
[----:B------:R-:W-:Y:S01]  /*0800*/  @P0 IMAD R13, R18, c[0x0][0x1c0], RZ ;  /* 0x00007000120d0a24 */ /* 0x000fe200078e02ff */
[----:B------:R-:W-:Y:S02]  /*0810*/  @P5 IADD3 R15, R15, R19, RZ ;  /* 0x000000130f0f5210 */ /* 0x000fe40007ffe0ff */
[----:B------:R-:W-:Y:S01]  /*0820*/  @P5 LEA R30, P6, R14, c[0x0][0x170], 0x1 ;  /* 0x00005c000e1e5a11 */ /* 0x000fe200078c08ff */
[----:B------:R-:W-:Y:S01]  /*0830*/  CS2R R18, SRZ ;  /* 0x0000000000127805 */ /* 0x000fe2000001ff00 */
[----:B------:R-:W-:Y:S01]  /*0840*/  @P0 IMAD R45, R32, c[0x0][0x1c4], R13 ;  /* 0x00007100202d0a24 */ /* 0x000fe200078e020d */
[----:B------:R-:W-:Y:S01]  /*0850*/  @P0 MOV R12, R16 ;  /* 0x00000010000c0202 */ /* 0x000fe20000000f00 */
[----:B------:R1:W3:Y:S01]  /*0860*/  @P1 LDG.E R35, [R8.64] ;  /* 0x0000000808231981 */ /* 0x0002e2000c1e1900 */
[----:B------:R-:W-:Y:S02]  /*0870*/  @P5 LEA.HI.X R31, R14, c[0x0][0x174], R15, 0x1, P6 ;  /* 0x00005d000e1f5a11 */ /* 0x000fe400030f0c0f */
[----:B------:R-:W-:Y:S01]  /*0880*/  @P0 MOV R13, R3 ;  /* 0x00000003000d0202 */ /* 0x000fe20000000f00 */
[----:B------:R4:W5:Y:S01]  /*0890*/  @P3 LDG.E R18, [R4.64] ;  /* 0x0000000804123981 */ /* 0x000962000c1e1900 */
[----:B------:R-:W-:-:S03]  /*08a0*/  IADD3 R15, R34, 0xc0, RZ ;  /* 0x000000c0220f7810 */ /* 0x000fc60007ffe0ff */
[----:B------:R0:W5:Y:S01]  /*08b0*/  @P5 LDG.E R19, [R30.64] ;  /* 0x000000081e135981 */ /* 0x000162000c1e1900 */
[----:B------:R-:W-:Y:S01]  /*08c0*/  ISETP.GE.U32.AND P5, PT, R15, c[0x0][0x1c8], PT ;  /* 0x000072000f007a0c */ /* 0x000fe20003fa6070 */
[----:B------:R-:W-:Y:S01]  /*08d0*/  @P0 IMAD.WIDE.U32 R32, R32, c[0x0][0x1c0], R12 ;  /* 0x0000700020200a25 */ /* 0x000fe200078e000c */
[----:B------:R-:W-:-:S04]  /*08e0*/  SHF.R.S32.HI R14, RZ, 0x1f, R15 ;  /* 0x0000001fff0e7819 */ /* 0x000fc8000001140f */
[----:B------:R-:W-:Y:S02]  /*08f0*/  ISETP.GE.AND.EX P5, PT, R14, c[0x0][0x1cc], PT, P5 ;  /* 0x000073000e007a0c */ /* 0x000fe40003fa6350 */
[----:B------:R-:W-:Y:S02]  /*0900*/  @P0 IADD3 R13, R33, R45, RZ ;  /* 0x0000002d210d0210 */ /* 0x000fe40007ffe0ff */
[C---:B------:R-:W-:Y:S02]  /*0910*/  @P0 LEA R12, P6, R32.reuse, c[0x0][0x170], 0x1 ;  /* 0x00005c00200c0a11 */ /* 0x040fe400078c08ff */
[----:B------:R-:W-:Y:S02]  /*0920*/  ISETP.LT.U32.AND P5, PT, R21, 0x1c0, !P5 ;  /* 0x000001c01500780c */ /* 0x000fe40006fa1070 */
[----:B------:R-:W-:Y:S02]  /*0930*/  @P0 LEA.HI.X R13, R32, c[0x0][0x174], R13, 0x1, P6 ;  /* 0x00005d00200d0a11 */ /* 0x000fe400030f0c0d */
[----:B------:R-:W-:-:S02]  /*0940*/  ISETP.GE.U32.AND P6, PT, R29, c[0x0][0x1c8], PT ;  /* 0x000072001d007a0c */ /* 0x000fc40003fc6070 */
[----:B------:R-:W-:Y:S01]  /*0950*/  SHF.R.S32.HI R0, RZ, 0x1f, R29 ;  /* 0x0000001fff007819 */ /* 0x000fe2000001141d */
[----:B0-----:R-:W-:-:S03]  /*0960*/  CS2R R30, SRZ ;  /* 0x00000000001e7805 */ /* 0x001fc6000001ff00 */
[----:B------:R-:W-:-:S03]  /*0970*/  ISETP.GE.AND.EX P6, PT, R0, c[0x0][0x1cc], PT, P6 ;  /* 0x0000730000007a0c */ /* 0x000fc60003fc6360 */
[----:B------:R0:W5:Y:S01]  /*0980*/  @P4 LDG.E R30, [R6.64] ;  /* 0x00000008061e4981 */ /* 0x000162000c1e1900 */
[----:B------:R-:W-:Y:S01]  /*0990*/  ISETP.GT.U32.OR P6, PT, R21, 0x1bf, P6 ;  /* 0x000001bf1500780c */ /* 0x000fe200037c4470 */
[----:B------:R-:W-:Y:S01]  /*09a0*/  @P5 IMAD R14, R14, c[0x0][0x1c0], RZ ;  /* 0x000070000e0e5a24 */ /* 0x000fe200078e02ff */
[----:B-1----:R-:W-:Y:S02]  /*09b0*/  @P5 MOV R8, R16 ;  /* 0x0000001000085202 */ /* 0x002fe40000000f00 */
[----:B------:R-:W-:Y:S01]  /*09c0*/  @P5 MOV R9, R3 ;  /* 0x0000000300095202 */ /* 0x000fe20000000f00 */
[----:B------:R-:W-:Y:S01]  /*09d0*/  CS2R R32, SRZ ;  /* 0x0000000000207805 */ /* 0x000fe2000001ff00 */
[----:B------:R-:W-:-:S03]  /*09e0*/  @P5 IMAD R11, R15, c[0x0][0x1c4], R14 ;  /* 0x000071000f0b5a24 */ /* 0x000fc600078e020e */
[----:B------:R-:W-:Y:S02]  /*09f0*/  @P5 IMAD.WIDE.U32 R8, R15, c[0x0][0x1c0], R8 ;  /* 0x000070000f085a25 */ /* 0x000fe400078e0008 */
[----:B------:R-:W5:Y:S02]  /*0a00*/  @P0 LDG.E R33, [R12.64] ;  /* 0x000000080c210981 */ /* 0x000f64000c1e1900 */
[----:B0-----:R-:W-:Y:S02]  /*0a10*/  @!P6 MOV R6, R16 ;  /* 0x000000100006e202 */ /* 0x001fe40000000f00 */
[----:B----4-:R-:W-:Y:S02]  /*0a20*/  @P5 IADD3 R5, R9, R11, RZ ;  /* 0x0000000b09055210 */ /* 0x010fe40007ffe0ff */
[----:B------:R-:W-:Y:S01]  /*0a30*/  @P5 LEA R4, P0, R8, c[0x0][0x170], 0x1 ;  /* 0x00005c0008045a11 */ /* 0x000fe200078008ff */
[----:B------:R-:W-:Y:S01]  /*0a40*/  @!P6 IMAD R10, R0, c[0x0][0x1c0], RZ ;  /* 0x00007000000aea24 */ /* 0x000fe200078e02ff */
[----:B------:R-:W-:-:S02]  /*0a50*/  @!P6 MOV R7, R3 ;  /* 0x000000030007e202 */ /* 0x000fc40000000f00 */
[----:B------:R-:W-:Y:S01]  /*0a60*/  @P5 LEA.HI.X R5, R8, c[0x0][0x174], R5, 0x1, P0 ;  /* 0x00005d0008055a11 */ /* 0x000fe200000f0c05 */
[C---:B------:R-:W-:Y:S02]  /*0a70*/  @!P6 IMAD R15, R29.reuse, c[0x0][0x1c4], R10 ;  /* 0x000071001d0fea24 */ /* 0x040fe400078e020a */
[----:B------:R-:W-:Y:S02]  /*0a80*/  @!P6 IMAD.WIDE.U32 R6, R29, c[0x0][0x1c0], R6 ;  /* 0x000070001d06ea25 */ /* 0x000fe400078e0006 */
[----:B------:R3:W4:Y:S03]  /*0a90*/  @P5 LDG.E R32, [R4.64] ;  /* 0x0000000804205981 */ /* 0x000726000c1e1900 */
[----:B------:R-:W-:Y:S02]  /*0aa0*/  @!P6 IADD3 R7, R7, R15, RZ ;  /* 0x0000000f0707e210 */ /* 0x000fe40007ffe0ff */
[----:B------:R-:W-:-:S04]  /*0ab0*/  @!P6 LEA R8, P0, R6, c[0x0][0x170], 0x1 ;  /* 0x00005c000608ea11 */ /* 0x000fc800078008ff */
[----:B------:R-:W-:-:S05]  /*0ac0*/  @!P6 LEA.HI.X R9, R6, c[0x0][0x174], R7, 0x1, P0 ;  /* 0x00005d000609ea11 */ /* 0x000fca00000f0c07 */
[----:B------:R2:W4:Y:S01]  /*0ad0*/  @!P6 LDG.E R31, [R8.64] ;  /* 0x00000008081fe981 */ /* 0x000522000c1e1900 */
[----:B------:R-:W-:Y:S02]  /*0ae0*/  ISETP.GT.AND P0, PT, R38, 0x1e, PT ;  /* 0x0000001e2600780c */ /* 0x000fe40003f04270 */
[--C-:B--2---:R-:W-:Y:S02]  /*0af0*/  PRMT R8, RZ, 0x7610, R36.reuse ;  /* 0x00007610ff087816 */ /* 0x104fe40000000024 */
[----:B------:R-:W-:-:S03]  /*0b00*/  PRMT R7, RZ, 0x5410, R36 ;  /* 0x00005410ff077816 */ /* 0x000fc60000000024 */
[----:B------:R-:W-:Y:S02]  /*0b10*/  FMUL.FTZ R10, R8, R8 ;  /* 0x00000008080a7220 */ /* 0x000fe40000410000 */
[C---:B------:R-:W-:Y:S02]  /*0b20*/  FADD.FTZ R11, R7.reuse, R8 ;  /* 0x00000008070b7221 */ /* 0x040fe40000010000 */
[----:B------:R-:W-:Y:S01]  /*0b30*/  FFMA.FTZ R10, R7, R7, R10 ;  /* 0x00000007070a7223 */ /* 0x000fe2000001000a */
[--C-:B---3--:R-:W-:Y:S02]  /*0b40*/  PRMT R4, RZ, 0x5410, R35.reuse ;  /* 0x00005410ff047816 */ /* 0x108fe40000000023 */
[----:B------:R-:W-:-:S05]  /*0b50*/  PRMT R5, RZ, 0x7610, R35 ;  /* 0x00007610ff057816 */ /* 0x000fca0000000023 */
[C---:B------:R-:W-:Y:S02]  /*0b60*/  FADD.FTZ R6, R4.reuse, R5 ;  /* 0x0000000504067221 */ /* 0x040fe40000010000 */
[----:B------:R-:W-:Y:S01]  /*0b70*/  FMUL.FTZ R5, R5, R5 ;  /* 0x0000000505057220 */ /* 0x000fe20000410000 */
[----:B-----5:R-:W-:Y:S01]  /*0b80*/  PRMT R7, RZ, 0x7610, R18 ;  /* 0x00007610ff077816 */ /* 0x020fe20000000012 */
[----:B------:R-:W-:Y:S02]  /*0b90*/  FADD.FTZ R6, RZ, R6 ;  /* 0x00000006ff067221 */ /* 0x000fe40000010000 */
[----:B------:R-:W-:Y:S01]  /*0ba0*/  FFMA.FTZ R5, R4, R4, R5 ;  /* 0x0000000404057223 */ /* 0x000fe20000010005 */
[----:B------:R-:W-:Y:S01]  /*0bb0*/  PRMT R4, RZ, 0x5410, R18 ;  /* 0x00005410ff047816 */ /* 0x000fe20000000012 */
[----:B------:R-:W-:Y:S02]  /*0bc0*/  FMUL.FTZ R9, R7, R7 ;  /* 0x0000000707097220 */ /* 0x000fe40000410000 */
[----:B------:R-:W-:-:S02]  /*0bd0*/  FADD.FTZ R6, R6, R11 ;  /* 0x0000000b06067221 */ /* 0x000fc40000010000 */
[----:B------:R-:W-:Y:S02]  /*0be0*/  FADD.FTZ R7, R4, R7 ;  /* 0x0000000704077221 */ /* 0x000fe40000010000 */
[----:B------:R-:W-:Y:S02]  /*0bf0*/  FADD.FTZ R5, RZ, R5 ;  /* 0x00000005ff057221 */ /* 0x000fe40000010000 */
[----:B------:R-:W-:Y:S02]  /*0c00*/  FADD.FTZ R6, R6, R7 ;  /* 0x0000000706067221 */ /* 0x000fe40000010000 */
[----:B------:R-:W-:Y:S02]  /*0c10*/  FFMA.FTZ R4, R4, R4, R9 ;  /* 0x0000000404047223 */ /* 0x000fe40000010009 */
[----:B------:R-:W-:Y:S01]  /*0c20*/  FADD.FTZ R5, R5, R10 ;  /* 0x0000000a05057221 */ /* 0x000fe20000010000 */
[--C-:B------:R-:W-:Y:S02]  /*0c30*/  PRMT R8, RZ, 0x7610, R30.reuse ;  /* 0x00007610ff087816 */ /* 0x100fe4000000001e */
[----:B------:R-:W-:Y:S01]  /*0c40*/  PRMT R7, RZ, 0x5410, R30 ;  /* 0x00005410ff077816 */ /* 0x000fe2000000001e */
[----:B------:R-:W-:-:S02]  /*0c50*/  FADD.FTZ R4, R5, R4 ;  /* 0x0000000405047221 */ /* 0x000fc40000010000 */
[----:B------:R-:W-:Y:S01]  /*0c60*/  FMUL.FTZ R10, R8, R8 ;  /* 0x00000008080a7220 */ /* 0x000fe20000410000 */
[--C-:B------:R-:W-:Y:S01]  /*0c70*/  PRMT R5, RZ, 0x5410, R19.reuse ;  /* 0x00005410ff057816 */ /* 0x100fe20000000013 */
[C---:B------:R-:W-:Y:S01]  /*0c80*/  FADD.FTZ R9, R7.reuse, R8 ;  /* 0x0000000807097221 */ /* 0x040fe20000010000 */
[----:B------:R-:W-:Y:S01]  /*0c90*/  PRMT R8, RZ, 0x7610, R19 ;  /* 0x00007610ff087816 */ /* 0x000fe20000000013 */
[----:B------:R-:W-:Y:S02]  /*0ca0*/  FFMA.FTZ R7, R7, R7, R10 ;  /* 0x0000000707077223 */ /* 0x000fe4000001000a */
[----:B------:R-:W-:Y:S02]  /*0cb0*/  FADD.FTZ R6, R6, R9 ;  /* 0x0000000906067221 */ /* 0x000fe40000010000 */
[----:B------:R-:W-:Y:S02]  /*0cc0*/  FMUL.FTZ R10, R8, R8 ;  /* 0x00000008080a7220 */ /* 0x000fe40000410000 */
[C---:B------:R-:W-:Y:S01]  /*0cd0*/  FADD.FTZ R9, R5.reuse, R8 ;  /* 0x0000000805097221 */ /* 0x040fe20000010000 */
[----:B------:R-:W-:Y:S01]  /*0ce0*/  PRMT R8, RZ, 0x7610, R33 ;  /* 0x00007610ff087816 */ /* 0x000fe20000000021 */
[----:B------:R-:W-:Y:S01]  /*0cf0*/  FADD.FTZ R4, R4, R7 ;  /* 0x0000000704047221 */ /* 0x000fe20000010000 */
[----:B------:R-:W-:Y:S01]  /*0d00*/  PRMT R7, RZ, 0x5410, R33 ;  /* 0x00005410ff077816 */ /* 0x000fe20000000021 */
[----:B------:R-:W-:-:S02]  /*0d10*/  FFMA.FTZ R5, R5, R5, R10 ;  /* 0x0000000505057223 */ /* 0x000fc4000001000a */
[----:B------:R-:W-:Y:S02]  /*0d20*/  FADD.FTZ R6, R6, R9 ;  /* 0x0000000906067221 */ /* 0x000fe40000010000 */
[----:B------:R-:W-:Y:S02]  /*0d30*/  FMUL.FTZ R10, R8, R8 ;  /* 0x00000008080a7220 */ /* 0x000fe40000410000 */
[C---:B------:R-:W-:Y:S01]  /*0d40*/  FADD.FTZ R9, R7.reuse, R8 ;  /* 0x0000000807097221 */ /* 0x040fe20000010000 */
[--C-:B----4-:R-:W-:Y:S01]  /*0d50*/  PRMT R8, RZ, 0x7610, R32.reuse ;  /* 0x00007610ff087816 */ /* 0x110fe20000000020 */
[----:B------:R-:W-:Y:S01]  /*0d60*/  FADD.FTZ R4, R4, R5 ;  /* 0x0000000504047221 */ /* 0x000fe20000010000 */
[----:B------:R-:W-:Y:S01]  /*0d70*/  PRMT R5, RZ, 0x5410, R32 ;  /* 0x00005410ff057816 */ /* 0x000fe20000000020 */
[----:B------:R-:W-:Y:S02]  /*0d80*/  FFMA.FTZ R7, R7, R7, R10 ;  /* 0x0000000707077223 */ /* 0x000fe4000001000a */
[----:B------:R-:W-:-:S02]  /*0d90*/  FMUL.FTZ R10, R8, R8 ;  /* 0x00000008080a7220 */ /* 0x000fc40000410000 */
[----:B------:R-:W-:Y:S02]  /*0da0*/  FADD.FTZ R6, R6, R9 ;  /* 0x0000000906067221 */ /* 0x000fe40000010000 */
[C---:B------:R-:W-:Y:S02]  /*0db0*/  FADD.FTZ R9, R5.reuse, R8 ;  /* 0x0000000805097221 */ /* 0x040fe40000010000 */
        /* <DEDUP_REMOVED lines=32> */
[C---:B------:R-:W-:Y:S02]  /*0fc0*/  ISETP.GT.AND P0, PT, R38.reuse, 0xf, PT ;  /* 0x0000000f2600780c */ /* 0x040fe40003f04270 */
[----:B------:R-:W-:Y:S02]  /*0fd0*/  ISETP.NE.AND P6, PT, R38, RZ, PT ;  /* 0x000000ff2600720c */ /* 0x000fe40003fc5270 */
[----:B------:R-:W-:Y:S01]  /*0fe0*/  ISETP.NE.AND P5, PT, R21, RZ, PT ;  /* 0x000000ff1500720c */ /* 0x000fe20003fa5270 */
[----:B------:R-:W-:Y:S01]  /*0ff0*/  ULDC UR5, c[0x0][0xc] ;  /* 0x0000030000057ab9 */ /* 0x000fe20000000800 */
[----:B------:R-:W-:Y:S07]  /*1000*/  BSSY B0, `(.L_x_2200) ;  /* 0x0000029000007945 */ /* 0x000fee0003800000 */
[----:B0-----:R-:W-:-:S02]  /*1010*/  @!P0 FADD.FTZ R6, R6, R5 ;  /* 0x0000000506068221 */ /* 0x001fc40000010000 */
        /* <DEDUP_REMOVED lines=39> */
.L_x_2201:
[----:B------:R-:W-:Y:S05]  /*1290*/  BSYNC B0 ;  /* 0x0000000000007941 */ /* 0x000fea0003800000 */
.L_x_2200:
        /* <DEDUP_REMOVED lines=26> */
.L_x_2204:
[----:B------:R-:W2:Y:S01]  /*1440*/  LDG.E.STRONG.GPU R8, [R6.64] ;  /* 0x0000000806087981 */ /* 0x000ea2000c1ef900 */
[----:B------:R-:W-:Y:S01]  /*1450*/  YIELD ;  /* 0x0000000000007946 */ /* 0x000fe20003800000 */
[----:B--2---:R-:W-:Y:S01]  /*1460*/  ISETP.NE.AND P0, PT, R8, R9, PT ;  /* 0x000000090800720c */ /* 0x004fe20003f05270 */
[----:B------:R-:W-:-:S12]  /*1470*/  CCTL.IVALL ;  /* 0x00000000ff00798f */ /* 0x000fd80002000000 */
[----:B------:R-:W-:Y:S05]  /*1480*/  @P0 BRA `(.L_x_2204) ;  /* 0xffffffb000000947 */ /* 0x000fea000383ffff */
.L_x_2203:
        /* <DEDUP_REMOVED lines=20> */
.L_x_2208:
        /* <DEDUP_REMOVED lines=116> */
.L_x_2207:
        /* <DEDUP_REMOVED lines=62> */
.L_x_2209:
[----:B------:R-:W-:-:S13]  /*20f0*/  ISETP.NE.OR P0, PT, RZ, UR5, P0 ;  /* 0x00000005ff007c0c */ /* 0x000fda0008705670 */
[----:B------:R-:W-:Y:S05]  /*2100*/  @!P0 BRA `(.L_x_2205) ;  /* 0x000001f000008947 */ /* 0x000fea0003800000 */
.L_x_2206:
        /* <DEDUP_REMOVED lines=31> */
.L_x_2205:
        /* <DEDUP_REMOVED lines=12> */
.L_x_2211:
[----:B------:R-:W-:Y:S05]  /*23c0*/  BSYNC B0 ;  /* 0x0000000000007941 */ /* 0x000fea0003800000 */
.L_x_2210:
        /* <DEDUP_REMOVED lines=16> */
.L_x_2202:
        /* <DEDUP_REMOVED lines=14> */
[----:B------:R2:W3:Y:S04]  /*25b0*/  LDG.E.U16 R37, [R4.64] ;  /* 0x0000000804257981 */ /* 0x0004e8000c1e1500 */
[----:B------:R2:W4:Y:S04]  /*25c0*/  LDG.E.U16 R46, [R4.64+0x2] ;  /* 0x00000208042e7981 */ /* 0x000528000c1e1500 */
[----:B------:R5:W4:Y:S04]  /*25d0*/  LDG.E.U16 R47, [R44.64] ;  /* 0x000000082c2f7981 */ /* 0x000b28000c1e1500 */
[----:B------:R5:W4:Y:S01]  /*25e0*/  LDG.E.U16 R48, [R44.64+0x2] ;  /* 0x000002082c307981 */ /* 0x000b22000c1e1500 */
[----:B-1----:R-:W-:-:S02]  /*25f0*/  MOV R10, 0x3f800000 ;  /* 0x3f800000000a7802 */ /* 0x002fc40000000f00 */
[----:B------:R-:W-:Y:S01]  /*2600*/  ISETP.NE.AND P6, PT, RZ, UR7, PT ;  /* 0x00000007ff007c0c */ /* 0x000fe2000bfc5270 */
[----:B------:R-:W1:Y:S01]  /*2610*/  LDS.64 R6, [0x88] ;  /* 0x00008800ff067984 */ /* 0x000e620000000a00 */
[--C-:B-----5:R-:W-:Y:S02]  /*2620*/  PRMT R44, RZ, 0x5410, R36.reuse ;  /* 0x00005410ff2c7816 */ /* 0x120fe40000000024 */
[----:B------:R-:W-:Y:S01]  /*2630*/  PRMT R36, RZ, 0x7610, R36 ;  /* 0x00007610ff247816 */ /* 0x000fe20000000024 */
[----:B-1----:R-:W-:-:S04]  /*2640*/  FMUL.FTZ R9, R6, c[0x0][0x1f4] ;  /* 0x00007d0006097a20 */ /* 0x002fc80000410000 */
[----:B------:R-:W-:Y:S02]  /*2650*/  FMUL.FTZ R6, R9, R9 ;  /* 0x0000000909067220 */ /* 0x000fe40000410000 */
[----:B------:R-:W-:Y:S02]  /*2660*/  FADD.FTZ R45, R36, -R9 ;  /* 0x80000009242d7221 */ /* 0x000fe40000010000 */
[----:B------:R-:W-:Y:S01]  /*2670*/  FFMA.FTZ R6, R7, c[0x0][0x1f4], -R6 ;  /* 0x00007d0007067a23 */ /* 0x000fe20000010806 */
[----:B------:R-:W-:-:S04]  /*2680*/  SHF.R.U32.HI R7, RZ, 0x1, R21 ;  /* 0x00000001ff077819 */ /* 0x000fc80000011615 */
[----:B------:R-:W-:Y:S01]  /*2690*/  FSETP.GTU.FTZ.AND P0, PT, R6, RZ, PT ;  /* 0x000000ff0600720b */ /* 0x000fe20003f1c000 */
[----:B--2---:R-:W-:Y:S01]  /*26a0*/  IMAD.WIDE.U32 R4, R7, -0x6db6db6d, RZ ;  /* 0x9249249307047825 */ /* 0x004fe200078e00ff */
[----:B------:R-:W-:-:S04]  /*26b0*/  PRMT R4, RZ, 0x5410, R35 ;  /* 0x00005410ff047816 */ /* 0x000fc80000000023 */
[----:B------:R-:W-:-:S05]  /*26c0*/  SHF.R.U32.HI R5, RZ, 0x2, R5 ;  /* 0x00000002ff057819 */ /* 0x000fca0000011605 */
[----:B------:R-:W-:Y:S02]  /*26d0*/  IMAD R8, R22, c[0x0][0x1e4], R5 ;  /* 0x0000790016087a24 */ /* 0x000fe400078e0205 */
[----:B------:R-:W-:Y:S02]  /*26e0*/  @P0 FADD.FTZ R6, R6, c[0x0][0x188] ;  /* 0x0000620006060621 */ /* 0x000fe40000010000 */
[----:B------:R-:W-:Y:S02]  /*26f0*/  FADD.FTZ R5, R4, -R9 ;  /* 0x8000000904057221 */ /* 0x000fe40000010000 */
[----:B------:R1:W2:Y:S02]  /*2700*/  @P0 MUFU.RSQ R10, R6 ;  /* 0x00000006000a0308 */ /* 0x0002a40000001400 */
[----:B-1----:R-:W-:-:S05]  /*2710*/  PRMT R6, RZ, 0x7610, R35 ;  /* 0x00007610ff067816 */ /* 0x002fca0000000023 */
[----:B------:R-:W-:Y:S02]  /*2720*/  FADD.FTZ R7, R6, -R9 ;  /* 0x8000000906077221 */ /* 0x000fe40000010000 */
[-C--:B--2---:R-:W-:Y:S02]  /*2730*/  FMUL.FTZ R5, R5, R10.reuse ;  /* 0x0000000a05057220 */ /* 0x084fe40000410000 */
[----:B------:R-:W-:Y:S01]  /*2740*/  FMUL.FTZ R7, R7, R10 ;  /* 0x0000000a07077220 */ /* 0x000fe20000410000 */
[----:B---3--:R-:W-:Y:S01]  /*2750*/  PRMT R11, RZ, 0x5410, R37 ;  /* 0x00005410ff0b7816 */ /* 0x008fe20000000025 */
[----:B------:R-:W-:Y:S01]  /*2760*/  FADD.FTZ R37, R44, -R9 ;  /* 0x800000092c257221 */ /* 0x000fe20000010000 */
[----:B----4-:R-:W-:Y:S02]  /*2770*/  PRMT R12, RZ, 0x5410, R46 ;  /* 0x00005410ff0c7816 */ /* 0x010fe4000000002e */
[----:B0-----:R-:W-:Y:S02]  /*2780*/  PRMT R14, RZ, 0x5410, R47 ;  /* 0x00005410ff0e7816 */ /* 0x001fe4000000002f */
[----:B------:R-:W-:-:S03]  /*2790*/  PRMT R13, RZ, 0x5410, R48 ;  /* 0x00005410ff0d7816 */ /* 0x000fc60000000030 */
        /* <DEDUP_REMOVED lines=13> */
.L_x_2212:
        /* <DEDUP_REMOVED lines=12> */
.L_x_2214:
[----:B------:R-:W-:Y:S05]  /*2930*/  BSYNC B0 ;  /* 0x0000000000007941 */ /* 0x000fea0003800000 */
.L_x_2213:
        /* <DEDUP_REMOVED lines=17> */
.L_x_2215:
        /* <DEDUP_REMOVED lines=12> */
.L_x_2217:
[----:B------:R-:W-:Y:S05]  /*2b10*/  BSYNC B0 ;  /* 0x0000000000007941 */ /* 0x000fea0003800000 */
.L_x_2216:
[----:B------:R-:W-:Y:S01]  /*2b20*/  PRMT R18, RZ, 0x7610, R18 ;  /* 0x00007610ff127816 */ /* 0x000fe20000000012 */
[--C-:B------:R-:W-:Y:S01]  /*2b30*/  FADD.FTZ R5, R36, -R9.reuse ;  /* 0x8000000924057221 */ /* 0x100fe20000010000 */
[--C-:B------:R-:W-:Y:S02]  /*2b40*/  PRMT R4, RZ, 0x5410, R30.reuse ;  /* 0x00005410ff047816 */ /* 0x100fe4000000001e */
[----:B------:R-:W-:Y:S01]  /*2b50*/  PRMT R30, RZ, 0x7610, R30 ;  /* 0x00007610ff1e7816 */ /* 0x000fe2000000001e */
[--C-:B0-----:R-:W-:Y:S01]  /*2b60*/  FADD.FTZ R7, R18, -R9.reuse ;  /* 0x8000000912077221 */ /* 0x101fe20000010000 */
        /* <DEDUP_REMOVED lines=20> */
.L_x_2218:
        /* <DEDUP_REMOVED lines=12> */
.L_x_2220:
[----:B------:R-:W-:Y:S05]  /*2d70*/  BSYNC B0 ;  /* 0x0000000000007941 */ /* 0x000fea0003800000 */
.L_x_2219:
        /* <DEDUP_REMOVED lines=14> */
.L_x_2221:
        /* <DEDUP_REMOVED lines=12> */
.L_x_2223:
[----:B------:R-:W-:Y:S05]  /*2f20*/  BSYNC B0 ;  /* 0x0000000000007941 */ /* 0x000fea0003800000 */
.L_x_2222:
[--C-:B------:R-:W-:Y:S02]  /*2f30*/  PRMT R4, RZ, 0x5410, R19.reuse ;  /* 0x00005410ff047816 */ /* 0x100fe40000000013 */
[----:B0-----:R-:W-:Y:S02]  /*2f40*/  PRMT R6, RZ, 0x7610, R19 ;  /* 0x00007610ff067816 */ /* 0x001fe40000000013 */
        /* <DEDUP_REMOVED lines=14> */
[C---:B------:R-:W-:Y:S01]  /*3030*/  ISETP.LT.U32.AND P0, PT, R21.reuse, 0x1c0, !P0 ;  /* 0x000001c01500780c */ /* 0x040fe20004701070 */
        /* <DEDUP_REMOVED lines=13> */
.L_x_2224:
        /* <DEDUP_REMOVED lines=12> */
.L_x_2226:
[----:B------:R-:W-:Y:S05]  /*31d0*/  BSYNC B0 ;  /* 0x0000000000007941 */ /* 0x000fea0003800000 */
.L_x_2225:
[-C--:B------:R-:W-:Y:S01]  /*31e0*/  FMUL.FTZ R35, R35, R10.reuse ;  /* 0x0000000a23237220 */ /* 0x080fe20000410000 */
[----:B------:R-:W-:Y:S01]  /*31f0*/  PRMT R36, RZ, 0x5410, R32 ;  /* 0x00005410ff247816 */ /* 0x000fe20000000020 */
[----:B------:R-:W-:Y:S01]  /*3200*/  FMUL.FTZ R37, R37, R10 ;  /* 0x0000000a25257220 */ /* 0x000fe20000410000 */
        /* <DEDUP_REMOVED lines=14> */
.L_x_2227:
[----:B------:R-:W-:Y:S01]  /*32f0*/  BSSY B0, `(.L_x_2228) ;  /* 0x000000c000007945 */ /* 0x000fe20003800000 */
[----:B------:R-:W-:Y:S05]  /*3300*/  @!P5 BRA `(.L_x_2229) ;  /* 0x000000a00000d947 */ /* 0x000fea0003800000 */
        /* <DEDUP_REMOVED lines=10> */
.L_x_2229:
[----:B------:R-:W-:Y:S05]  /*33b0*/  BSYNC B0 ;  /* 0x0000000000007941 */ /* 0x000fea0003800000 */
.L_x_2228:
[----:B------:R-:W-:Y:S01]  /*33c0*/  PRMT R32, RZ, 0x7610, R32 ;  /* 0x00007610ff207816 */ /* 0x000fe20000000020 */
[----:B------:R-:W-:Y:S01]  /*33d0*/  FADD.FTZ R5, R36, -R9 ;  /* 0x8000000924057221 */ /* 0x000fe20000010000 */
[--C-:B0-----:R-:W-:Y:S02]  /*33e0*/  PRMT R6, RZ, 0x5410, R31.reuse ;  /* 0x00005410ff067816 */ /* 0x101fe4000000001f */
        /* <DEDUP_REMOVED lines=30> */
.L_x_2230:
        /* <DEDUP_REMOVED lines=12> */
.L_x_2232:
[----:B------:R-:W-:Y:S05]  /*3690*/  BSYNC B0 ;  /* 0x0000000000007941 */ /* 0x000fea0003800000 */
.L_x_2231:
        /* <DEDUP_REMOVED lines=11> */
.L_x_2233:
        /* <DEDUP_REMOVED lines=11> */
.L_x_2235:
[----:B------:R-:W-:Y:S05]  /*3800*/  BSYNC B0 ;  /* 0x0000000000007941 */ /* 0x000fea0003800000 */
.L_x_2234:
[----:B------:R-:W-:Y:S02]  /*3810*/  IADD3 R26, R26, c[0x0][0x10], RZ ;  /* 0x000004001a1a7a10 */ /* 0x000fe40007ffe0ff */
[----:B------:R-:W-:Y:S02]  /*3820*/  IADD3 R43, R43, 0x1, RZ ;  /* 0x000000012b2b7810 */ /* 0x000fe40007ffe0ff */
[----:B------:R-:W-:-:S13]  /*3830*/  ISETP.GE.AND P0, PT, R26, UR4, PT ;  /* 0x000000041a007c0c */ /* 0x000fda000bf06270 */
[----:B------:R-:W-:Y:S01]  /*3840*/  @P0 CALL.REL.NOINC `(.L_x_2236) ;  /* 0x0000001000000944 */ /* 0x000fe20003c00000 */
[----:B------:R-:W-:Y:S05]  /*3850*/  BRA `(.L_x_2237) ;  /* 0xffffca3000007947 */ /* 0x000fea000383ffff */
.L_x_2236:
[----:B------:R-:W-:Y:S05]  /*3860*/  EXIT ;  /* 0x000000000000794d */ /* 0x000fea0003800000 */
.L_x_2238:
        /* <DEDUP_REMOVED lines=9> */
.L_x_3329:


//--------------------- .text._Z35group_norm_nhwc_fwd_one_pass_kernelI11Bf16IOBf16WLi512ELi28ELi448EEv26Group_norm_nhwc_fwd_params --------------------------
	.section	.text._Z35group_norm_nhwc_fwd_one_pass_kernelI11Bf16IOBf16WLi512ELi28ELi448EEv26Group_norm_nhwc_fwd_params,"ax",@progbits
	.sectioninfo	@"SHI_REGISTERS=72"
	.align	128
        .global         _Z35group_norm_nhwc_fwd_one_pass_kernelI11Bf16IOBf16WLi512ELi28ELi448EEv26Group_norm_nhwc_fwd_params
        .type           _Z35group_norm_nhwc_fwd_one_pass_kernelI11Bf16IOBf16WLi512ELi28ELi448EEv26Group_norm_nhwc_fwd_params,@function
        .size           _Z35group_norm_nhwc_fwd_one_pass_kernelI11Bf16IOBf16WLi512ELi28ELi448EEv26Group_norm_nhwc_fwd_params,(.L_x_3330 - _Z35group_norm_nhwc_fwd_one_pass_kernelI11Bf16IOBf16WLi512ELi28ELi448EEv26Group_norm_nhwc_fwd_params)
        .other          _Z35group_norm_nhwc_fwd_one_pass_kernelI11Bf16IOBf16WLi512ELi28ELi448EEv26Group_norm_nhwc_fwd_params,@"STO_CUDA_ENTRY STV_DEFAULT"
_Z35group_norm_nhwc_fwd_one_pass_kernelI11Bf16IOBf16WLi512ELi28ELi448EEv26Group_norm_nhwc_fwd_params:
.text._Z35group_norm_nhwc_fwd_one_pass_kernelI11Bf16IOBf16WLi512ELi28ELi448EEv26Group_norm_nhwc_fwd_params:
        /* <DEDUP_REMOVED lines=53> */
.L_x_2297:
        /* <DEDUP_REMOVED lines=179> */
[----:B--2---:R-:W-:Y:S02]  /*0e80*/  PRMT R34, RZ, 0x7610, R37 ;  /* 0x00007610ff227816 */ /* 0x004fe40000000025 */
[----:B------:R-:W-:Y:S02]  /*0e90*/  @!P6 LEA.HI.X R19, R16, c[0x0][0x174], R17, 0x1, P5 ;  /* 0x00005d001013ea11 */ /* 0x000fe400028f0c11 */
[----:B------:R-:W-:Y:S01]  /*0ea0*/  PRMT R69, RZ, 0x5410, R37 ;  /* 0x00005410ff457816 */ /* 0x000fe20000000025 */
[----:B------:R-:W-:Y:S01]  /*0eb0*/  FMUL.FTZ R16, R34, R34 ;  /* 0x0000002222107220 */ /* 0x000fe20000410000 */
[----:B------:R-:W-:Y:S01]  /*0ec0*/  SHF.R.S32.HI R29, RZ, 0x1f, R45 ;  /* 0x0000001fff1d7819 */ /* 0x000fe2000001142d */
[----:B------:R0:W2:Y:S01]  /*0ed0*/  @!P6 LDG.E R28, [R18.64] ;  /* 0x00000008121ce981 */ /* 0x0000a2000c1e1900 */
[----:B------:R-:W-:Y:S01]  /*0ee0*/  ISETP.GE.U32.AND P6, PT, R45, c[0x0][0x1c8], PT ;  /* 0x000072002d007a0c */ /* 0x000fe20003fc6070 */
[----:B------:R-:W-:-:S02]  /*0ef0*/  FADD.FTZ R34, R69, R34 ;  /* 0x0000002245227221 */ /* 0x000fc40000010000 */
[----:B------:R-:W-:Y:S01]  /*0f00*/  FFMA.FTZ R69, R69, R69, R16 ;  /* 0x0000004545457223 */ /* 0x000fe20000010010 */
[----:B------:R-:W-:Y:S02]  /*0f10*/  ISETP.GE.AND.EX P6, PT, R29, c[0x0][0x1cc], PT, P6 ;  /* 0x000073001d007a0c */ /* 0x000fe40003fc6360 */
[--C-:B-----5:R-:W-:Y:S02]  /*0f20*/  PRMT R16, RZ, 0x7610, R9.reuse ;  /* 0x00007610ff107816 */ /* 0x120fe40000000009 */
[----:B------:R-:W-:Y:S02]  /*0f30*/  ISETP.GT.U32.OR P6, PT, R0, 0x1bf, P6 ;  /* 0x000001bf0000780c */ /* 0x000fe400037c4470 */
[----:B------:R-:W-:Y:S01]  /*0f40*/  PRMT R61, RZ, 0x5410, R9 ;  /* 0x00005410ff3d7816 */ /* 0x000fe20000000009 */
[----:B0-----:R-:W-:Y:S01]  /*0f50*/  FMUL.FTZ R18, R16, R16 ;  /* 0x0000001010127220 */ /* 0x001fe20000410000 */
[----:B---3--:R-:W-:Y:S02]  /*0f60*/  PRMT R17, RZ, 0x7610, R38 ;  /* 0x00007610ff117816 */ /* 0x008fe40000000026 */
[----:B------:R-:W-:Y:S01]  /*0f70*/  PRMT R36, RZ, 0x7610, R10 ;  /* 0x00007610ff247816 */ /* 0x000fe2000000000a */
[----:B------:R-:W-:Y:S01]  /*0f80*/  FADD.FTZ R16, R61, R16 ;  /* 0x000000103d107221 */ /* 0x000fe20000010000 */
[----:B------:R-:W-:Y:S01]  /*0f90*/  PRMT R68, RZ, 0x5410, R38 ;  /* 0x00005410ff447816 */ /* 0x000fe20000000026 */
[----:B-1----:R-:W-:Y:S01]  /*0fa0*/  FMUL.FTZ R31, R17, R17 ;  /* 0x00000011111f7220 */ /* 0x002fe20000410000 */
[----:B------:R-:W-:Y:S01]  /*0fb0*/  PRMT R35, RZ, 0x5410, R10 ;  /* 0x00005410ff237816 */ /* 0x000fe2000000000a */
[----:B------:R-:W-:Y:S01]  /*0fc0*/  FFMA.FTZ R61, R61, R61, R18 ;  /* 0x0000003d3d3d7223 */ /* 0x000fe20000010012 */
[--C-:B------:R-:W-:Y:S01]  /*0fd0*/  PRMT R19, RZ, 0x7610, R39.reuse ;  /* 0x00007610ff137816 */ /* 0x100fe20000000027 */
[----:B------:R-:W-:Y:S01]  /*0fe0*/  FMUL.FTZ R18, R36, R36 ;  /* 0x0000002424127220 */ /* 0x000fe20000410000 */
[----:B------:R-:W-:Y:S01]  /*0ff0*/  PRMT R66, RZ, 0x5410, R39 ;  /* 0x00005410ff427816 */ /* 0x000fe20000000027 */
[----:B------:R-:W-:-:S02]  /*1000*/  FADD.FTZ R17, R68, R17 ;  /* 0x0000001144117221 */ /* 0x000fc40000010000 */
[----:B------:R-:W-:Y:S02]  /*1010*/  FFMA.FTZ R68, R68, R68, R31 ;  /* 0x0000004444447223 */ /* 0x000fe4000001001f */
[C---:B------:R-:W-:Y:S02]  /*1020*/  FADD.FTZ R36, R35.reuse, R36 ;  /* 0x0000002423247221 */ /* 0x040fe40000010000 */
[----:B------:R-:W-:Y:S02]  /*1030*/  FFMA.FTZ R35, R35, R35, R18 ;  /* 0x0000002323237223 */ /* 0x000fe40000010012 */
[----:B------:R-:W-:Y:S02]  /*1040*/  FMUL.FTZ R31, R19, R19 ;  /* 0x00000013131f7220 */ /* 0x000fe40000410000 */
[----:B------:R-:W-:Y:S02]  /*1050*/  @!P6 IMAD R18, R29, c[0x0][0x1c0], RZ ;  /* 0x000070001d12ea24 */ /* 0x000fe400078e02ff */
[----:B------:R-:W-:-:S02]  /*1060*/  FADD.FTZ R30, R66, R19 ;  /* 0x00000013421e7221 */ /* 0x000fc40000010000 */
        /* <DEDUP_REMOVED lines=13> */
[----:B------:R-:W-:Y:S02]  /*1140*/  ISETP.GT.U32.OR P5, PT, R0, 0x1bf, P5 ;  /* 0x000001bf0000780c */ /* 0x000fe40002fa4470 */
[----:B------:R-:W-:Y:S01]  /*1150*/  MOV R31, RZ ;  /* 0x000000ff001f7202 */ /* 0x000fe20000000f00 */
[----:B------:R-:W-:-:S10]  /*1160*/  FADD.FTZ R66, RZ, R66 ;  /* 0x00000042ff427221 */ /* 0x000fd40000010000 */
[----:B------:R-:W-:Y:S01]  /*1170*/  @!P5 IMAD R19, R30, c[0x0][0x1c0], RZ ;  /* 0x000070001e13da24 */ /* 0x000fe200078e02ff */
[----:B------:R-:W-:Y:S01]  /*1180*/  @!P5 MOV R18, R64 ;  /* 0x000000400012d202 */ /* 0x000fe20000000f00 */
[----:B------:R0:W3:Y:S02]  /*1190*/  @!P6 LDG.E R31, [R32.64] ;  /* 0x00000008201fe981 */ /* 0x0000e4000c1e1900 */
[----:B------:R-:W-:Y:S01]  /*11a0*/  @!P5 IMAD R67, R44, c[0x0][0x1c4], R19 ;  /* 0x000071002c43da24 */ /* 0x000fe200078e0213 */
[----:B------:R-:W-:Y:S01]  /*11b0*/  @!P5 MOV R19, R63 ;  /* 0x0000003f0013d202 */ /* 0x000fe20000000f00 */
[----:B------:R-:W-:-:S04]  /*11c0*/  FADD.FTZ R69, R66, R69 ;  /* 0x0000004542457221 */ /* 0x000fc80000010000 */
[----:B------:R-:W-:-:S05]  /*11d0*/  @!P5 IMAD.WIDE.U32 R18, R44, c[0x0][0x1c0], R18 ;  /* 0x000070002c12da25 */ /* 0x000fca00078e0012 */
[----:B------:R-:W-:Y:S02]  /*11e0*/  @!P5 IADD3 R19, R19, R67, RZ ;  /* 0x000000431313d210 */ /* 0x000fe40007ffe0ff */
[C---:B------:R-:W-:Y:S02]  /*11f0*/  @!P5 LEA R66, P6, R18.reuse, c[0x0][0x170], 0x1 ;  /* 0x00005c001242da11 */ /* 0x040fe400078c08ff */
[----:B0-----:R-:W-:Y:S02]  /*1200*/  SHF.R.S32.HI R32, RZ, 0x1f, R43 ;  /* 0x0000001fff207819 */ /* 0x001fe4000001142b */
[----:B------:R-:W-:Y:S02]  /*1210*/  @!P5 LEA.HI.X R67, R18, c[0x0][0x174], R19, 0x1, P6 ;  /* 0x00005d001243da11 */ /* 0x000fe400030f0c13 */
[----:B------:R-:W-:-:S04]  /*1220*/  ISETP.GE.U32.AND P6, PT, R43, c[0x0][0x1c8], PT ;  /* 0x000072002b007a0c */ /* 0x000fc80003fc6070 */
[----:B------:R-:W-:-:S04]  /*1230*/  ISETP.GE.AND.EX P6, PT, R32, c[0x0][0x1cc], PT, P6 ;  /* 0x0000730020007a0c */ /* 0x000fc80003fc6360 */
[----:B------:R-:W-:Y:S01]  /*1240*/  ISETP.GT.U32.OR P6, PT, R0, 0x1bf, P6 ;  /* 0x000001bf0000780c */ /* 0x000fe200037c4470 */
[----:B------:R-:W-:Y:S01]  /*1250*/  FADD.FTZ R17, R34, R17 ;  /* 0x0000001122117221 */ /* 0x000fe20000010000 */
[----:B------:R-:W-:Y:S01]  /*1260*/  MOV R33, RZ ;  /* 0x000000ff00217202 */ /* 0x000fe20000000f00 */
[----:B------:R-:W-:-:S10]  /*1270*/  FADD.FTZ R68, R69, R68 ;  /* 0x0000004445447221 */ /* 0x000fd40000010000 */
[----:B------:R-:W-:Y:S01]  /*1280*/  @!P6 IMAD R18, R32, c[0x0][0x1c0], RZ ;  /* 0x000070002012ea24 */ /* 0x000fe200078e02ff */
[----:B------:R-:W-:Y:S01]  /*1290*/  @!P6 MOV R19, R63 ;  /* 0x0000003f0013e202 */ /* 0x000fe20000000f00 */
[----:B------:R-:W5:Y:S02]  /*12a0*/  @!P5 LDG.E R33, [R66.64] ;  /* 0x000000084221d981 */ /* 0x000f64000c1e1900 */
[----:B------:R-:W-:Y:S01]  /*12b0*/  @!P6 IMAD R34, R43, c[0x0][0x1c4], R18 ;  /* 0x000071002b22ea24 */ /* 0x000fe200078e0212 */
[----:B------:R-:W-:Y:S01]  /*12c0*/  @!P6 MOV R18, R64 ;  /* 0x000000400012e202 */ /* 0x000fe20000000f00 */
[----:B------:R-:W-:-:S04]  /*12d0*/  FADD.FTZ R69, R17, R16 ;  /* 0x0000001011457221 */ /* 0x000fc80000010000 */
        /* <DEDUP_REMOVED lines=16> */
[----:B------:R-:W-:-:S02]  /*13e0*/  FADD.FTZ R18, R35, R18 ;  /* 0x0000001223127221 */ /* 0x000fc40000010000 */
[----:B------:R-:W-:Y:S02]  /*13f0*/  FMUL.FTZ R35, R17, R17 ;  /* 0x0000001111237220 */ /* 0x000fe40000410000 */
[----:B------:R-:W-:Y:S02]  /*1400*/  FADD.FTZ R19, R36, R19 ;  /* 0x0000001324137221 */ /* 0x000fe40000010000 */
[C---:B------:R-:W-:Y:S01]  /*1410*/  FADD.FTZ R36, R16.reuse, R17 ;  /* 0x0000001110247221 */ /* 0x040fe20000010000 */
[----:B------:R-:W-:Y:S01]  /*1420*/  PRMT R17, RZ, 0x7610, R21 ;  /* 0x00007610ff117816 */ /* 0x000fe20000000015 */
[----:B------:R-:W-:Y:S01]  /*1430*/  FFMA.FTZ R35, R16, R16, R35 ;  /* 0x0000001010237223 */ /* 0x000fe20000010023 */
[----:B------:R-:W-:-:S03]  /*1440*/  PRMT R16, RZ, 0x5410, R21 ;  /* 0x00005410ff107816 */ /* 0x000fc60000000015 */
[----:B------:R-:W-:Y:S02]  /*1450*/  FADD.FTZ R18, R18, R35 ;  /* 0x0000002312127221 */ /* 0x000fe40000010000 */
        /* <DEDUP_REMOVED lines=40> */
[----:B------:R-:W-:Y:S01]  /*16e0*/  SHF.R.S32.HI R35, RZ, 0x1f, R42 ;  /* 0x0000001fff237819 */ /* 0x000fe2000001142a */
[----:B------:R-:W-:Y:S02]  /*16f0*/  FADD.FTZ R16, R19, R36 ;  /* 0x0000002413107221 */ /* 0x000fe40000010000 */
[----:B------:R-:W-:Y:S01]  /*1700*/  FADD.FTZ R17, R18, R17 ;  /* 0x0000001112117221 */ /* 0x000fe20000010000 */
[----:B------:R-:W-:-:S04]  /*1710*/  ISETP.GE.AND.EX P5, PT, R35, c[0x0][0x1cc], PT, P5 ;  /* 0x0000730023007a0c */ /* 0x000fc80003fa6350 */
[----:B------:R-:W-:Y:S02]  /*1720*/  ISETP.GT.U32.OR P5, PT, R0, 0x1bf, P5 ;  /* 0x000001bf0000780c */ /* 0x000fe40002fa4470 */
[--C-:B-----5:R-:W-:Y:S02]  /*1730*/  PRMT R19, RZ, 0x7610, R33.reuse ;  /* 0x00007610ff137816 */ /* 0x120fe40000000021 */
[----:B------:R-:W-:-:S03]  /*1740*/  PRMT R18, RZ, 0x5410, R33 ;  /* 0x00005410ff127816 */ /* 0x000fc60000000021 */
[----:B------:R-:W-:Y:S02]  /*1750*/  FMUL.FTZ R61, R19, R19 ;  /* 0x00000013133d7220 */ /* 0x000fe40000410000 */
[C---:B------:R-:W-:Y:S02]  /*1760*/  FADD.FTZ R19, R18.reuse, R19 ;  /* 0x0000001312137221 */ /* 0x040fe40000010000 */
[----:B------:R-:W-:-:S04]  /*1770*/  FFMA.FTZ R18, R18, R18, R61 ;  /* 0x0000001212127223 */ /* 0x000fc8000001003d */
[----:B------:R-:W-:Y:S01]  /*1780*/  FADD.FTZ R61, R17, R18 ;  /* 0x00000012113d7221 */ /* 0x000fe20000010000 */
[----:B------:R-:W-:Y:S01]  /*1790*/  @!P5 MOV R18, R64 ;  /* 0x000000400012d202 */ /* 0x000fe20000000f00 */
[----:B------:R-:W-:Y:S01]  /*17a0*/  FADD.FTZ R16, R16, R19 ;  /* 0x0000001310107221 */ /* 0x000fe20000010000 */
[--C-:B------:R-:W-:Y:S02]  /*17b0*/  PRMT R67, RZ, 0x7610, R34.reuse ;  /* 0x00007610ff437816 */ /* 0x100fe40000000022 */
[----:B------:R-:W-:-:S03]  /*17c0*/  PRMT R66, RZ, 0x5410, R34 ;  /* 0x00005410ff427816 */ /* 0x000fc60000000022 */
[----:B------:R-:W-:Y:S01]  /*17d0*/  FMUL.FTZ R17, R67, R67 ;  /* 0x0000004343117220 */ /* 0x000fe20000410000 */
[----:B------:R-:W-:Y:S01]  /*17e0*/  @!P5 MOV R19, R63 ;  /* 0x0000003f0013d202 */ /* 0x000fe20000000f00 */
        /* <DEDUP_REMOVED lines=52> */
[----:B------:R-:W-:Y:S02]  /*1b30*/  FADD.FTZ R66, R19, R17 ;  /* 0x0000001113427221 */ /* 0x000fe40000010000 */
[----:B0-----:R-:W0:Y:S02]  /*1b40*/  LDS.128 R16, [0x20] ;  /* 0x00002000ff107984 */ /* 0x001e240000000c00 */
        /* <DEDUP_REMOVED lines=29> */
.L_x_2240:
[----:B------:R-:W-:Y:S05]  /*1d20*/  BSYNC B0 ;  /* 0x0000000000007941 */ /* 0x000fea0003800000 */
.L_x_2239:
        /* <DEDUP_REMOVED lines=25> */
.L_x_2243:
[----:B------:R-:W2:Y:S01]  /*1ec0*/  LDG.E.STRONG.GPU R66, [R16.64] ;  /* 0x0000000810427981 */ /* 0x000ea2000c1ef900 */
[----:B------:R-:W-:Y:S01]  /*1ed0*/  YIELD ;  /* 0x0000000000007946 */ /* 0x000fe20003800000 */
[----:B--2---:R-:W-:Y:S01]  /*1ee0*/  ISETP.NE.AND P6, PT, R66, R67, PT ;  /* 0x000000434200720c */ /* 0x004fe20003fc5270 */
[----:B------:R-:W-:-:S12]  /*1ef0*/  CCTL.IVALL ;  /* 0x00000000ff00798f */ /* 0x000fd80002000000 */
[----:B------:R-:W-:Y:S05]  /*1f00*/  @P6 BRA `(.L_x_2243) ;  /* 0xffffffb000006947 */ /* 0x000fea000383ffff */
.L_x_2242:
        /* <DEDUP_REMOVED lines=11> */
.L_x_2245:
        /* <DEDUP_REMOVED lines=59> */
.L_x_2244:
        /* <DEDUP_REMOVED lines=22> */
.L_x_2247:
[----:B------:R-:W-:Y:S05]  /*24d0*/  BSYNC B0 ;  /* 0x0000000000007941 */ /* 0x000fea0003800000 */
.L_x_2246:
        /* <DEDUP_REMOVED lines=31> */
.L_x_2241:
[----:B------:R-:W-:Y:S01]  /*26d0*/  P2R R16, PR, RZ, 0x1 ;  /* 0x00000001ff107803 */ /* 0x000fe20000000000 */
[----:B------:R1:W-:Y:S01]  /*26e0*/  @!P5 STS.64 [0x88], R18 ;  /* 0x00008812ff00d388 */ /* 0x0003e20000000a00 */
[----:B------:R-:W-:Y:S01]  /*26f0*/  LOP3.LUT P6, RZ, R3, R0, RZ, 0xfc, !PT ;  /* 0x0000000003ff7212 */ /* 0x000fe200078cfcff */
[----:B------:R-:W-:Y:S01]  /*2700*/  HFMA2.MMA R61, -RZ, RZ, 0, 1.1920928955078125e-07 ;  /* 0x00000002ff3d7435 */ /* 0x000fe200000001ff */
[----:B------:R-:W-:Y:S02]  /*2710*/  ISETP.EQ.U32.AND P0, PT, RZ, c[0x0][0x168], PT ;  /* 0x00005a00ff007a0c */ /* 0x000fe40003f02070 */
[----:B------:R-:W-:-:S02]  /*2720*/  IADD3 R60, R59, R60, RZ ;  /* 0x0000003c3b3c7210 */ /* 0x000fc40007ffe0ff */
[----:B------:R-:W-:Y:S02]  /*2730*/  ISETP.EQ.OR.EX P6, PT, RZ, c[0x0][0x16c], P6, P0 ;  /* 0x00005b00ff007a0c */ /* 0x000fe400037c2700 */
[----:B------:R-:W-:-:S03]  /*2740*/  ISETP.NE.AND P0, PT, R16, RZ, PT ;  /* 0x000000ff1000720c */ /* 0x000fc60003f05270 */
[----:B------:R-:W-:-:S08]  /*2750*/  IMAD.WIDE R68, R60, R61, c[0x0][0x178] ;  /* 0x00005e003c447625 */ /* 0x000fd000078e023d */
[----:B------:R-:W-:Y:S01]  /*2760*/  @!P6 MOV R67, 0x8 ;  /* 0x000000080043e802 */ /* 0x000fe20000000f00 */
[----:B------:R-:W-:Y:S02]  /*2770*/  @!P6 FMUL.FTZ R17, R19, c[0x0][0x1f4] ;  /* 0x00007d001311ea20 */ /* 0x000fe40000410000 */
[----:B------:R-:W-:Y:S02]  /*2780*/  @!P6 FMUL.FTZ R16, R18, c[0x0][0x1f4] ;  /* 0x00007d001210ea20 */ /* 0x000fe40000410000 */
[----:B------:R-:W-:-:S05]  /*2790*/  @!P6 IMAD.WIDE R66, R58, R67, c[0x0][0x168] ;  /* 0x00005a003a42e625 */ /* 0x000fca00078e0243 */
[----:B------:R2:W-:Y:S04]  /*27a0*/  @!P6 STG.E.64 [R66.64], R16 ;  /* 0x000000104200e986 */ /* 0x0005e8000c101b08 */
[----:B------:R-:W-:Y:S01]  /*27b0*/  BAR.SYNC.DEFER_BLOCKING 0x0 ;  /* 0x0000000000007b1d */ /* 0x000fe20000010000 */
[----:B------:R-:W-:-:S05]  /*27c0*/  IMAD.WIDE R60, R60, R61, c[0x0][0x180] ;  /* 0x000060003c3c7625 */ /* 0x000fca00078e023d */
[----:B01----:R0:W3:Y:S04]  /*27d0*/  LDG.E.U16 R18, [R68.64] ;  /* 0x0000000844127981 */ /* 0x0030e8000c1e1500 */
[----:B--2---:R1:W2:Y:S04]  /*27e0*/  LDG.E.U16 R66, [R60.64] ;  /* 0x000000083c427981 */ /* 0x0042a8000c1e1500 */
[----:B------:R-:W4:Y:S04]  /*27f0*/  LDS.64 R16, [0x88] ;  /* 0x00008800ff107984 */ /* 0x000f280000000a00 */
[----:B0-----:R-:W5:Y:S04]  /*2800*/  LDG.E.U16 R68, [R68.64+0x2] ;  /* 0x0000020844447981 */ /* 0x001f68000c1e1500 */
[----:B-1----:R5:W5:Y:S01]  /*2810*/  LDG.E.U16 R61, [R60.64+0x2] ;  /* 0x000002083c3d7981 */ /* 0x002b62000c1e1500 */
[----:B----4-:R-:W-:-:S04]  /*2820*/  FMUL.FTZ R67, R16, c[0x0][0x1f4] ;  /* 0x00007d0010437a20 */ /* 0x010fc80000410000 */
[----:B------:R-:W0:Y:S02]  /*2830*/  R2UR UR5, R67 ;  /* 0x00000000430573c2 */ /* 0x000e2400000e0000 */
[----:B0-----:R-:W-:-:S05]  /*2840*/  MOV R16, UR5 ;  /* 0x0000000500107c02 */ /* 0x001fca0008000f00 */
[----:B------:R-:W-:-:S04]  /*2850*/  FMUL.FTZ R16, R16, UR5 ;  /* 0x0000000510107c20 */ /* 0x000fc80008410000 */
[----:B------:R-:W-:-:S05]  /*2860*/  FFMA.FTZ R16, R17, c[0x0][0x1f4], -R16 ;  /* 0x00007d0011107a23 */ /* 0x000fca0000010810 */
[----:B------:R-:W-:-:S13]  /*2870*/  FSETP.GTU.FTZ.AND P5, PT, R16, RZ, PT ;  /* 0x000000ff1000720b */ /* 0x000fda0003fbc000 */
[----:B------:R-:W-:Y:S01]  /*2880*/  VOTEU.ANY UP0, P5 ;  /* 0x00000000003f7886 */ /* 0x000fe20002800100 */
[----:B------:R-:W-:-:S13]  /*2890*/  PLOP3.LUT P5, PT, PT, PT, UP0, 0x80, 0x0 ;  /* 0x000000000000781c */ /* 0x000fda0003faf008 */
[----:B------:R-:W-:-:S06]  /*28a0*/  @P5 FADD.FTZ R16, R16, c[0x0][0x188] ;  /* 0x0000620010105621 */ /* 0x000fcc0000010000 */
[----:B------:R-:W0:Y:S02]  /*28b0*/  @P5 MUFU.RSQ R16, R16 ;  /* 0x0000001000105308 */ /* 0x000e240000001400 */
[----:B0-----:R0:W1:Y:S01]  /*28c0*/  @P5 R2UR UR7, R16 ;  /* 0x00000000100753c2 */ /* 0x00106200000e0000 */
[----:B------:R-:W-:Y:S02]  /*28d0*/  ISETP.NE.AND P6, PT, RZ, UR10, PT ;  /* 0x0000000aff007c0c */ /* 0x000fe4000bfc5270 */
[--C-:B------:R-:W-:Y:S02]  /*28e0*/  PRMT R17, RZ, 0x5410, R39.reuse ;  /* 0x00005410ff117816 */ /* 0x100fe40000000027 */
[----:B0-----:R-:W-:-:S03]  /*28f0*/  PRMT R16, RZ, 0x7610, R39 ;  /* 0x00007610ff107816 */ /* 0x001fc60000000027 */
[----:B------:R-:W-:Y:S01]  /*2900*/  FADD.FTZ R17, R17, -UR5 ;  /* 0x8000000511117e21 */ /* 0x000fe20008010000 */
[----:B------:R-:W-:Y:S02]  /*2910*/  UMOV UR6, 0x3f800000 ;  /* 0x3f80000000067882 */ /* 0x000fe40000000000 */
[----:B-1----:R-:W-:Y:S02]  /*2920*/  @UP0 UMOV UR6, UR7 ;  /* 0x0000000700060c82 */ /* 0x002fe40008000000 */
[----:B------:R-:W-:Y:S01]  /*2930*/  FMUL.FTZ R17, R17, UR6 ;  /* 0x0000000611117c20 */ /* 0x000fe20008410000 */
[----:B---3--:R-:W-:Y:S01]  /*2940*/  PRMT R39, RZ, 0x5410, R18 ;  /* 0x00005410ff277816 */ /* 0x008fe20000000012 */
[----:B------:R-:W-:Y:S01]  /*2950*/  FADD.FTZ R18, R16, -UR5 ;  /* 0x8000000510127e21 */ /* 0x000fe20008010000 */
[----:B--2---:R-:W-:-:S03]  /*2960*/  PRMT R66, RZ, 0x5410, R66 ;  /* 0x00005410ff427816 */ /* 0x004fc60000000042 */
[----:B------:R-:W-:Y:S01]  /*2970*/  FMUL.FTZ R18, R18, UR6 ;  /* 0x0000000612127c20 */ /* 0x000fe20008410000 */
[----:B-----5:R-:W-:Y:S02]  /*2980*/  PRMT R60, RZ, 0x5410, R68 ;  /* 0x00005410ff3c7816 */ /* 0x020fe40000000044 */
[----:B------:R-:W-:Y:S01]  /*2990*/  PRMT R61, RZ, 0x5410, R61 ;  /* 0x00005410ff3d7816 */ /* 0x000fe2000000003d */
[----:B------:R-:W-:-:S04]  /*29a0*/  FFMA.FTZ R16, R39, R17, R66 ;  /* 0x0000001127107223 */ /* 0x000fc80000010042 */
        /* <DEDUP_REMOVED lines=12> */
.L_x_2248:
        /* <DEDUP_REMOVED lines=12> */
.L_x_2250:
[----:B------:R-:W-:Y:S05]  /*2b30*/  BSYNC B0 ;  /* 0x0000000000007941 */ /* 0x000fea0003800000 */
.L_x_2249:
        /* <DEDUP_REMOVED lines=19> */
.L_x_2251:
        /* <DEDUP_REMOVED lines=12> */
.L_x_2253:
[----:B------:R-:W-:Y:S05]  /*2d30*/  BSYNC B0 ;  /* 0x0000000000007941 */ /* 0x000fea0003800000 */
.L_x_2252:
[--C-:B------:R-:W-:Y:S02]  /*2d40*/  PRMT R16, RZ, 0x5410, R38.reuse ;  /* 0x00005410ff107816 */ /* 0x100fe40000000026 */
[----:B------:R-:W-:-:S03]  /*2d50*/  PRMT R17, RZ, 0x7610, R38 ;  /* 0x00007610ff117816 */ /* 0x000fc60000000026 */
[----:B------:R-:W-:Y:S02]  /*2d60*/  FADD.FTZ R16, R16, -UR5 ;  /* 0x8000000510107e21 */ /* 0x000fe40008010000 */
[----:B------:R-:W-:Y:S02]  /*2d70*/  FADD.FTZ R17, R17, -UR5 ;  /* 0x8000000511117e21 */ /* 0x000fe40008010000 */
[----:B------:R-:W-:Y:S02]  /*2d80*/  FMUL.FTZ R16, R16, UR6 ;  /* 0x0000000610107c20 */ /* 0x000fe40008410000 */
[----:B------:R-:W-:Y:S02]  /*2d90*/  FMUL.FTZ R17, R17, UR6 ;  /* 0x0000000611117c20 */ /* 0x000fe40008410000 */
[----:B0-----:R-:W-:Y:S02]  /*2da0*/  FFMA.FTZ R37, R39, R16, R66 ;  /* 0x0000001027257223 */ /* 0x001fe40000010042 */
        /* <DEDUP_REMOVED lines=12> */
.L_x_2254:
        /* <DEDUP_REMOVED lines=12> */
.L_x_2256:
[----:B------:R-:W-:Y:S05]  /*2f30*/  BSYNC B0 ;  /* 0x0000000000007941 */ /* 0x000fea0003800000 */
.L_x_2255:
        /* <DEDUP_REMOVED lines=25> */
.L_x_2257:
        /* <DEDUP_REMOVED lines=12> */
.L_x_2259:
[----:B------:R-:W-:Y:S05]  /*3190*/  BSYNC B0 ;  /* 0x0000000000007941 */ /* 0x000fea0003800000 */
.L_x_2258:
        /* <DEDUP_REMOVED lines=13> */
.L_x_2260:
        /* <DEDUP_REMOVED lines=12> */
.L_x_2262:
[----:B------:R-:W-:Y:S05]  /*3330*/  BSYNC B0 ;  /* 0x0000000000007941 */ /* 0x000fea0003800000 */
.L_x_2261:
        /* <DEDUP_REMOVED lines=22> */
.L_x_2263:
        /* <DEDUP_REMOVED lines=12> */
.L_x_2265:
[----:B------:R-:W-:Y:S05]  /*3560*/  BSYNC B0 ;  /* 0x0000000000007941 */ /* 0x000fea0003800000 */
.L_x_2264:
        /* <DEDUP_REMOVED lines=22> */
.L_x_2266:
        /* <DEDUP_REMOVED lines=12> */
.L_x_2268:
[----:B------:R-:W-:Y:S05]  /*3790*/  BSYNC B0 ;  /* 0x0000000000007941 */ /* 0x000fea0003800000 */
.L_x_2267:
        /* <DEDUP_REMOVED lines=22> */
.L_x_2269:
        /* <DEDUP_REMOVED lines=12> */
.L_x_2271:
[----:B------:R-:W-:Y:S05]  /*39c0*/  BSYNC B0 ;  /* 0x0000000000007941 */ /* 0x000fea0003800000 */
.L_x_2270:
        /* <DEDUP_REMOVED lines=22> */
.L_x_2272:
        /* <DEDUP_REMOVED lines=12> */
.L_x_2274:
[----:B------:R-:W-:Y:S05]  /*3bf0*/  BSYNC B0 ;  /* 0x0000000000007941 */ /* 0x000fea0003800000 */
.L_x_2273:
        /* <DEDUP_REMOVED lines=22> */
.L_x_2275:
        /* <DEDUP_REMOVED lines=12> */
.L_x_2277:
[----:B------:R-:W-:Y:S05]  /*3e20*/  BSYNC B0 ;  /* 0x0000000000007941 */ /* 0x000fea0003800000 */
.L_x_2276:
        /* <DEDUP_REMOVED lines=22> */
.L_x_2278:
        /* <DEDUP_REMOVED lines=12> */
.L_x_2280:
[----:B------:R-:W-:Y:S05]  /*4050*/  BSYNC B0 ;  /* 0x0000000000007941 */ /* 0x000fea0003800000 */
.L_x_2279:
        /* <DEDUP_REMOVED lines=22> */
.L_x_2281:
        /* <DEDUP_REMOVED lines=12> */
.L_x_2283:
[----:B------:R-:W-:Y:S05]  /*4280*/  BSYNC B0 ;  /* 0x0000000000007941 */ /* 0x000fea0003800000 */
.L_x_2282:
        /* <DEDUP_REMOVED lines=22> */
.L_x_2284:
        /* <DEDUP_REMOVED lines=12> */
.L_x_2286:
[----:B------:R-:W-:Y:S05]  /*44b0*/  BSYNC B0 ;  /* 0x0000000000007941 */ /* 0x000fea0003800000 */
.L_x_2285:
        /* <DEDUP_REMOVED lines=22> */
.L_x_2287:
        /* <DEDUP_REMOVED lines=12> */
.L_x_2289:
[----:B------:R-:W-:Y:S05]  /*46e0*/  BSYNC B0 ;  /* 0x0000000000007941 */ /* 0x000fea0003800000 */
.L_x_2288:
        /* <DEDUP_REMOVED lines=22> */
.L_x_2290:
        /* <DEDUP_REMOVED lines=12> */
.L_x_2292:
[----:B------:R-:W-:Y:S05]  /*4910*/  BSYNC B0 ;  /* 0x0000000000007941 */ /* 0x000fea0003800000 */
.L_x_2291:
        /* <DEDUP_REMOVED lines=22> */
.L_x_2293:
        /* <DEDUP_REMOVED lines=12> */
.L_x_2295:
[----:B------:R-:W-:Y:S05]  /*4b40*/  BSYNC B0 ;  /* 0x0000000000007941 */ /* 0x000fea0003800000 */
.L_x_2294:
[----:B------:R-:W-:Y:S02]  /*4b50*/  IADD3 R58, R58, c[0x0][0x10], RZ ;  /* 0x000004003a3a7a10 */ /* 0x000fe40007ffe0ff */
[----:B------:R-:W-:Y:S02]  /*4b60*/  IADD3 R40, R40, 0x1, RZ ;  /* 0x0000000128287810 */ /* 0x000fe40007ffe0ff */
[----:B------:R-:W-:-:S13]  /*4b70*/  ISETP.GE.AND P5, PT, R58, UR4, PT ;  /* 0x000000043a007c0c */ /* 0x000fda000bfa6270 */
[----:B------:R-:W-:Y:S01]  /*4b80*/  @P5 CALL.REL.NOINC `(.L_x_2296) ;  /* 0x0000001000005944 */ /* 0x000fe20003c00000 */
[----:B------:R-:W-:Y:S05]  /*4b90*/  BRA `(.L_x_2297) ;  /* 0xffffb7b000007947 */ /* 0x000fea000383ffff */
.L_x_2296:
[----:B------:R-:W-:Y:S05]  /*4ba0*/  EXIT ;  /* 0x000000000000794d */ /* 0x000fea0003800000 */
.L_x_2298:
        /* <DEDUP_REMOVED lines=13> */
.L_x_3330:


//--------------------- .text._Z35group_norm_nhwc_fwd_one_pass_kernelI11Bf16IOFp16WLi64ELi28ELi448EEv26Group_norm_nhwc_fwd_params --------------------------
	.section	.text._Z35group_norm_nhwc_fwd_one_pass_kernelI11Bf16IOFp16WLi64ELi28ELi448EEv26Group_norm_nhwc_fwd_params,"ax",@progbits
	.sectioninfo	@"SHI_REGISTERS=32"
	.align	128
        .global         _Z35group_norm_nhwc_fwd_one_pass_kernelI11Bf16IOFp16WLi64ELi28ELi448EEv26Group_norm_nhwc_fwd_params
        .type           _Z35group_norm_nhwc_fwd_one_pass_kernelI11Bf16IOFp16WLi64ELi28ELi448EEv26Group_norm_nhwc_fwd_params,@function
        .size           _Z35group_norm_nhwc_fwd_one_pass_kernelI11Bf16IOFp16WLi64ELi28ELi448EEv26Group_norm_nhwc_fwd_params,(.L_x_3331 - _Z35group_norm_nhwc_fwd_one_pass_kernelI11Bf16IOFp16WLi64ELi28ELi448EEv26Group_norm_nhwc_fwd_params)
        .other          _Z35group_norm_nhwc_fwd_one_pass_kernelI11Bf16IOFp16WLi64ELi28ELi448EEv26Group_norm_nhwc_fwd_params,@"STO_CUDA_ENTRY STV_DEFAULT"
_Z35group_norm_nhwc_fwd_one_pass_kernelI11Bf16IOFp16WLi64ELi28ELi448EEv26Group_norm_nhwc_fwd_params:
.text._Z35group_norm_nhwc_fwd_one_pass_kernelI11Bf16IOFp16WLi64ELi28ELi448EEv26Group_norm_nhwc_fwd_params:
        /* <DEDUP_REMOVED lines=27> */
.L_x_2315:
        /* <DEDUP_REMOVED lines=134> */
.L_x_2300:
[----:B------:R-:W-:Y:S05]  /*0a10*/  BSYNC B0 ;  /* 0x0000000000007941 */ /* 0x000fea0003800000 */
.L_x_2299:
        /* <DEDUP_REMOVED lines=25> */
.L_x_2303:
[----:B------:R-:W2:Y:S01]  /*0bb0*/  LDG.E.STRONG.GPU R10, [R8.64] ;  /* 0x00000006080a7981 */ /* 0x000ea2000c1ef900 */
[----:B------:R-:W-:Y:S01]  /*0bc0*/  YIELD ;  /* 0x0000000000007946 */ /* 0x000fe20003800000 */
[----:B--2---:R-:W-:Y:S01]  /*0bd0*/  ISETP.NE.AND P1, PT, R10, R11, PT ;  /* 0x0000000b0a00720c */ /* 0x004fe20003f25270 */
[----:B------:R-:W-:-:S12]  /*0be0*/  CCTL.IVALL ;  /* 0x00000000ff00798f */ /* 0x000fd80002000000 */
[----:B------:R-:W-:Y:S05]  /*0bf0*/  @P1 BRA `(.L_x_2303) ;  /* 0xffffffb000001947 */ /* 0x000fea000383ffff */
.L_x_2302:
        /* <DEDUP_REMOVED lines=11> */
.L_x_2305:
        /* <DEDUP_REMOVED lines=59> */
.L_x_2304:
        /* <DEDUP_REMOVED lines=19> */
.L_x_2307:
[----:B------:R-:W-:Y:S05]  /*1190*/  BSYNC B0 ;  /* 0x0000000000007941 */ /* 0x000fea0003800000 */
.L_x_2306:
        /* <DEDUP_REMOVED lines=30> */
.L_x_2301:
        /* <DEDUP_REMOVED lines=14> */
[----:B-1----:R1:W2:Y:S04]  /*1460*/  LDG.E.U16 R8, [R28.64] ;  /* 0x000000061c087981 */ /* 0x0022a8000c1e1500 */
[----:B------:R3:W4:Y:S04]  /*1470*/  LDG.E.U16 R9, [R22.64] ;  /* 0x0000000616097981 */ /* 0x000728000c1e1500 */
[----:B------:R-:W5:Y:S04]  /*1480*/  LDS.64 R10, [0x88] ;  /* 0x00008800ff0a7984 */ /* 0x000f680000000a00 */
[----:B-1----:R-:W4:Y:S04]  /*1490*/  LDG.E.U16 R28, [R28.64+0x2] ;  /* 0x000002061c1c7981 */ /* 0x002f28000c1e1500 */
[----:B---3--:R1:W3:Y:S01]  /*14a0*/  LDG.E.U16 R22, [R22.64+0x2] ;  /* 0x0000020616167981 */ /* 0x0082e2000c1e1500 */
[----:B-----5:R-:W-:-:S04]  /*14b0*/  FMUL.FTZ R12, R10, c[0x0][0x1f4] ;  /* 0x00007d000a0c7a20 */ /* 0x020fc80000410000 */
[----:B------:R-:W-:-:S04]  /*14c0*/  FMUL.FTZ R10, R12, R12 ;  /* 0x0000000c0c0a7220 */ /* 0x000fc80000410000 */
[----:B------:R-:W-:-:S05]  /*14d0*/  FFMA.FTZ R11, R11, c[0x0][0x1f4], -R10 ;  /* 0x00007d000b0b7a23 */ /* 0x000fca000001080a */
[----:B------:R-:W-:Y:S02]  /*14e0*/  FSETP.GTU.FTZ.AND P1, PT, R11, RZ, PT ;  /* 0x000000ff0b00720b */ /* 0x000fe40003f3c000 */
[----:B------:R-:W-:-:S11]  /*14f0*/  MOV R10, 0x3f800000 ;  /* 0x3f800000000a7802 */ /* 0x000fd60000000f00 */
[----:B0-----:R-:W-:-:S04]  /*1500*/  @P1 FADD.FTZ R14, R11, c[0x0][0x188] ;  /* 0x000062000b0e1621 */ /* 0x001fc80000010000 */
[----:B------:R-:W0:Y:S01]  /*1510*/  @P1 MUFU.RSQ R10, R14 ;  /* 0x0000000e000a1308 */ /* 0x000e220000001400 */
[--C-:B------:R-:W-:Y:S02]  /*1520*/  PRMT R11, RZ, 0x5410, R7.reuse ;  /* 0x00005410ff0b7816 */ /* 0x100fe40000000007 */
[----:B------:R-:W-:Y:S02]  /*1530*/  ISETP.NE.AND P2, PT, RZ, UR5, PT ;  /* 0x00000005ff007c0c */ /* 0x000fe4000bf45270 */
[----:B------:R-:W-:Y:S02]  /*1540*/  PRMT R13, RZ, 0x7610, R7 ;  /* 0x00007610ff0d7816 */ /* 0x000fe40000000007 */
[--C-:B------:R-:W-:Y:S02]  /*1550*/  PRMT R15, RZ, 0x5410, R6.reuse ;  /* 0x00005410ff0f7816 */ /* 0x100fe40000000006 */
[----:B-1----:R-:W-:Y:S01]  /*1560*/  PRMT R23, RZ, 0x7610, R6 ;  /* 0x00007610ff177816 */ /* 0x002fe20000000006 */
[--C-:B------:R-:W-:Y:S01]  /*1570*/  FADD.FTZ R7, R11, -R12.reuse ;  /* 0x8000000c0b077221 */ /* 0x100fe20000010000 */
[----:B------:R-:W-:Y:S01]  /*1580*/  ISETP.GE.U32.AND P1, PT, R18, c[0x0][0x1c8], PT ;  /* 0x0000720012007a0c */ /* 0x000fe20003f26070 */
[----:B------:R-:W-:-:S02]  /*1590*/  FADD.FTZ R13, R13, -R12 ;  /* 0x8000000c0d0d7221 */ /* 0x000fc40000010000 */
[--C-:B------:R-:W-:Y:S02]  /*15a0*/  FADD.FTZ R11, R15, -R12.reuse ;  /* 0x8000000c0f0b7221 */ /* 0x100fe40000010000 */
[----:B------:R-:W-:Y:S01]  /*15b0*/  FADD.FTZ R15, R23, -R12 ;  /* 0x8000000c170f7221 */ /* 0x000fe20000010000 */
[----:B------:R-:W-:Y:S01]  /*15c0*/  ISETP.GE.AND.EX P1, PT, R0, c[0x0][0x1cc], PT, P1 ;  /* 0x0000730000007a0c */ /* 0x000fe20003f26310 */
[-C--:B0-----:R-:W-:Y:S02]  /*15d0*/  FMUL.FTZ R13, R13, R10.reuse ;  /* 0x0000000a0d0d7220 */ /* 0x081fe40000410000 */
[-C--:B------:R-:W-:Y:S02]  /*15e0*/  FMUL.FTZ R15, R15, R10.reuse ;  /* 0x0000000a0f0f7220 */ /* 0x080fe40000410000 */
[-C--:B------:R-:W-:Y:S02]  /*15f0*/  FMUL.FTZ R6, R11, R10.reuse ;  /* 0x0000000a0b067220 */ /* 0x080fe40000410000 */
[----:B------:R-:W-:Y:S01]  /*1600*/  FMUL.FTZ R7, R7, R10 ;  /* 0x0000000a07077220 */ /* 0x000fe20000410000 */
[----:B------:R-:W-:Y:S01]  /*1610*/  ISETP.GT.U32.OR P1, PT, R5, 0x1bf, P1 ;  /* 0x000001bf0500780c */ /* 0x000fe20000f24470 */
[----:B--2---:R-:W-:-:S02]  /*1620*/  HADD2.F32 R8, -RZ, R8.H0_H0 ;  /* 0x20000008ff087230 */ /* 0x004fc40000004100 */
[----:B----4-:R-:W-:Y:S02]  /*1630*/  HADD2.F32 R9, -RZ, R9.H0_H0 ;  /* 0x20000009ff097230 */ /* 0x010fe40000004100 */
[----:B------:R-:W-:Y:S02]  /*1640*/  HADD2.F32 R28, -RZ, R28.H0_H0 ;  /* 0x2000001cff1c7230 */ /* 0x000fe40000004100 */
[----:B---3--:R-:W-:Y:S01]  /*1650*/  HADD2.F32 R22, -RZ, R22.H0_H0 ;  /* 0x20000016ff167230 */ /* 0x008fe20000004100 */
[----:B------:R-:W-:-:S04]  /*1660*/  FFMA.FTZ R10, R8, R6, R9 ;  /* 0x00000006080a7223 */ /* 0x000fc80000010009 */
        /* <DEDUP_REMOVED lines=14> */
.L_x_2308:
        /* <DEDUP_REMOVED lines=12> */
.L_x_2310:
[----:B------:R-:W-:Y:S05]  /*1810*/  BSYNC B0 ;  /* 0x0000000000007941 */ /* 0x000fea0003800000 */
.L_x_2309:
        /* <DEDUP_REMOVED lines=11> */
.L_x_2311:
        /* <DEDUP_REMOVED lines=12> */
.L_x_2313:
[----:B------:R-:W-:Y:S05]  /*1990*/  BSYNC B0 ;  /* 0x0000000000007941 */ /* 0x000fea0003800000 */
.L_x_2312:
[----:B------:R-:W-:Y:S02]  /*19a0*/  IADD3 R20, R20, c[0x0][0x10], RZ ;  /* 0x0000040014147a10 */ /* 0x000fe40007ffe0ff */
[----:B------:R-:W-:Y:S02]  /*19b0*/  IADD3 R16, R16, 0x1, RZ ;  /* 0x0000000110107810 */ /* 0x000fe40007ffe0ff */
[----:B------:R-:W-:-:S13]  /*19c0*/  ISETP.GE.AND P1, PT, R20, UR4, PT ;  /* 0x0000000414007c0c */ /* 0x000fda000bf26270 */
[----:B------:R-:W-:Y:S01]  /*19d0*/  @P1 CALL.REL.NOINC `(.L_x_2314) ;  /* 0x0000001000001944 */ /* 0x000fe20003c00000 */
[----:B------:R-:W-:Y:S05]  /*19e0*/  BRA `(.L_x_2315) ;  /* 0xffffe7c000007947 */ /* 0x000fea000383ffff */
.L_x_2314:
[----:B------:R-:W-:Y:S05]  /*19f0*/  EXIT ;  /* 0x000000000000794d */ /* 0x000fea0003800000 */
.L_x_2316:
        /* <DEDUP_REMOVED lines=16> */
.L_x_3331:


//--------------------- .text._Z35group_norm_nhwc_fwd_one_pass_kernelI11Bf16IOFp16WLi128ELi28ELi448EEv26Group_norm_nhwc_fwd_params --------------------------
	.section	.text._Z35group_norm_nhwc_fwd_one_pass_kernelI11Bf16IOFp16WLi128ELi28ELi448EEv26Group_norm_nhwc_fwd_params,"ax",@progbits
	.sectioninfo	@"SHI_REGISTERS=40"
	.align	128
        .global         _Z35group_norm_nhwc_fwd_one_pass_kernelI11Bf16IOFp16WLi128ELi28ELi448EEv26Group_norm_nhwc_fwd_params
        .type           _Z35group_norm_nhwc_fwd_one_pass_kernelI11Bf16IOFp16WLi128ELi28ELi448EEv26Group_norm_nhwc_fwd_params,@function
        .size           _Z35group_norm_nhwc_fwd_one_pass_kernelI11Bf16IOFp16WLi128ELi28ELi448EEv26Group_norm_nhwc_fwd_params,(.L_x_3332 - _Z35group_norm_nhwc_fwd_one_pass_kernelI11Bf16IOFp16WLi128ELi28ELi448EEv26Group_norm_nhwc_fwd_params)
        .other          _Z35group_norm_nhwc_fwd_one_pass_kernelI11Bf16IOFp16WLi128ELi28ELi448EEv26Group_norm_nhwc_fwd_params,@"STO_CUDA_ENTRY STV_DEFAULT"
_Z35group_norm_nhwc_fwd_one_pass_kernelI11Bf16IOFp16WLi128ELi28ELi448EEv26Group_norm_nhwc_fwd_params:
.text._Z35group_norm_nhwc_fwd_one_pass_kernelI11Bf16IOFp16WLi128ELi28ELi448EEv26Group_norm_nhwc_fwd_params:
        /* <DEDUP_REMOVED lines=29> */
.L_x_2339:
        /* <DEDUP_REMOVED lines=178> */
.L_x_2318:
[----:B------:R-:W-:Y:S05]  /*0cf0*/  BSYNC B0 ;  /* 0x0000000000007941 */ /* 0x000fea0003800000 */
.L_x_2317:
        /* <DEDUP_REMOVED lines=25> */
.L_x_2321:
[----:B------:R-:W2:Y:S01]  /*0e90*/  LDG.E.STRONG.GPU R10, [R8.64] ;  /* 0x00000006080a7981 */ /* 0x000ea2000c1ef900 */
[----:B------:R-:W-:Y:S01]  /*0ea0*/  YIELD ;  /* 0x0000000000007946 */ /* 0x000fe20003800000 */
[----:B--2---:R-:W-:Y:S01]  /*0eb0*/  ISETP.NE.AND P1, PT, R10, R11, PT ;  /* 0x0000000b0a00720c */ /* 0x004fe20003f25270 */
[----:B------:R-:W-:-:S12]  /*0ec0*/  CCTL.IVALL ;  /* 0x00000000ff00798f */ /* 0x000fd80002000000 */
[----:B------:R-:W-:Y:S05]  /*0ed0*/  @P1 BRA `(.L_x_2321) ;  /* 0xffffffb000001947 */ /* 0x000fea000383ffff */
.L_x_2320:
        /* <DEDUP_REMOVED lines=11> */
.L_x_2323:
        /* <DEDUP_REMOVED lines=59> */
.L_x_2322:
        /* <DEDUP_REMOVED lines=19> */
.L_x_2325:
[----:B------:R-:W-:Y:S05]  /*1470*/  BSYNC B0 ;  /* 0x0000000000007941 */ /* 0x000fea0003800000 */
.L_x_2324:
        /* <DEDUP_REMOVED lines=30> */
.L_x_2319:
[----:B------:R-:W-:Y:S01]  /*1660*/  LOP3.LUT P1, RZ, R23, R24, RZ, 0xfc, !PT ;  /* 0x0000001817ff7212 */ /* 0x000fe2000782fcff */
[----:B------:R1:W-:Y:S01]  /*1670*/  @!P2 STS.64 [0x88], R18 ;  /* 0x00008812ff00a388 */ /* 0x0003e20000000a00 */
        /* <DEDUP_REMOVED lines=12> */
[----:B------:R3:W4:Y:S04]  /*1740*/  LDG.E.U16 R33, [R14.64+0x2] ;  /* 0x000002060e217981 */ /* 0x000728000c1e1500 */
[----:B------:R5:W4:Y:S04]  /*1750*/  LDG.E.U16 R32, [R12.64+0x2] ;  /* 0x000002060c207981 */ /* 0x000b28000c1e1500 */
[----:B------:R-:W0:Y:S04]  /*1760*/  LDS.64 R10, [0x88] ;  /* 0x00008800ff0a7984 */ /* 0x000e280000000a00 */
[----:B---3--:R3:W4:Y:S04]  /*1770*/  LDG.E.U16 R14, [R14.64] ;  /* 0x000000060e0e7981 */ /* 0x008728000c1e1500 */
[----:B-----5:R5:W4:Y:S01]  /*1780*/  LDG.E.U16 R12, [R12.64] ;  /* 0x000000060c0c7981 */ /* 0x020b22000c1e1500 */
[----:B01----:R-:W-:-:S02]  /*1790*/  PRMT R19, RZ, 0x5410, R3 ;  /* 0x00005410ff137816 */ /* 0x003fc40000000003 */
[----:B--2---:R-:W-:Y:S02]  /*17a0*/  PRMT R16, RZ, 0x7610, R3 ;  /* 0x00007610ff107816 */ /* 0x004fe40000000003 */
[--C-:B------:R-:W-:Y:S02]  /*17b0*/  PRMT R17, RZ, 0x5410, R4.reuse ;  /* 0x00005410ff117816 */ /* 0x100fe40000000004 */
[----:B---3--:R-:W-:Y:S02]  /*17c0*/  PRMT R15, RZ, 0x7610, R4 ;  /* 0x00007610ff0f7816 */ /* 0x008fe40000000004 */
[--C-:B------:R-:W-:Y:S02]  /*17d0*/  PRMT R9, RZ, 0x7610, R2.reuse ;  /* 0x00007610ff097816 */ /* 0x100fe40000000002 */
[----:B-----5:R-:W-:Y:S02]  /*17e0*/  PRMT R13, RZ, 0x5410, R2 ;  /* 0x00005410ff0d7816 */ /* 0x020fe40000000002 */
[----:B------:R-:W-:-:S02]  /*17f0*/  PRMT R3, RZ, 0x7610, R0 ;  /* 0x00007610ff037816 */ /* 0x000fc40000000000 */
[----:B------:R-:W-:Y:S02]  /*1800*/  ISETP.NE.AND P4, PT, RZ, UR5, PT ;  /* 0x00000005ff007c0c */ /* 0x000fe4000bf85270 */
[----:B------:R-:W-:Y:S02]  /*1810*/  ISETP.GE.U32.AND P3, PT, R28, c[0x0][0x1c8], PT ;  /* 0x000072001c007a0c */ /* 0x000fe40003f66070 */
[----:B------:R-:W-:Y:S02]  /*1820*/  ISETP.GE.U32.AND P2, PT, R26, c[0x0][0x1c8], PT ;  /* 0x000072001a007a0c */ /* 0x000fe40003f46070 */
[----:B------:R-:W-:Y:S02]  /*1830*/  ISETP.GE.AND.EX P3, PT, R7, c[0x0][0x1cc], PT, P3 ;  /* 0x0000730007007a0c */ /* 0x000fe40003f66330 */
[----:B------:R-:W-:Y:S02]  /*1840*/  ISETP.GE.AND.EX P2, PT, R5, c[0x0][0x1cc], PT, P2 ;  /* 0x0000730005007a0c */ /* 0x000fe40003f46320 */
[----:B------:R-:W-:-:S02]  /*1850*/  ISETP.GT.U32.OR P3, PT, R24, 0x1bf, P3 ;  /* 0x000001bf1800780c */ /* 0x000fc40001f64470 */
[----:B------:R-:W-:Y:S01]  /*1860*/  ISETP.GT.U32.OR P2, PT, R24, 0x1bf, P2 ;  /* 0x000001bf1800780c */ /* 0x000fe20001744470 */
[----:B------:R-:W-:-:S04]  /*1870*/  FMUL.FTZ R10, R10, c[0x0][0x1f4] ;  /* 0x00007d000a0a7a20 */ /* 0x000fc80000410000 */
        /* <DEDUP_REMOVED lines=9> */
[--C-:B------:R-:W-:Y:S02]  /*1910*/  FADD.FTZ R9, R9, -R10.reuse ;  /* 0x8000000a09097221 */ /* 0x100fe40000010000 */
[----:B------:R-:W-:-:S06]  /*1920*/  FADD.FTZ R3, R3, -R10 ;  /* 0x8000000a03037221 */ /* 0x000fcc0000010000 */
[----:B------:R-:W-:-:S04]  /*1930*/  @P1 FADD.FTZ R11, R11, c[0x0][0x188] ;  /* 0x000062000b0b1621 */ /* 0x000fc80000010000 */
[----:B------:R0:W1:Y:S01]  /*1940*/  @P1 MUFU.RSQ R8, R11 ;  /* 0x0000000b00081308 */ /* 0x0000620000001400 */
[----:B------:R-:W-:-:S04]  /*1950*/  ISETP.GE.U32.AND P1, PT, R27, c[0x0][0x1c8], PT ;  /* 0x000072001b007a0c */ /* 0x000fc80003f26070 */
[----:B------:R-:W-:Y:S02]  /*1960*/  ISETP.GE.AND.EX P1, PT, R6, c[0x0][0x1cc], PT, P1 ;  /* 0x0000730006007a0c */ /* 0x000fe40003f26310 */
[----:B0-----:R-:W-:Y:S02]  /*1970*/  PRMT R11, RZ, 0x5410, R0 ;  /* 0x00005410ff0b7816 */ /* 0x001fe40000000000 */
        /* <DEDUP_REMOVED lines=10> */
[----:B----4-:R-:W-:Y:S02]  /*1a20*/  HADD2.F32 R16, -RZ, R33.H0_H0 ;  /* 0x20000021ff107230 */ /* 0x010fe40000004100 */
[----:B------:R-:W-:-:S05]  /*1a30*/  HADD2.F32 R19, -RZ, R32.H0_H0 ;  /* 0x20000020ff137230 */ /* 0x000fca0000004100 */
[C-C-:B------:R-:W-:Y:S02]  /*1a40*/  FFMA.FTZ R15, R16.reuse, R15, R19.reuse ;  /* 0x0000000f100f7223 */ /* 0x140fe40000010013 */
[C-C-:B------:R-:W-:Y:S01]  /*1a50*/  FFMA.FTZ R13, R16.reuse, R9, R19.reuse ;  /* 0x00000009100d7223 */ /* 0x140fe20000010013 */
[----:B------:R-:W-:Y:S02]  /*1a60*/  HADD2.F32 R17, -RZ, R14.H0_H0 ;  /* 0x2000000eff117230 */ /* 0x000fe40000004100 */
[----:B------:R-:W-:Y:S01]  /*1a70*/  HADD2.F32 R8, -RZ, R12.H0_H0 ;  /* 0x2000000cff087230 */ /* 0x000fe20000004100 */
[C-C-:B------:R-:W-:Y:S02]  /*1a80*/  FFMA.FTZ R12, R16.reuse, R0, R19.reuse ;  /* 0x00000000100c7223 */ /* 0x140fe40000010013 */
[----:B------:R-:W-:Y:S02]  /*1a90*/  FFMA.FTZ R0, R16, R3, R19 ;  /* 0x0000000310007223 */ /* 0x000fe40000010013 */
[----:B------:R-:W-:-:S02]  /*1aa0*/  FFMA.FTZ R10, R17, R10, R8 ;  /* 0x0000000a110a7223 */ /* 0x000fc40000010008 */
[C-C-:B------:R-:W-:Y:S02]  /*1ab0*/  FFMA.FTZ R4, R17.reuse, R4, R8.reuse ;  /* 0x0000000411047223 */ /* 0x140fe40000010008 */
        /* <DEDUP_REMOVED lines=13> */
.L_x_2326:
        /* <DEDUP_REMOVED lines=12> */
.L_x_2328:
[----:B------:R-:W-:Y:S05]  /*1c50*/  BSYNC B0 ;  /* 0x0000000000007941 */ /* 0x000fea0003800000 */
.L_x_2327:
        /* <DEDUP_REMOVED lines=11> */
.L_x_2329:
        /* <DEDUP_REMOVED lines=12> */
.L_x_2331:
[----:B------:R-:W-:Y:S05]  /*1dd0*/  BSYNC B0 ;  /* 0x0000000000007941 */ /* 0x000fea0003800000 */
.L_x_2330:
        /* <DEDUP_REMOVED lines=11> */
.L_x_2332:
        /* <DEDUP_REMOVED lines=12> */
.L_x_2334:
[----:B------:R-:W-:Y:S05]  /*1f50*/  BSYNC B0 ;  /* 0x0000000000007941 */ /* 0x000fea0003800000 */
.L_x_2333:
        /* <DEDUP_REMOVED lines=11> */
.L_x_2335:
        /* <DEDUP_REMOVED lines=12> */
.L_x_2337:
[----:B------:R-:W-:Y:S05]  /*20d0*/  BSYNC B0 ;  /* 0x0000000000007941 */ /* 0x000fea0003800000 */
.L_x_2336:
[----:B------:R-:W-:Y:S02]  /*20e0*/  IADD3 R30, R30, c[0x0][0x10], RZ ;  /* 0x000004001e1e7a10 */ /* 0x000fe40007ffe0ff */
[----:B------:R-:W-:Y:S02]  /*20f0*/  IADD3 R20, R20, 0x1, RZ ;  /* 0x0000000114147810 */ /* 0x000fe40007ffe0ff */
[----:B------:R-:W-:-:S13]  /*2100*/  ISETP.GE.AND P1, PT, R30, UR4, PT ;  /* 0x000000041e007c0c */ /* 0x000fda000bf26270 */
[----:B------:R-:W-:Y:S01]  /*2110*/  @P1 CALL.REL.NOINC `(.L_x_2338) ;  /* 0x0000001000001944 */ /* 0x000fe20003c00000 */
[----:B------:R-:W-:Y:S05]  /*2120*/  BRA `(.L_x_2339) ;  /* 0xffffe0a000007947 */ /* 0x000fea000383ffff */
.L_x_2338:
[----:B------:R-:W-:Y:S05]  /*2130*/  EXIT ;  /* 0x000000000000794d */ /* 0x000fea0003800000 */
.L_x_2340:
        /* <DEDUP_REMOVED lines=12> */
.L_x_3332:


//--------------------- .text._Z35group_norm_nhwc_fwd_one_pass_kernelI11Bf16IOFp16WLi256ELi28ELi448EEv26Group_norm_nhwc_fwd_params --------------------------
	.section	.text._Z35group_norm_nhwc_fwd_one_pass_kernelI11Bf16IOFp16WLi256ELi28ELi448EEv26Group_norm_nhwc_fwd_params,"ax",@progbits
	.sectioninfo	@"SHI_REGISTERS=51"
	.align	128
        .global         _Z35group_norm_nhwc_fwd_one_pass_kernelI11Bf16IOFp16WLi256ELi28ELi448EEv26Group_norm_nhwc_fwd_params
        .type           _Z35group_norm_nhwc_fwd_one_pass_kernelI11Bf16IOFp16WLi256ELi28ELi448EEv26Group_norm_nhwc_fwd_params,@function
        .size           _Z35group_norm_nhwc_fwd_one_pass_kernelI11Bf16IOFp16WLi256ELi28ELi448EEv26Group_norm_nhwc_fwd_params,(.L_x_3333 - _Z35group_norm_nhwc_fwd_one_pass_kernelI11Bf16IOFp16WLi256ELi28ELi448EEv26Group_norm_nhwc_fwd_params)
        .other          _Z35group_norm_nhwc_fwd_one_pass_kernelI11Bf16IOFp16WLi256ELi28ELi448EEv26Group_norm_nhwc_fwd_params,@"STO_CUDA_ENTRY STV_DEFAULT"
_Z35group_norm_nhwc_fwd_one_pass_kernelI11Bf16IOFp16WLi256ELi28ELi448EEv26Group_norm_nhwc_fwd_params:
.text._Z35group_norm_nhwc_fwd_one_pass_kernelI11Bf16IOFp16WLi256ELi28ELi448EEv26Group_norm_nhwc_fwd_params:
        /* <DEDUP_REMOVED lines=41> */
.L_x_2378:
        /* <DEDUP_REMOVED lines=256> */
.L_x_2342:
[----:B------:R-:W-:Y:S05]  /*1290*/  BSYNC B0 ;  /* 0x0000000000007941 */ /* 0x000fea0003800000 */
.L_x_2341:
        /* <DEDUP_REMOVED lines=26> */
.L_x_2345:
[----:B------:R-:W2:Y:S01]  /*1440*/  LDG.E.STRONG.GPU R8, [R6.64] ;  /* 0x0000000806087981 */ /* 0x000ea2000c1ef900 */
[----:B------:R-:W-:Y:S01]  /*1450*/  YIELD ;  /* 0x0000000000007946 */ /* 0x000fe20003800000 */
[----:B--2---:R-:W-:Y:S01]  /*1460*/  ISETP.NE.AND P0, PT, R8, R9, PT ;  /* 0x000000090800720c */ /* 0x004fe20003f05270 */
[----:B------:R-:W-:-:S12]  /*1470*/  CCTL.IVALL ;  /* 0x00000000ff00798f */ /* 0x000fd80002000000 */
[----:B------:R-:W-:Y:S05]  /*1480*/  @P0 BRA `(.L_x_2345) ;  /* 0xffffffb000000947 */ /* 0x000fea000383ffff */
.L_x_2344:
        /* <DEDUP_REMOVED lines=20> */
.L_x_2349:
        /* <DEDUP_REMOVED lines=116> */
.L_x_2348:
        /* <DEDUP_REMOVED lines=62> */
.L_x_2350:
[----:B------:R-:W-:-:S13]  /*20f0*/  ISETP.NE.OR P0, PT, RZ, UR5, P0 ;  /* 0x00000005ff007c0c */ /* 0x000fda0008705670 */
[----:B------:R-:W-:Y:S05]  /*2100*/  @!P0 BRA `(.L_x_2346) ;  /* 0x000001f000008947 */ /* 0x000fea0003800000 */
.L_x_2347:
        /* <DEDUP_REMOVED lines=31> */
.L_x_2346:
        /* <DEDUP_REMOVED lines=12> */
.L_x_2352:
[----:B------:R-:W-:Y:S05]  /*23c0*/  BSYNC B0 ;  /* 0x0000000000007941 */ /* 0x000fea0003800000 */
.L_x_2351:
        /* <DEDUP_REMOVED lines=16> */
.L_x_2343:
        /* <DEDUP_REMOVED lines=37> */
[--C-:B------:R-:W-:Y:S02]  /*2720*/  FADD.FTZ R7, R6, -R9.reuse ;  /* 0x8000000906077221 */ /* 0x100fe40000010000 */
[-C--:B--2---:R-:W-:Y:S02]  /*2730*/  FMUL.FTZ R5, R5, R10.reuse ;  /* 0x0000000a05057220 */ /* 0x084fe40000410000 */
[----:B------:R-:W-:Y:S01]  /*2740*/  FMUL.FTZ R7, R7, R10 ;  /* 0x0000000a07077220 */ /* 0x000fe20000410000 */
[----:B---3--:R-:W-:Y:S01]  /*2750*/  HADD2.F32 R11, -RZ, R37.H0_H0 ;  /* 0x20000025ff0b7230 */ /* 0x008fe20000004100 */
[----:B------:R-:W-:Y:S01]  /*2760*/  FADD.FTZ R37, R44, -R9 ;  /* 0x800000092c257221 */ /* 0x000fe20000010000 */
[----:B----4-:R-:W-:Y:S02]  /*2770*/  HADD2.F32 R12, -RZ, R46.H0_H0 ;  /* 0x2000002eff0c7230 */ /* 0x010fe40000004100 */
[----:B0-----:R-:W-:Y:S02]  /*2780*/  HADD2.F32 R14, -RZ, R47.H0_H0 ;  /* 0x2000002fff0e7230 */ /* 0x001fe40000004100 */
[----:B------:R-:W-:-:S03]  /*2790*/  HADD2.F32 R13, -RZ, R48.H0_H0 ;  /* 0x20000030ff0d7230 */ /* 0x000fc60000004100 */
        /* <DEDUP_REMOVED lines=13> */
.L_x_2353:
        /* <DEDUP_REMOVED lines=12> */
.L_x_2355:
[----:B------:R-:W-:Y:S05]  /*2930*/  BSYNC B0 ;  /* 0x0000000000007941 */ /* 0x000fea0003800000 */
.L_x_2354:
        /* <DEDUP_REMOVED lines=17> */
.L_x_2356:
        /* <DEDUP_REMOVED lines=12> */
.L_x_2358:
[----:B------:R-:W-:Y:S05]  /*2b10*/  BSYNC B0 ;  /* 0x0000000000007941 */ /* 0x000fea0003800000 */
.L_x_2357:
        /* <DEDUP_REMOVED lines=25> */
.L_x_2359:
        /* <DEDUP_REMOVED lines=12> */
.L_x_2361:
[----:B------:R-:W-:Y:S05]  /*2d70*/  BSYNC B0 ;  /* 0x0000000000007941 */ /* 0x000fea0003800000 */
.L_x_2360:
        /* <DEDUP_REMOVED lines=14> */
.L_x_2362:
        /* <DEDUP_REMOVED lines=12> */
.L_x_2364:
[----:B------:R-:W-:Y:S05]  /*2f20*/  BSYNC B0 ;  /* 0x0000000000007941 */ /* 0x000fea0003800000 */
.L_x_2363:
        /* <DEDUP_REMOVED lines=30> */
.L_x_2365:
        /* <DEDUP_REMOVED lines=12> */
.L_x_2367:
[----:B------:R-:W-:Y:S05]  /*31d0*/  BSYNC B0 ;  /* 0x0000000000007941 */ /* 0x000fea0003800000 */
.L_x_2366:
        /* <DEDUP_REMOVED lines=17> */
.L_x_2368:
        /* <DEDUP_REMOVED lines=12> */
.L_x_2370:
[----:B------:R-:W-:Y:S05]  /*33b0*/  BSYNC B0 ;  /* 0x0000000000007941 */ /* 0x000fea0003800000 */
.L_x_2369:
        /* <DEDUP_REMOVED lines=33> */
.L_x_2371:
        /* <DEDUP_REMOVED lines=12> */
.L_x_2373:
[----:B------:R-:W-:Y:S05]  /*3690*/  BSYNC B0 ;  /* 0x0000000000007941 */ /* 0x000fea0003800000 */
.L_x_2372:
        /* <DEDUP_REMOVED lines=11> */
.L_x_2374:
        /* <DEDUP_REMOVED lines=11> */
.L_x_2376:
[----:B------:R-:W-:Y:S05]  /*3800*/  BSYNC B0 ;  /* 0x0000000000007941 */ /* 0x000fea0003800000 */
.L_x_2375:
[----:B------:R-:W-:Y:S02]  /*3810*/  IADD3 R26, R26, c[0x0][0x10], RZ ;  /* 0x000004001a1a7a10 */ /* 0x000fe40007ffe0ff */
[----:B------:R-:W-:Y:S02]  /*3820*/  IADD3 R43, R43, 0x1, RZ ;  /* 0x000000012b2b7810 */ /* 0x000fe40007ffe0ff */
[----:B------:R-:W-:-:S13]  /*3830*/  ISETP.GE.AND P0, PT, R26, UR4, PT ;  /* 0x000000041a007c0c */ /* 0x000fda000bf06270 */
[----:B------:R-:W-:Y:S01]  /*3840*/  @P0 CALL.REL.NOINC `(.L_x_2377) ;  /* 0x0000001000000944 */ /* 0x000fe20003c00000 */
[----:B------:R-:W-:Y:S05]  /*3850*/  BRA `(.L_x_2378) ;  /* 0xffffca3000007947 */ /* 0x000fea000383ffff */
.L_x_2377:
[----:B------:R-:W-:Y:S05]  /*3860*/  EXIT ;  /* 0x000000000000794d */ /* 0x000fea0003800000 */
.L_x_2379:
        /* <DEDUP_REMOVED lines=9> */
.L_x_3333:


//--------------------- .text._Z35group_norm_nhwc_fwd_one_pass_kernelI11Bf16IOFp16WLi512ELi28ELi448EEv26Group_norm_nhwc_fwd_params --------------------------
	.section	.text._Z35group_norm_nhwc_fwd_one_pass_kernelI11Bf16IOFp16WLi512ELi28ELi448EEv26Group_norm_nhwc_fwd_params,"ax",@progbits
	.sectioninfo	@"SHI_REGISTERS=72"
	.align	128
        .global         _Z35group_norm_nhwc_fwd_one_pass_kernelI11Bf16IOFp16WLi512ELi28ELi448EEv26Group_norm_nhwc_fwd_params
        .type           _Z35group_norm_nhwc_fwd_one_pass_kernelI11Bf16IOFp16WLi512ELi28ELi448EEv26Group_norm_nhwc_fwd_params,@function
        .size           _Z35group_norm_nhwc_fwd_one_pass_kernelI11Bf16IOFp16WLi512ELi28ELi448EEv26Group_norm_nhwc_fwd_params,(.L_x_3334 - _Z35group_norm_nhwc_fwd_one_pass_kernelI11Bf16IOFp16WLi512ELi28ELi448EEv26Group_norm_nhwc_fwd_params)
        .other          _Z35group_norm_nhwc_fwd_one_pass_kernelI11Bf16IOFp16WLi512ELi28ELi448EEv26Group_norm_nhwc_fwd_params,@"STO_CUDA_ENTRY STV_DEFAULT"
_Z35group_norm_nhwc_fwd_one_pass_kernelI11Bf16IOFp16WLi512ELi28ELi448EEv26Group_norm_nhwc_fwd_params:
.text._Z35group_norm_nhwc_fwd_one_pass_kernelI11Bf16IOFp16WLi512ELi28ELi448EEv26Group_norm_nhwc_fwd_params:
        /* <DEDUP_REMOVED lines=53> */
.L_x_2438:
        /* <DEDUP_REMOVED lines=413> */
.L_x_2381:
[----:B------:R-:W-:Y:S05]  /*1d20*/  BSYNC B0 ;  /* 0x0000000000007941 */ /* 0x000fea0003800000 */
.L_x_2380:
        /* <DEDUP_REMOVED lines=25> */
.L_x_2384:
[----:B------:R-:W2:Y:S01]  /*1ec0*/  LDG.E.STRONG.GPU R66, [R16.64] ;  /* 0x0000000810427981 */ /* 0x000ea2000c1ef900 */
[----:B------:R-:W-:Y:S01]  /*1ed0*/  YIELD ;  /* 0x0000000000007946 */ /* 0x000fe20003800000 */
[----:B--2---:R-:W-:Y:S01]  /*1ee0*/  ISETP.NE.AND P6, PT, R66, R67, PT ;  /* 0x000000434200720c */ /* 0x004fe20003fc5270 */
[----:B------:R-:W-:-:S12]  /*1ef0*/  CCTL.IVALL ;  /* 0x00000000ff00798f */ /* 0x000fd80002000000 */
[----:B------:R-:W-:Y:S05]  /*1f00*/  @P6 BRA `(.L_x_2384) ;  /* 0xffffffb000006947 */ /* 0x000fea000383ffff */
.L_x_2383:
        /* <DEDUP_REMOVED lines=11> */
.L_x_2386:
        /* <DEDUP_REMOVED lines=59> */
.L_x_2385:
        /* <DEDUP_REMOVED lines=22> */
.L_x_2388:
[----:B------:R-:W-:Y:S05]  /*24d0*/  BSYNC B0 ;  /* 0x0000000000007941 */ /* 0x000fea0003800000 */
.L_x_2387:
        /* <DEDUP_REMOVED lines=31> */
.L_x_2382:
        /* <DEDUP_REMOVED lines=8> */
[----:B------:R-:W-:-:S04]  /*2750*/  IMAD.WIDE R68, R60, R61, c[0x0][0x178] ;  /* 0x00005e003c447625 */ /* 0x000fc800078e023d */
[----:B------:R-:W-:-:S04]  /*2760*/  IMAD.WIDE R60, R60, R61, c[0x0][0x180] ;  /* 0x000060003c3c7625 */ /* 0x000fc800078e023d */
[----:B------:R-:W-:Y:S01]  /*2770*/  @!P6 MOV R67, 0x8 ;  /* 0x000000080043e802 */ /* 0x000fe20000000f00 */
[----:B------:R-:W-:Y:S02]  /*2780*/  @!P6 FMUL.FTZ R17, R19, c[0x0][0x1f4] ;  /* 0x00007d001311ea20 */ /* 0x000fe40000410000 */
[----:B------:R-:W-:Y:S02]  /*2790*/  @!P6 FMUL.FTZ R16, R18, c[0x0][0x1f4] ;  /* 0x00007d001210ea20 */ /* 0x000fe40000410000 */
[----:B------:R-:W-:-:S05]  /*27a0*/  @!P6 IMAD.WIDE R66, R58, R67, c[0x0][0x168] ;  /* 0x00005a003a42e625 */ /* 0x000fca00078e0243 */
[----:B------:R2:W-:Y:S04]  /*27b0*/  @!P6 STG.E.64 [R66.64], R16 ;  /* 0x000000104200e986 */ /* 0x0005e8000c101b08 */
[----:B------:R-:W-:Y:S06]  /*27c0*/  BAR.SYNC.DEFER_BLOCKING 0x0 ;  /* 0x0000000000007b1d */ /* 0x000fec0000010000 */
        /* <DEDUP_REMOVED lines=23> */
[----:B---3--:R-:W-:Y:S01]  /*2940*/  HADD2.F32 R39, -RZ, R18.H0_H0 ;  /* 0x20000012ff277230 */ /* 0x008fe20000004100 */
[----:B------:R-:W-:Y:S01]  /*2950*/  FADD.FTZ R18, R16, -UR5 ;  /* 0x8000000510127e21 */ /* 0x000fe20008010000 */
[----:B--2---:R-:W-:-:S03]  /*2960*/  HADD2.F32 R66, -RZ, R66.H0_H0 ;  /* 0x20000042ff427230 */ /* 0x004fc60000004100 */
[----:B------:R-:W-:Y:S01]  /*2970*/  FMUL.FTZ R18, R18, UR6 ;  /* 0x0000000612127c20 */ /* 0x000fe20008410000 */
[----:B-----5:R-:W-:Y:S02]  /*2980*/  HADD2.F32 R60, -RZ, R68.H0_H0 ;  /* 0x20000044ff3c7230 */ /* 0x020fe40000004100 */
[----:B------:R-:W-:Y:S01]  /*2990*/  HADD2.F32 R61, -RZ, R61.H0_H0 ;  /* 0x2000003dff3d7230 */ /* 0x000fe20000004100 */
        /* <DEDUP_REMOVED lines=13> */
.L_x_2389:
        /* <DEDUP_REMOVED lines=12> */
.L_x_2391:
[----:B------:R-:W-:Y:S05]  /*2b30*/  BSYNC B0 ;  /* 0x0000000000007941 */ /* 0x000fea0003800000 */
.L_x_2390:
        /* <DEDUP_REMOVED lines=19> */
.L_x_2392:
        /* <DEDUP_REMOVED lines=12> */
.L_x_2394:
[----:B------:R-:W-:Y:S05]  /*2d30*/  BSYNC B0 ;  /* 0x0000000000007941 */ /* 0x000fea0003800000 */
.L_x_2393:
        /* <DEDUP_REMOVED lines=19> */
.L_x_2395:
        /* <DEDUP_REMOVED lines=12> */
.L_x_2397:
[----:B------:R-:W-:Y:S05]  /*2f30*/  BSYNC B0 ;  /* 0x0000000000007941 */ /* 0x000fea0003800000 */
.L_x_2396:
        /* <DEDUP_REMOVED lines=25> */
.L_x_2398:
        /* <DEDUP_REMOVED lines=12> */
.L_x_2400:
[----:B------:R-:W-:Y:S05]  /*3190*/  BSYNC B0 ;  /* 0x0000000000007941 */ /* 0x000fea0003800000 */
.L_x_2399:
        /* <DEDUP_REMOVED lines=13> */
.L_x_2401:
        /* <DEDUP_REMOVED lines=12> */
.L_x_2403:
[----:B------:R-:W-:Y:S05]  /*3330*/  BSYNC B0 ;  /* 0x0000000000007941 */ /* 0x000fea0003800000 */
.L_x_2402:
        /* <DEDUP_REMOVED lines=22> */
.L_x_2404:
        /* <DEDUP_REMOVED lines=12> */
.L_x_2406:
[----:B------:R-:W-:Y:S05]  /*3560*/  BSYNC B0 ;  /* 0x0000000000007941 */ /* 0x000fea0003800000 */
.L_x_2405:
        /* <DEDUP_REMOVED lines=22> */
.L_x_2407:
        /* <DEDUP_REMOVED lines=12> */
.L_x_2409:
[----:B------:R-:W-:Y:S05]  /*3790*/  BSYNC B0 ;  /* 0x0000000000007941 */ /* 0x000fea0003800000 */
.L_x_2408:
        /* <DEDUP_REMOVED lines=22> */
.L_x_2410:
        /* <DEDUP_REMOVED lines=12> */
.L_x_2412:
[----:B------:R-:W-:Y:S05]  /*39c0*/  BSYNC B0 ;  /* 0x0000000000007941 */ /* 0x000fea0003800000 */
.L_x_2411:
        /* <DEDUP_REMOVED lines=22> */
.L_x_2413:
        /* <DEDUP_REMOVED lines=12> */
.L_x_2415:
[----:B------:R-:W-:Y:S05]  /*3bf0*/  BSYNC B0 ;  /* 0x0000000000007941 */ /* 0x000fea0003800000 */
.L_x_2414:
        /* <DEDUP_REMOVED lines=22> */
.L_x_2416:
        /* <DEDUP_REMOVED lines=12> */
.L_x_2418:
[----:B------:R-:W-:Y:S05]  /*3e20*/  BSYNC B0 ;  /* 0x0000000000007941 */ /* 0x000fea0003800000 */
.L_x_2417:
        /* <DEDUP_REMOVED lines=22> */
.L_x_2419:
        /* <DEDUP_REMOVED lines=12> */
.L_x_2421:
[----:B------:R-:W-:Y:S05]  /*4050*/  BSYNC B0 ;  /* 0x0000000000007941 */ /* 0x000fea0003800000 */
.L_x_2420:
        /* <DEDUP_REMOVED lines=22> */
.L_x_2422:
        /* <DEDUP_REMOVED lines=12> */
.L_x_2424:
[----:B------:R-:W-:Y:S05]  /*4280*/  BSYNC B0 ;  /* 0x0000000000007941 */ /* 0x000fea0003800000 */
.L_x_2423:
        /* <DEDUP_REMOVED lines=22> */
.L_x_2425:
        /* <DEDUP_REMOVED lines=12> */
.L_x_2427:
[----:B------:R-:W-:Y:S05]  /*44b0*/  BSYNC B0 ;  /* 0x0000000000007941 */ /* 0x000fea0003800000 */
.L_x_2426:
        /* <DEDUP_REMOVED lines=22> */
.L_x_2428:
        /* <DEDUP_REMOVED lines=12> */
.L_x_2430:
[----:B------:R-:W-:Y:S05]  /*46e0*/  BSYNC B0 ;  /* 0x0000000000007941 */ /* 0x000fea0003800000 */
.L_x_2429:
        /* <DEDUP_REMOVED lines=22> */
.L_x_2431:
        /* <DEDUP_REMOVED lines=12> */
.L_x_2433:
[----:B------:R-:W-:Y:S05]  /*4910*/  BSYNC B0 ;  /* 0x0000000000007941 */ /* 0x000fea0003800000 */
.L_x_2432:
        /* <DEDUP_REMOVED lines=22> */
.L_x_2434:
        /* <DEDUP_REMOVED lines=12> */
.L_x_2436:
[----:B------:R-:W-:Y:S05]  /*4b40*/  BSYNC B0 ;  /* 0x0000000000007941 */ /* 0x000fea0003800000 */
.L_x_2435:
[----:B------:R-:W-:Y:S02]  /*4b50*/  IADD3 R58, R58, c[0x0][0x10], RZ ;  /* 0x000004003a3a7a10 */ /* 0x000fe40007ffe0ff */
[----:B------:R-:W-:Y:S02]  /*4b60*/  IADD3 R40, R40, 0x1, RZ ;  /* 0x0000000128287810 */ /* 0x000fe40007ffe0ff */
[----:B------:R-:W-:-:S13]  /*4b70*/  ISETP.GE.AND P5, PT, R58, UR4, PT ;  /* 0x000000043a007c0c */ /* 0x000fda000bfa6270 */
[----:B------:R-:W-:Y:S01]  /*4b80*/  @P5 CALL.REL.NOINC `(.L_x_2437) ;  /* 0x0000001000005944 */ /* 0x000fe20003c00000 */
[----:B------:R-:W-:Y:S05]  /*4b90*/  BRA `(.L_x_2438) ;  /* 0xffffb7b000007947 */ /* 0x000fea000383ffff */
.L_x_2437:
[----:B------:R-:W-:Y:S05]  /*4ba0*/  EXIT ;  /* 0x000000000000794d */ /* 0x000fea0003800000 */
.L_x_2439:
        /* <DEDUP_REMOVED lines=13> */
.L_x_3334:


//--------------------- .text._Z35group_norm_nhwc_fwd_one_pass_kernelI11Fp16IOFp32WLi64ELi28ELi448EEv26Group_norm_nhwc_fwd_params --------------------------
	.section	.text._Z35group_norm_nhwc_fwd_one_pass_kernelI11Fp16IOFp32WLi64ELi28ELi448EEv26Group_norm_nhwc_fwd_params,"ax",@progbits
	.sectioninfo	@"SHI_REGISTERS=32"
	.align	128
        .global         _Z35group_norm_nhwc_fwd_one_pass_kernelI11Fp16IOFp32WLi64ELi28ELi448EEv26Group_norm_nhwc_fwd_params
        .type           _Z35group_norm_nhwc_fwd_one_pass_kernelI11Fp16IOFp32WLi64ELi28ELi448EEv26Group_norm_nhwc_fwd_params,@function
        .size           _Z35group_norm_nhwc_fwd_one_pass_kernelI11Fp16IOFp32WLi64ELi28ELi448EEv26Group_norm_nhwc_fwd_params,(.L_x_3335 - _Z35group_norm_nhwc_fwd_one_pass_kernelI11Fp16IOFp32WLi64ELi28ELi448EEv26Group_norm_nhwc_fwd_params)
        .other          _Z35group_norm_nhwc_fwd_one_pass_kernelI11Fp16IOFp32WLi64ELi28ELi448EEv26Group_norm_nhwc_fwd_params,@"STO_CUDA_ENTRY STV_DEFAULT"
_Z35group_norm_nhwc_fwd_one_pass_kernelI11Fp16IOFp32WLi64ELi28ELi448EEv26Group_norm_nhwc_fwd_params:
.text._Z35group_norm_nhwc_fwd_one_pass_kernelI11Fp16IOFp32WLi64ELi28ELi448EEv26Group_norm_nhwc_fwd_params:
        /* <DEDUP_REMOVED lines=27> */
.L_x_2456:
        /* <DEDUP_REMOVED lines=41> */
[-C--:B------:R-:W-:Y:S01]  /*0440*/  @P0 MOV R26, R24.reuse ;  /* 0x00000018001a0202 */ /* 0x080fe20000000f00 */
[----:B------:R-:W-:Y:S01]  /*0450*/  @!P1 IMAD R9, R18, c[0x0][0x1c4], R7 ;  /* 0x0000710012099a24 */ /* 0x000fe200078e0207 */
[----:B------:R-:W-:Y:S02]  /*0460*/  @!P1 MOV R6, R24 ;  /* 0x0000001800069202 */ /* 0x000fe40000000f00 */
[----:B------:R-:W-:Y:S01]  /*0470*/  @!P1 MOV R7, R27 ;  /* 0x0000001b00079202 */ /* 0x000fe20000000f00 */
[----:B------:R-:W-:-:S04]  /*0480*/  @P0 IMAD.WIDE.U32 R12, R19, c[0x0][0x1c0], R26 ;  /* 0x00007000130c0a25 */ /* 0x000fc800078e001a */
[----:B------:R-:W-:Y:S01]  /*0490*/  @!P1 IMAD.WIDE.U32 R6, R18, c[0x0][0x1c0], R6 ;  /* 0x0000700012069a25 */ /* 0x000fe200078e0006 */
[----:B------:R-:W-:Y:S02]  /*04a0*/  @P0 IADD3 R11, R13, R11, RZ ;  /* 0x0000000b0d0b0210 */ /* 0x000fe40007ffe0ff */
[----:B------:R-:W-:Y:S02]  /*04b0*/  @P0 LEA R10, P2, R12, c[0x0][0x170], 0x1 ;  /* 0x00005c000c0a0a11 */ /* 0x000fe400078408ff */
[----:B------:R-:W-:Y:S02]  /*04c0*/  @!P1 IADD3 R9, R7, R9, RZ ;  /* 0x0000000907099210 */ /* 0x000fe40007ffe0ff */
[----:B------:R-:W-:Y:S02]  /*04d0*/  @!P1 LEA R8, P3, R6, c[0x0][0x170], 0x1 ;  /* 0x00005c0006089a11 */ /* 0x000fe400078608ff */
[----:B------:R-:W-:Y:S02]  /*04e0*/  MOV R7, RZ ;  /* 0x000000ff00077202 */ /* 0x000fe40000000f00 */
[----:B------:R-:W-:-:S02]  /*04f0*/  @P0 LEA.HI.X R11, R12, c[0x0][0x174], R11, 0x1, P2 ;  /* 0x00005d000c0b0a11 */ /* 0x000fc400010f0c0b */
[----:B------:R-:W-:Y:S02]  /*0500*/  @!P1 LEA.HI.X R9, R6, c[0x0][0x174], R9, 0x1, P3 ;  /* 0x00005d0006099a11 */ /* 0x000fe400018f0c09 */
[----:B------:R-:W-:Y:S01]  /*0510*/  MOV R6, RZ ;  /* 0x000000ff00067202 */ /* 0x000fe20000000f00 */
[----:B------:R-:W2:Y:S05]  /*0520*/  @P0 LDG.E R7, [R10.64] ;  /* 0x000000060a070981 */ /* 0x000eaa000c1e1900 */
[----:B------:R-:W3:Y:S01]  /*0530*/  @!P1 LDG.E R6, [R8.64] ;  /* 0x0000000608069981 */ /* 0x000ee2000c1e1900 */
[C---:B0-----:R-:W-:Y:S01]  /*0540*/  ISETP.GT.AND P1, PT, R3.reuse, 0x1e, PT ;  /* 0x0000001e0300780c */ /* 0x041fe20003f24270 */
[----:B------:R-:W-:Y:S01]  /*0550*/  BSSY B0, `(.L_x_2440) ;  /* 0x000004d000007945 */ /* 0x000fe20003800000 */
[----:B------:R-:W-:-:S02]  /*0560*/  ISETP.NE.AND P3, PT, R3, RZ, PT ;  /* 0x000000ff0300720c */ /* 0x000fc40003f65270 */
[----:B------:R-:W-:Y:S01]  /*0570*/  ISETP.NE.AND P2, PT, R5, RZ, PT ;  /* 0x000000ff0500720c */ /* 0x000fe20003f45270 */
[--C-:B--2---:R-:W-:Y:S02]  /*0580*/  HADD2.F32 R13, -RZ, R7.reuse.H1_H1 ;  /* 0x30000007ff0d7230 */ /* 0x104fe40000004100 */
[----:B------:R-:W-:Y:S02]  /*0590*/  HADD2.F32 R12, -RZ, R7.H0_H0 ;  /* 0x20000007ff0c7230 */ /* 0x000fe40000004100 */
[--C-:B---3--:R-:W-:Y:S01]  /*05a0*/  HADD2.F32 R23, -RZ, R6.reuse.H1_H1 ;  /* 0x30000006ff177230 */ /* 0x108fe20000004100 */
[----:B------:R-:W-:Y:S01]  /*05b0*/  FMUL.FTZ R15, R13, R13 ;  /* 0x0000000d0d0f7220 */ /* 0x000fe20000410000 */
[----:B------:R-:W-:Y:S01]  /*05c0*/  HADD2.F32 R14, -RZ, R6.H0_H0 ;  /* 0x20000006ff0e7230 */ /* 0x000fe20000004100 */
[----:B------:R-:W-:Y:S02]  /*05d0*/  FADD.FTZ R13, R12, R13 ;  /* 0x0000000d0c0d7221 */ /* 0x000fe40000010000 */
[----:B------:R-:W-:-:S02]  /*05e0*/  FMUL.FTZ R29, R23, R23 ;  /* 0x00000017171d7220 */ /* 0x000fc40000410000 */
[----:B------:R-:W-:Y:S02]  /*05f0*/  FFMA.FTZ R15, R12, R12, R15 ;  /* 0x0000000c0c0f7223 */ /* 0x000fe4000001000f */
[C---:B------:R-:W-:Y:S02]  /*0600*/  FADD.FTZ R12, R14.reuse, R23 ;  /* 0x000000170e0c7221 */ /* 0x040fe40000010000 */
[----:B------:R-:W-:Y:S02]  /*0610*/  FFMA.FTZ R10, R14, R14, R29 ;  /* 0x0000000e0e0a7223 */ /* 0x000fe4000001001d */
[----:B------:R-:W-:Y:S02]  /*0620*/  FADD.FTZ R13, RZ, R13 ;  /* 0x0000000dff0d7221 */ /* 0x000fe40000010000 */
[----:B------:R-:W-:Y:S02]  /*0630*/  FADD.FTZ R15, RZ, R15 ;  /* 0x0000000fff0f7221 */ /* 0x000fe40000010000 */
[----:B------:R-:W-:-:S02]  /*0640*/  FADD.FTZ R14, R13, R12 ;  /* 0x0000000c0d0e7221 */ /* 0x000fc40000010000 */
[----:B------:R-:W-:-:S03]  /*0650*/  FADD.FTZ R15, R15, R10 ;  /* 0x0000000a0f0f7221 */ /* 0x000fc60000010000 */
        /* <DEDUP_REMOVED lines=60> */
.L_x_2441:
[----:B------:R-:W-:Y:S05]  /*0a20*/  BSYNC B0 ;  /* 0x0000000000007941 */ /* 0x000fea0003800000 */
.L_x_2440:
        /* <DEDUP_REMOVED lines=27> */
.L_x_2444:
[----:B------:R-:W2:Y:S01]  /*0be0*/  LDG.E.STRONG.GPU R10, [R8.64] ;  /* 0x00000006080a7981 */ /* 0x000ea2000c1ef900 */
[----:B------:R-:W-:Y:S01]  /*0bf0*/  YIELD ;  /* 0x0000000000007946 */ /* 0x000fe20003800000 */
[----:B--2---:R-:W-:Y:S01]  /*0c00*/  ISETP.NE.AND P1, PT, R10, R11, PT ;  /* 0x0000000b0a00720c */ /* 0x004fe20003f25270 */
[----:B------:R-:W-:-:S12]  /*0c10*/  CCTL.IVALL ;  /* 0x00000000ff00798f */ /* 0x000fd80002000000 */
[----:B------:R-:W-:Y:S05]  /*0c20*/  @P1 BRA `(.L_x_2444) ;  /* 0xffffffb000001947 */ /* 0x000fea000383ffff */
.L_x_2443:
        /* <DEDUP_REMOVED lines=11> */
.L_x_2446:
        /* <DEDUP_REMOVED lines=59> */
.L_x_2445:
        /* <DEDUP_REMOVED lines=19> */
.L_x_2448:
[----:B------:R-:W-:Y:S05]  /*11c0*/  BSYNC B0 ;  /* 0x0000000000007941 */ /* 0x000fea0003800000 */
.L_x_2447:
        /* <DEDUP_REMOVED lines=30> */
.L_x_2442:
        /* <DEDUP_REMOVED lines=16> */
[--C-:B01----:R-:W-:Y:S01]  /*14b0*/  HADD2.F32 R15, -RZ, R7.reuse.H0_H0 ;  /* 0x20000007ff0f7230 */ /* 0x103fe20000004100 */
[----:B------:R-:W-:Y:S01]  /*14c0*/  ISETP.NE.AND P2, PT, RZ, UR5, PT ;  /* 0x00000005ff007c0c */ /* 0x000fe2000bf45270 */
[----:B------:R-:W-:Y:S01]  /*14d0*/  HADD2.F32 R7, -RZ, R7.H1_H1 ;  /* 0x30000007ff077230 */ /* 0x000fe20000004100 */
[----:B------:R-:W0:Y:S01]  /*14e0*/  LDS.64 R12, [0x88] ;  /* 0x00008800ff0c7984 */ /* 0x000e220000000a00 */
[----:B--2---:R-:W-:-:S02]  /*14f0*/  HADD2.F32 R23, -RZ, R6.H0_H0 ;  /* 0x20000006ff177230 */ /* 0x004fc40000004100 */
[----:B------:R-:W-:Y:S01]  /*1500*/  HADD2.F32 R29, -RZ, R6.H1_H1 ;  /* 0x30000006ff1d7230 */ /* 0x000fe20000004100 */
        /* <DEDUP_REMOVED lines=33> */
.L_x_2449:
[----:B------:R-:W-:Y:S01]  /*1720*/  BSSY B0, `(.L_x_2450) ;  /* 0x000000c000007945 */ /* 0x000fe20003800000 */
[----:B------:R-:W-:Y:S05]  /*1730*/  @!P0 BRA `(.L_x_2451) ;  /* 0x000000a000008947 */ /* 0x000fea0003800000 */
[----:B------:R-:W-:Y:S01]  /*1740*/  MOV R6, R24 ;  /* 0x0000001800067202 */ /* 0x000fe20000000f00 */
[----:B------:R-:W-:Y:S01]  /*1750*/  IMAD R8, R2, c[0x0][0x1c0], RZ ;  /* 0x0000700002087a24 */ /* 0x000fe200078e02ff */
[----:B------:R-:W-:Y:S02]  /*1760*/  MOV R7, R27 ;  /* 0x0000001b00077202 */ /* 0x000fe40000000f00 */
[----:B------:R-:W-:Y:S01]  /*1770*/  F2FP.PACK_AB R11, R11, R12 ;  /* 0x0000000c0b0b723e */ /* 0x000fe200000000ff */
[C---:B------:R-:W-:Y:S02]  /*1780*/  IMAD R9, R19.reuse, c[0x0][0x1c4], R8 ;  /* 0x0000710013097a24 */ /* 0x040fe400078e0208 */
[----:B------:R-:W-:-:S05]  /*1790*/  IMAD.WIDE.U32 R6, R19, c[0x0][0x1c0], R6 ;  /* 0x0000700013067a25 */ /* 0x000fca00078e0006 */
[----:B------:R-:W-:Y:S02]  /*17a0*/  IADD3 R9, R7, R9, RZ ;  /* 0x0000000907097210 */ /* 0x000fe40007ffe0ff */
[----:B------:R-:W-:-:S04]  /*17b0*/  LEA R8, P3, R6, c[0x0][0x160], 0x1 ;  /* 0x0000580006087a11 */ /* 0x000fc800078608ff */
[----:B------:R-:W-:-:S05]  /*17c0*/  LEA.HI.X R9, R6, c[0x0][0x164], R9, 0x1, P3 ;  /* 0x0000590006097a11 */ /* 0x000fca00018f0c09 */
[----:B------:R0:W-:Y:S04]  /*17d0*/  STG.E [R8.64], R11 ;  /* 0x0000000b08007986 */ /* 0x0001e8000c101906 */
.L_x_2451:
[----:B------:R-:W-:Y:S05]  /*17e0*/  BSYNC B0 ;  /* 0x0000000000007941 */ /* 0x000fea0003800000 */
.L_x_2450:
        /* <DEDUP_REMOVED lines=11> */
.L_x_2452:
[----:B------:R-:W-:Y:S01]  /*18a0*/  BSSY B0, `(.L_x_2453) ;  /* 0x000000c000007945 */ /* 0x000fe20003800000 */
[----:B------:R-:W-:Y:S05]  /*18b0*/  @P1 BRA `(.L_x_2454) ;  /* 0x000000a000001947 */ /* 0x000fea0003800000 */
[----:B0-----:R-:W-:Y:S01]  /*18c0*/  MOV R8, R24 ;  /* 0x0000001800087202 */ /* 0x001fe20000000f00 */
        /* <DEDUP_REMOVED lines=9> */
.L_x_2454:
[----:B------:R-:W-:Y:S05]  /*1960*/  BSYNC B0 ;  /* 0x0000000000007941 */ /* 0x000fea0003800000 */
.L_x_2453:
[----:B------:R-:W-:Y:S02]  /*1970*/  IADD3 R20, R20, c[0x0][0x10], RZ ;  /* 0x0000040014147a10 */ /* 0x000fe40007ffe0ff */
[----:B------:R-:W-:Y:S02]  /*1980*/  IADD3 R16, R16, 0x1, RZ ;  /* 0x0000000110107810 */ /* 0x000fe40007ffe0ff */
[----:B------:R-:W-:-:S13]  /*1990*/  ISETP.GE.AND P1, PT, R20, UR4, PT ;  /* 0x0000000414007c0c */ /* 0x000fda000bf26270 */
[----:B------:R-:W-:Y:S01]  /*19a0*/  @P1 CALL.REL.NOINC `(.L_x_2455) ;  /* 0x0000001000001944 */ /* 0x000fe20003c00000 */
[----:B------:R-:W-:Y:S05]  /*19b0*/  BRA `(.L_x_2456) ;  /* 0xffffe7f000007947 */ /* 0x000fea000383ffff */
.L_x_2455:
[----:B------:R-:W-:Y:S05]  /*19c0*/  EXIT ;  /* 0x000000000000794d */ /* 0x000fea0003800000 */
.L_x_2457:
        /* <DEDUP_REMOVED lines=11> */
.L_x_3335:


//--------------------- .text._Z35group_norm_nhwc_fwd_one_pass_kernelI11Fp16IOFp32WLi128ELi28ELi448EEv26Group_norm_nhwc_fwd_params --------------------------
	.section	.text._Z35group_norm_nhwc_fwd_one_pass_kernelI11Fp16IOFp32WLi128ELi28ELi448EEv26Group_norm_nhwc_fwd_params,"ax",@progbits
	.sectioninfo	@"SHI_REGISTERS=40"
	.align	128
        .global         _Z35group_norm_nhwc_fwd_one_pass_kernelI11Fp16IOFp32WLi128ELi28ELi448EEv26Group_norm_nhwc_fwd_params
        .type           _Z35group_norm_nhwc_fwd_one_pass_kernelI11Fp16IOFp32WLi128ELi28ELi448EEv26Group_norm_nhwc_fwd_params,@function
        .size           _Z35group_norm_nhwc_fwd_one_pass_kernelI11Fp16IOFp32WLi128ELi28ELi448EEv26Group_norm_nhwc_fwd_params,(.L_x_3336 - _Z35group_norm_nhwc_fwd_one_pass_kernelI11Fp16IOFp32WLi128ELi28ELi448EEv26Group_norm_nhwc_fwd_params)
        .other          _Z35group_norm_nhwc_fwd_one_pass_kernelI11Fp16IOFp32WLi128ELi28ELi448EEv26Group_norm_nhwc_fwd_params,@"STO_CUDA_ENTRY STV_DEFAULT"
_Z35group_norm_nhwc_fwd_one_pass_kernelI11Fp16IOFp32WLi128ELi28ELi448EEv26Group_norm_nhwc_fwd_params:
.text._Z35group_norm_nhwc_fwd_one_pass_kernelI11Fp16IOFp32WLi128ELi28ELi448EEv26Group_norm_nhwc_fwd_params:
        /* <DEDUP_REMOVED lines=29> */
.L_x_2480:
        /* <DEDUP_REMOVED lines=30> */
[----:B------:R-:W-:Y:S01]  /*03b0*/  ISETP.GE.U32.AND P2, PT, R27, c[0x0][0x1c8], PT ;  /* 0x000072001b007a0c */ /* 0x000fe20003f46070 */
[----:B------:R-:W-:Y:S01]  /*03c0*/  IMAD R32, R5, c[0x0][0x1d8], R30 ;  /* 0x0000760005207a24 */ /* 0x000fe200078e021e */
[----:B------:R-:W-:Y:S01]  /*03d0*/  SHF.R.S32.HI R5, RZ, 0x1f, R31 ;  /* 0x0000001fff057819 */ /* 0x000fe2000001141f */
[----:B------:R-:W-:Y:S01]  /*03e0*/  IMAD R0, R0, c[0x0][0x1d0], RZ ;  /* 0x0000740000007a24 */ /* 0x000fe200078e02ff */
[----:B------:R-:W-:Y:S01]  /*03f0*/  ISETP.GT.U32.OR P1, PT, R24, 0x1bf, P1 ;  /* 0x000001bf1800780c */ /* 0x000fe20000f24470 */
[----:B------:R-:W-:Y:S01]  /*0400*/  IMAD R32, R32, 0x1c, RZ ;  /* 0x0000001c20207824 */ /* 0x000fe200078e02ff */
[----:B------:R-:W-:Y:S01]  /*0410*/  ISETP.GE.AND.EX P2, PT, R6, c[0x0][0x1cc], PT, P2 ;  /* 0x0000730006007a0c */ /* 0x000fe20003f46320 */
[----:B------:R-:W-:-:S02]  /*0420*/  IMAD R35, R3, c[0x0][0x1d4], R0 ;  /* 0x0000750003237a24 */ /* 0x000fc400078e0200 */
[----:B------:R-:W-:Y:S01]  /*0430*/  @P0 IMAD R0, R21, c[0x0][0x1c0], RZ ;  /* 0x0000700015000a24 */ /* 0x000fe200078e02ff */
[----:B------:R-:W-:Y:S02]  /*0440*/  IADD3 R36, P3, R31, R32, RZ ;  /* 0x000000201f247210 */ /* 0x000fe40007f7e0ff */
[----:B------:R-:W-:Y:S01]  /*0450*/  ISETP.GT.U32.OR P2, PT, R24, 0x1bf, P2 ;  /* 0x000001bf1800780c */ /* 0x000fe20001744470 */
[----:B------:R-:W-:Y:S01]  /*0460*/  @P0 IMAD R11, R29, c[0x0][0x1c4], R0 ;  /* 0x000071001d0b0a24 */ /* 0x000fe200078e0200 */
[----:B------:R-:W-:Y:S02]  /*0470*/  LEA.HI.X.SX32 R37, R32, R5, 0x1, P3 ;  /* 0x0000000520257211 */ /* 0x000fe400018f0eff */
[----:B------:R-:W-:Y:S02]  /*0480*/  ISETP.GE.U32.AND P3, PT, R26, c[0x0][0x1c8], PT ;  /* 0x000072001a007a0c */ /* 0x000fe40003f66070 */
[----:B------:R-:W-:Y:S01]  /*0490*/  SHF.R.S32.HI R5, RZ, 0x1f, R26 ;  /* 0x0000001fff057819 */ /* 0x000fe2000001141a */
[----:B------:R-:W-:-:S03]  /*04a0*/  IMAD.WIDE.U32 R36, R3, c[0x0][0x1d0], R36 ;  /* 0x0000740003247a25 */ /* 0x000fc600078e0024 */
[----:B------:R-:W-:Y:S01]  /*04b0*/  ISETP.GE.AND.EX P3, PT, R5, c[0x0][0x1cc], PT, P3 ;  /* 0x0000730005007a0c */ /* 0x000fe20003f66330 */
[----:B------:R-:W-:Y:S01]  /*04c0*/  @!P1 IMAD R3, R7, c[0x0][0x1c0], RZ ;  /* 0x0000700007039a24 */ /* 0x000fe200078e02ff */
[----:B------:R-:W-:Y:S01]  /*04d0*/  IADD3 R35, R37, R35, RZ ;  /* 0x0000002325237210 */ /* 0x000fe20007ffe0ff */
[----:B------:R-:W-:Y:S01]  /*04e0*/  @!P2 IMAD R0, R6, c[0x0][0x1c0], RZ ;  /* 0x000070000600aa24 */ /* 0x000fe200078e02ff */
[-C--:B------:R-:W-:Y:S01]  /*04f0*/  @P0 MOV R8, R36.reuse ;  /* 0x0000002400080202 */ /* 0x080fe20000000f00 */
[----:B------:R-:W-:Y:S01]  /*0500*/  @!P1 IMAD R13, R28, c[0x0][0x1c4], R3 ;  /* 0x000071001c0d9a24 */ /* 0x000fe200078e0203 */
[----:B------:R-:W-:Y:S02]  /*0510*/  @P0 MOV R9, R35 ;  /* 0x0000002300090202 */ /* 0x000fe40000000f00 */
[----:B------:R-:W-:Y:S02]  /*0520*/  ISETP.GT.U32.OR P3, PT, R24, 0x1bf, P3 ;  /* 0x000001bf1800780c */ /* 0x000fe40001f64470 */
[----:B------:R-:W-:Y:S01]  /*0530*/  @!P1 MOV R34, R36 ;  /* 0x0000002400229202 */ /* 0x000fe20000000f00 */
[----:B------:R-:W-:-:S04]  /*0540*/  @P0 IMAD.WIDE.U32 R8, R29, c[0x0][0x1c0], R8 ;  /* 0x000070001d080a25 */ /* 0x000fc800078e0008 */
[----:B------:R-:W-:Y:S01]  /*0550*/  @!P1 IMAD.WIDE.U32 R2, R28, c[0x0][0x1c0], R34 ;  /* 0x000070001c029a25 */ /* 0x000fe200078e0022 */
[----:B------:R-:W-:Y:S02]  /*0560*/  @P0 IADD3 R9, R9, R11, RZ ;  /* 0x0000000b09090210 */ /* 0x000fe40007ffe0ff */
[C---:B------:R-:W-:Y:S02]  /*0570*/  @P0 LEA R16, P4, R8.reuse, c[0x0][0x170], 0x1 ;  /* 0x00005c0008100a11 */ /* 0x040fe400078808ff */
[----:B------:R-:W-:Y:S01]  /*0580*/  @!P1 IADD3 R3, R3, R13, RZ ;  /* 0x0000000d03039210 */ /* 0x000fe20007ffe0ff */
[----:B------:R-:W-:Y:S01]  /*0590*/  @!P3 IMAD R11, R5, c[0x0][0x1c0], RZ ;  /* 0x00007000050bba24 */ /* 0x000fe200078e02ff */
[----:B------:R-:W-:Y:S01]  /*05a0*/  @P0 LEA.HI.X R17, R8, c[0x0][0x174], R9, 0x1, P4 ;  /* 0x00005d0008110a11 */ /* 0x000fe200020f0c09 */
[C---:B------:R-:W-:Y:S01]  /*05b0*/  @!P2 IMAD R13, R27.reuse, c[0x0][0x1c4], R0 ;  /* 0x000071001b0daa24 */ /* 0x040fe200078e0200 */
[-C--:B------:R-:W-:Y:S02]  /*05c0*/  @!P2 MOV R8, R36.reuse ;  /* 0x000000240008a202 */ /* 0x080fe40000000f00 */
[----:B------:R-:W-:Y:S01]  /*05d0*/  @!P2 MOV R9, R35 ;  /* 0x000000230009a202 */ /* 0x000fe20000000f00 */
[----:B------:R-:W-:Y:S01]  /*05e0*/  @!P3 IMAD R19, R26, c[0x0][0x1c4], R11 ;  /* 0x000071001a13ba24 */ /* 0x000fe200078e020b */
[----:B------:R-:W-:Y:S01]  /*05f0*/  @!P1 LEA R14, P5, R2, c[0x0][0x170], 0x1 ;  /* 0x00005c00020e9a11 */ /* 0x000fe200078a08ff */
[----:B------:R-:W2:Y:S02]  /*0600*/  @P0 LDG.E R4, [R16.64] ;  /* 0x0000000610040981 */ /* 0x000ea4000c1e1900 */
[----:B------:R-:W-:Y:S01]  /*0610*/  @!P2 IMAD.WIDE.U32 R8, R27, c[0x0][0x1c0], R8 ;  /* 0x000070001b08aa25 */ /* 0x000fe200078e0008 */
[----:B------:R-:W-:-:S02]  /*0620*/  @!P3 MOV R10, R36 ;  /* 0x00000024000ab202 */ /* 0x000fc40000000f00 */
[----:B------:R-:W-:Y:S02]  /*0630*/  @!P3 MOV R11, R35 ;  /* 0x00000023000bb202 */ /* 0x000fe40000000f00 */
[----:B------:R-:W-:Y:S02]  /*0640*/  @!P1 LEA.HI.X R15, R2, c[0x0][0x174], R3, 0x1, P5 ;  /* 0x00005d00020f9a11 */ /* 0x000fe400028f0c03 */
[----:B------:R-:W-:Y:S02]  /*0650*/  MOV R3, RZ ;  /* 0x000000ff00037202 */ /* 0x000fe40000000f00 */
[----:B------:R-:W-:Y:S02]  /*0660*/  @!P2 IADD3 R9, R9, R13, RZ ;  /* 0x0000000d0909a210 */ /* 0x000fe40007ffe0ff */
[----:B------:R-:W-:Y:S01]  /*0670*/  @!P2 LEA R12, P4, R8, c[0x0][0x170], 0x1 ;  /* 0x00005c00080caa11 */ /* 0x000fe200078808ff */
[----:B------:R-:W-:Y:S01]  /*0680*/  @!P3 IMAD.WIDE.U32 R10, R26, c[0x0][0x1c0], R10 ;  /* 0x000070001a0aba25 */ /* 0x000fe200078e000a */
[----:B------:R-:W-:Y:S01]  /*0690*/  MOV R2, RZ ;  /* 0x000000ff00027202 */ /* 0x000fe20000000f00 */
[----:B------:R0:W3:Y:S01]  /*06a0*/  @!P1 LDG.E R3, [R14.64] ;  /* 0x000000060e039981 */ /* 0x0000e2000c1e1900 */
[----:B------:R-:W-:-:S02]  /*06b0*/  @!P2 LEA.HI.X R13, R8, c[0x0][0x174], R9, 0x1, P4 ;  /* 0x00005d00080daa11 */ /* 0x000fc400020f0c09 */
[----:B------:R-:W-:Y:S02]  /*06c0*/  @!P3 IADD3 R9, R11, R19, RZ ;  /* 0x000000130b09b210 */ /* 0x000fe40007ffe0ff */
[C---:B------:R-:W-:Y:S01]  /*06d0*/  @!P3 LEA R8, P1, R10.reuse, c[0x0][0x170], 0x1 ;  /* 0x00005c000a08ba11 */ /* 0x040fe200078208ff */
[----:B------:R-:W4:Y:S01]  /*06e0*/  @!P2 LDG.E R2, [R12.64] ;  /* 0x000000060c02a981 */ /* 0x000f22000c1e1900 */
[----:B------:R-:W-:Y:S02]  /*06f0*/  MOV R0, RZ ;  /* 0x000000ff00007202 */ /* 0x000fe40000000f00 */
[----:B------:R-:W-:-:S05]  /*0700*/  @!P3 LEA.HI.X R9, R10, c[0x0][0x174], R9, 0x1, P1 ;  /* 0x00005d000a09ba11 */ /* 0x000fca00008f0c09 */
[----:B------:R1:W5:Y:S01]  /*0710*/  @!P3 LDG.E R0, [R8.64] ;  /* 0x000000060800b981 */ /* 0x000362000c1e1900 */
[C---:B------:R-:W-:Y:S02]  /*0720*/  ISETP.GT.AND P1, PT, R22.reuse, 0x1e, PT ;  /* 0x0000001e1600780c */ /* 0x040fe40003f24270 */
[----:B------:R-:W-:Y:S02]  /*0730*/  ISETP.NE.AND P3, PT, R22, RZ, PT ;  /* 0x000000ff1600720c */ /* 0x000fe40003f65270 */
[----:B------:R-:W-:Y:S01]  /*0740*/  ISETP.NE.AND P2, PT, R24, RZ, PT ;  /* 0x000000ff1800720c */ /* 0x000fe20003f45270 */
[----:B------:R-:W-:Y:S01]  /*0750*/  BSSY B0, `(.L_x_2458) ;  /* 0x000005a000007945 */ /* 0x000fe20003800000 */
[--C-:B--2---:R-:W-:Y:S02]  /*0760*/  HADD2.F32 R11, -RZ, R4.reuse.H1_H1 ;  /* 0x30000004ff0b7230 */ /* 0x104fe40000004100 */
[----:B------:R-:W-:-:S03]  /*0770*/  HADD2.F32 R10, -RZ, R4.H0_H0 ;  /* 0x20000004ff0a7230 */ /* 0x000fc60000004100 */
[----:B0-----:R-:W-:Y:S02]  /*0780*/  FMUL.FTZ R15, R11, R11 ;  /* 0x0000000b0b0f7220 */ /* 0x001fe40000410000 */
[C---:B------:R-:W-:Y:S02]  /*0790*/  FADD.FTZ R11, R10.reuse, R11 ;  /* 0x0000000b0a0b7221 */ /* 0x040fe40000010000 */
[----:B------:R-:W-:Y:S01]  /*07a0*/  FFMA.FTZ R15, R10, R10, R15 ;  /* 0x0000000a0a0f7223 */ /* 0x000fe2000001000f */
[--C-:B---3--:R-:W-:Y:S02]  /*07b0*/  HADD2.F32 R17, -RZ, R3.reuse.H1_H1 ;  /* 0x30000003ff117230 */ /* 0x108fe40000004100 */
[----:B------:R-:W-:Y:S02]  /*07c0*/  HADD2.F32 R14, -RZ, R3.H0_H0 ;  /* 0x20000003ff0e7230 */ /* 0x000fe40000004100 */
[--C-:B----4-:R-:W-:Y:S01]  /*07d0*/  HADD2.F32 R10, -RZ, R2.reuse.H1_H1 ;  /* 0x30000002ff0a7230 */ /* 0x110fe20000004100 */
[----:B------:R-:W-:Y:S01]  /*07e0*/  FMUL.FTZ R13, R17, R17 ;  /* 0x00000011110d7220 */ /* 0x000fe20000410000 */
[----:B-1----:R-:W-:Y:S01]  /*07f0*/  HADD2.F32 R9, -RZ, R2.H0_H0 ;  /* 0x20000002ff097230 */ /* 0x002fe20000004100 */
[----:B------:R-:W-:-:S02]  /*0800*/  FADD.FTZ R12, R14, R17 ;  /* 0x000000110e0c7221 */ /* 0x000fc40000010000 */
[----:B------:R-:W-:Y:S02]  /*0810*/  FMUL.FTZ R8, R10, R10 ;  /* 0x0000000a0a087220 */ /* 0x000fe40000410000 */
[----:B------:R-:W-:Y:S01]  /*0820*/  FFMA.FTZ R14, R14, R14, R13 ;  /* 0x0000000e0e0e7223 */ /* 0x000fe2000001000d */
[--C-:B-----5:R-:W-:Y:S01]  /*0830*/  HADD2.F32 R13, -RZ, R0.reuse.H1_H1 ;  /* 0x30000000ff0d7230 */ /* 0x120fe20000004100 */
[----:B------:R-:W-:Y:S02]  /*0840*/  FADD.FTZ R15, RZ, R15 ;  /* 0x0000000fff0f7221 */ /* 0x000fe40000010000 */
[C---:B------:R-:W-:Y:S02]  /*0850*/  FADD.FTZ R10, R9.reuse, R10 ;  /* 0x0000000a090a7221 */ /* 0x040fe40000010000 */
[----:B------:R-:W-:Y:S01]  /*0860*/  FFMA.FTZ R9, R9, R9, R8 ;  /* 0x0000000909097223 */ /* 0x000fe20000010008 */
[----:B------:R-:W-:Y:S01]  /*0870*/  HADD2.F32 R8, -RZ, R0.H0_H0 ;  /* 0x20000000ff087230 */ /* 0x000fe20000004100 */
[----:B------:R-:W-:-:S02]  /*0880*/  FADD.FTZ R14, R15, R14 ;  /* 0x0000000e0f0e7221 */ /* 0x000fc40000010000 */
[----:B------:R-:W-:Y:S02]  /*0890*/  FMUL.FTZ R15, R13, R13 ;  /* 0x0000000d0d0f7220 */ /* 0x000fe40000410000 */
[----:B------:R-:W-:Y:S02]  /*08a0*/  FADD.FTZ R11, RZ, R11 ;  /* 0x0000000bff0b7221 */ /* 0x000fe40000010000 */
[----:B------:R-:W-:Y:S02]  /*08b0*/  FADD.FTZ R13, R8, R13 ;  /* 0x0000000d080d7221 */ /* 0x000fe40000010000 */
[----:B------:R-:W-:Y:S02]  /*08c0*/  FADD.FTZ R9, R14, R9 ;  /* 0x000000090e097221 */ /* 0x000fe40000010000 */
[----:B------:R-:W-:Y:S02]  /*08d0*/  FFMA.FTZ R8, R8, R8, R15 ;  /* 0x0000000808087223 */ /* 0x000fe4000001000f */
[----:B------:R-:W-:-:S02]  /*08e0*/  FADD.FTZ R11, R11, R12 ;  /* 0x0000000c0b0b7221 */ /* 0x000fc40000010000 */
[----:B------:R-:W-:Y:S02]  /*08f0*/  FADD.FTZ R8, R9, R8 ;  /* 0x0000000809087221 */ /* 0x000fe40000010000 */
[----:B------:R-:W-:-:S03]  /*0900*/  FADD.FTZ R10, R11, R10 ;  /* 0x0000000a0b0a7221 */ /* 0x000fc60000010000 */
[----:B------:R-:W0:Y:S01]  /*0910*/  SHFL.DOWN PT, R11, R8, 0x1, 0x1f ;  /* 0x08201f00080b7f89 */ /* 0x000e2200000e0000 */
[----:B------:R-:W-:-:S05]  /*0920*/  FADD.FTZ R18, R10, R13 ;  /* 0x0000000d0a127221 */ /* 0x000fca0000010000 */
[----:B------:R-:W1:Y:S01]  /*0930*/  SHFL.DOWN PT, R9, R18, 0x1, 0x1f ;  /* 0x08201f0012097f89 */ /* 0x000e6200000e0000 */
[----:B0-----:R-:W-:-:S05]  /*0940*/  @!P1 FADD.FTZ R8, R8, R11 ;  /* 0x0000000b08089221 */ /* 0x001fca0000010000 */
[----:B------:R-:W0:Y:S01]  /*0950*/  SHFL.DOWN PT, R11, R8, 0x2, 0x1f ;  /* 0x08401f00080b7f89 */ /* 0x000e2200000e0000 */
[----:B-1----:R-:W-:-:S05]  /*0960*/  @!P1 FADD.FTZ R18, R18, R9 ;  /* 0x0000000912129221 */ /* 0x002fca0000010000 */
[----:B------:R-:W1:Y:S01]  /*0970*/  SHFL.DOWN PT, R9, R18, 0x2, 0x1f ;  /* 0x08401f0012097f89 */ /* 0x000e6200000e0000 */
[----:B------:R-:W-:-:S13]  /*0980*/  ISETP.GT.AND P1, PT, R22, 0x1d, PT ;  /* 0x0000001d1600780c */ /* 0x000fda0003f24270 */
        /* <DEDUP_REMOVED lines=16> */
[----:B------:R-:W-:Y:S01]  /*0a90*/  MOV R19, R8 ;  /* 0x0000000800137202 */ /* 0x000fe20000000f00 */
[----:B-1----:R-:W-:-:S05]  /*0aa0*/  @!P1 FADD.FTZ R18, R18, R9 ;  /* 0x0000000912129221 */ /* 0x002fca0000010000 */
        /* <DEDUP_REMOVED lines=36> */
.L_x_2459:
[----:B------:R-:W-:Y:S05]  /*0cf0*/  BSYNC B0 ;  /* 0x0000000000007941 */ /* 0x000fea0003800000 */
.L_x_2458:
        /* <DEDUP_REMOVED lines=25> */
.L_x_2462:
[----:B------:R-:W2:Y:S01]  /*0e90*/  LDG.E.STRONG.GPU R10, [R8.64] ;  /* 0x00000006080a7981 */ /* 0x000ea2000c1ef900 */
[----:B------:R-:W-:Y:S01]  /*0ea0*/  YIELD ;  /* 0x0000000000007946 */ /* 0x000fe20003800000 */
[----:B--2---:R-:W-:Y:S01]  /*0eb0*/  ISETP.NE.AND P1, PT, R10, R11, PT ;  /* 0x0000000b0a00720c */ /* 0x004fe20003f25270 */
[----:B------:R-:W-:-:S12]  /*0ec0*/  CCTL.IVALL ;  /* 0x00000000ff00798f */ /* 0x000fd80002000000 */
[----:B------:R-:W-:Y:S05]  /*0ed0*/  @P1 BRA `(.L_x_2462) ;  /* 0xffffffb000001947 */ /* 0x000fea000383ffff */
.L_x_2461:
        /* <DEDUP_REMOVED lines=11> */
.L_x_2464:
        /* <DEDUP_REMOVED lines=59> */
.L_x_2463:
        /* <DEDUP_REMOVED lines=19> */
.L_x_2466:
[----:B------:R-:W-:Y:S05]  /*1470*/  BSYNC B0 ;  /* 0x0000000000007941 */ /* 0x000fea0003800000 */
.L_x_2465:
        /* <DEDUP_REMOVED lines=30> */
.L_x_2460:
        /* <DEDUP_REMOVED lines=16> */
[--C-:B------:R-:W-:Y:S01]  /*1760*/  HADD2.F32 R33, -RZ, R3.reuse.H0_H0 ;  /* 0x20000003ff217230 */ /* 0x100fe20000004100 */
[----:B------:R-:W-:Y:S01]  /*1770*/  ISETP.NE.AND P4, PT, RZ, UR5, PT ;  /* 0x00000005ff007c0c */ /* 0x000fe2000bf85270 */
[----:B-1----:R-:W-:Y:S01]  /*1780*/  HADD2.F32 R16, -RZ, R3.H1_H1 ;  /* 0x30000003ff107230 */ /* 0x002fe20000004100 */
[----:B------:R-:W1:Y:S01]  /*1790*/  LDS.64 R12, [0x88] ;  /* 0x00008800ff0c7984 */ /* 0x000e620000000a00 */
[--C-:B------:R-:W-:Y:S01]  /*17a0*/  HADD2.F32 R17, -RZ, R2.reuse.H0_H0 ;  /* 0x20000002ff117230 */ /* 0x100fe20000004100 */
[----:B------:R-:W-:Y:S01]  /*17b0*/  ISETP.GE.U32.AND P2, PT, R28, c[0x0][0x1c8], PT ;  /* 0x000072001c007a0c */ /* 0x000fe20003f46070 */
[----:B0-----:R-:W-:Y:S01]  /*17c0*/  HADD2.F32 R19, -RZ, R2.H1_H1 ;  /* 0x30000002ff137230 */ /* 0x001fe20000004100 */
[----:B------:R-:W-:Y:S01]  /*17d0*/  ISETP.GE.U32.AND P3, PT, R27, c[0x0][0x1c8], PT ;  /* 0x000072001b007a0c */ /* 0x000fe20003f66070 */
[--C-:B------:R-:W-:Y:S01]  /*17e0*/  HADD2.F32 R3, -RZ, R0.reuse.H0_H0 ;  /* 0x20000000ff037230 */ /* 0x100fe20000004100 */
[----:B------:R-:W-:Y:S01]  /*17f0*/  ISETP.GE.AND.EX P2, PT, R7, c[0x0][0x1cc], PT, P2 ;  /* 0x0000730007007a0c */ /* 0x000fe20003f46320 */
[----:B------:R-:W-:Y:S01]  /*1800*/  HADD2.F32 R15, -RZ, R0.H1_H1 ;  /* 0x30000000ff0f7230 */ /* 0x000fe20000004100 */
[----:B------:R-:W-:-:S02]  /*1810*/  ISETP.GE.AND.EX P3, PT, R6, c[0x0][0x1cc], PT, P3 ;  /* 0x0000730006007a0c */ /* 0x000fc40003f66330 */
        /* <DEDUP_REMOVED lines=11> */
[--C-:B------:R-:W-:Y:S02]  /*18d0*/  HADD2.F32 R32, -RZ, R4.reuse.H0_H0 ;  /* 0x20000004ff207230 */ /* 0x100fe40000004100 */
[----:B------:R-:W-:Y:S01]  /*18e0*/  HADD2.F32 R4, -RZ, R4.H1_H1 ;  /* 0x30000004ff047230 */ /* 0x000fe20000004100 */
[----:B------:R0:W1:Y:S01]  /*18f0*/  @P1 MUFU.RSQ R13, R18 ;  /* 0x00000012000d1308 */ /* 0x0000620000001400 */
[----:B------:R-:W-:Y:S01]  /*1900*/  ISETP.GE.U32.AND P1, PT, R26, c[0x0][0x1c8], PT ;  /* 0x000072001a007a0c */ /* 0x000fe20003f26070 */
[--C-:B------:R-:W-:Y:S02]  /*1910*/  FADD.FTZ R32, R32, -R12.reuse ;  /* 0x8000000c20207221 */ /* 0x100fe40000010000 */
[--C-:B------:R-:W-:Y:S01]  /*1920*/  FADD.FTZ R2, R4, -R12.reuse ;  /* 0x8000000c04027221 */ /* 0x100fe20000010000 */
[----:B------:R-:W-:Y:S01]  /*1930*/  ISETP.GE.AND.EX P1, PT, R5, c[0x0][0x1cc], PT, P1 ;  /* 0x0000730005007a0c */ /* 0x000fe20003f26310 */
[----:B------:R-:W-:-:S02]  /*1940*/  FADD.FTZ R4, R17, -R12 ;  /* 0x8000000c11047221 */ /* 0x000fc40000010000 */
[--C-:B0-----:R-:W-:Y:S01]  /*1950*/  FADD.FTZ R18, R33, -R12.reuse ;  /* 0x8000000c21127221 */ /* 0x101fe20000010000 */
[----:B------:R-:W-:Y:S01]  /*1960*/  ISETP.GT.U32.OR P1, PT, R24, 0x1bf, P1 ;  /* 0x000001bf1800780c */ /* 0x000fe20000f24470 */
[----:B------:R-:W-:Y:S02]  /*1970*/  FADD.FTZ R12, R15, -R12 ;  /* 0x8000000c0f0c7221 */ /* 0x000fe40000010000 */
[-C--:B-1----:R-:W-:Y:S02]  /*1980*/  FMUL.FTZ R15, R18, R13.reuse ;  /* 0x0000000d120f7220 */ /* 0x082fe40000410000 */
[-C--:B------:R-:W-:Y:S02]  /*1990*/  FMUL.FTZ R17, R4, R13.reuse ;  /* 0x0000000d04117220 */ /* 0x080fe40000410000 */
[-C--:B------:R-:W-:Y:S02]  /*19a0*/  FMUL.FTZ R19, R14, R13.reuse ;  /* 0x0000000d0e137220 */ /* 0x080fe40000410000 */
[----:B------:R-:W-:-:S02]  /*19b0*/  FMUL.FTZ R3, R32, R13 ;  /* 0x0000000d20037220 */ /* 0x000fc40000410000 */
[-C--:B------:R-:W-:Y:S02]  /*19c0*/  FMUL.FTZ R16, R16, R13.reuse ;  /* 0x0000000d10107220 */ /* 0x080fe40000410000 */
[-C--:B------:R-:W-:Y:S02]  /*19d0*/  FMUL.FTZ R18, R0, R13.reuse ;  /* 0x0000000d00127220 */ /* 0x080fe40000410000 */
[-C--:B------:R-:W-:Y:S02]  /*19e0*/  FMUL.FTZ R14, R12, R13.reuse ;  /* 0x0000000d0c0e7220 */ /* 0x080fe40000410000 */
[----:B------:R-:W-:Y:S02]  /*19f0*/  FMUL.FTZ R2, R2, R13 ;  /* 0x0000000d02027220 */ /* 0x000fe40000410000 */
[C-C-:B--2---:R-:W-:Y:S02]  /*1a00*/  FFMA.FTZ R4, R8.reuse, R15, R10.reuse ;  /* 0x0000000f08047223 */ /* 0x144fe4000001000a */
[----:B------:R-:W-:-:S02]  /*1a10*/  FFMA.FTZ R0, R8, R17, R10 ;  /* 0x0000001108007223 */ /* 0x000fc4000001000a */
[C-C-:B------:R-:W-:Y:S02]  /*1a20*/  FFMA.FTZ R12, R8.reuse, R3, R10.reuse ;  /* 0x00000003080c7223 */ /* 0x140fe4000001000a */
        /* <DEDUP_REMOVED lines=16> */
.L_x_2467:
        /* <DEDUP_REMOVED lines=12> */
.L_x_2469:
[----:B------:R-:W-:Y:S05]  /*1bf0*/  BSYNC B0 ;  /* 0x0000000000007941 */ /* 0x000fea0003800000 */
.L_x_2468:
        /* <DEDUP_REMOVED lines=11> */
.L_x_2470:
[----:B------:R-:W-:Y:S01]  /*1cb0*/  BSSY B0, `(.L_x_2471) ;  /* 0x000000c000007945 */ /* 0x000fe20003800000 */
[----:B------:R-:W-:Y:S05]  /*1cc0*/  @P2 BRA `(.L_x_2472) ;  /* 0x000000a000002947 */ /* 0x000fea0003800000 */
[----:B------:R-:W-:Y:S01]  /*1cd0*/  MOV R2, R36 ;  /* 0x0000002400027202 */ /* 0x000fe20000000f00 */
[----:B------:R-:W-:Y:S01]  /*1ce0*/  IMAD R7, R7, c[0x0][0x1c0], RZ ;  /* 0x0000700007077a24 */ /* 0x000fe200078e02ff */
[----:B------:R-:W-:Y:S02]  /*1cf0*/  MOV R3, R35 ;  /* 0x0000002300037202 */ /* 0x000fe40000000f00 */
[----:B------:R-:W-:Y:S01]  /*1d00*/  F2FP.PACK_AB R17, R17, R4 ;  /* 0x000000041111723e */ /* 0x000fe200000000ff */
[C---:B------:R-:W-:Y:S02]  /*1d10*/  IMAD R7, R28.reuse, c[0x0][0x1c4], R7 ;  /* 0x000071001c077a24 */ /* 0x040fe400078e0207 */
[----:B------:R-:W-:-:S05]  /*1d20*/  IMAD.WIDE.U32 R2, R28, c[0x0][0x1c0], R2 ;  /* 0x000070001c027a25 */ /* 0x000fca00078e0002 */
[----:B------:R-:W-:Y:S02]  /*1d30*/  IADD3 R7, R3, R7, RZ ;  /* 0x0000000703077210 */ /* 0x000fe40007ffe0ff */
[----:B0-----:R-:W-:-:S04]  /*1d40*/  LEA R8, P2, R2, c[0x0][0x160], 0x1 ;  /* 0x0000580002087a11 */ /* 0x001fc800078408ff */
[----:B------:R-:W-:-:S05]  /*1d50*/  LEA.HI.X R9, R2, c[0x0][0x164], R7, 0x1, P2 ;  /* 0x0000590002097a11 */ /* 0x000fca00010f0c07 */
[----:B------:R0:W-:Y:S04]  /*1d60*/  STG.E [R8.64], R17 ;  /* 0x0000001108007986 */ /* 0x0001e8000c101906 */
.L_x_2472:
[----:B------:R-:W-:Y:S05]  /*1d70*/  BSYNC B0 ;  /* 0x0000000000007941 */ /* 0x000fea0003800000 */
.L_x_2471:
        /* <DEDUP_REMOVED lines=11> */
.L_x_2473:
        /* <DEDUP_REMOVED lines=12> */
.L_x_2475:
[----:B------:R-:W-:Y:S05]  /*1ef0*/  BSYNC B0 ;  /* 0x0000000000007941 */ /* 0x000fea0003800000 */
.L_x_2474:
        /* <DEDUP_REMOVED lines=11> */
.L_x_2476:
        /* <DEDUP_REMOVED lines=12> */
.L_x_2478:
[----:B------:R-:W-:Y:S05]  /*2070*/  BSYNC B0 ;  /* 0x0000000000007941 */ /* 0x000fea0003800000 */
.L_x_2477:
[----:B------:R-:W-:Y:S02]  /*2080*/  IADD3 R30, R30, c[0x0][0x10], RZ ;  /* 0x000004001e1e7a10 */ /* 0x000fe40007ffe0ff */
[----:B------:R-:W-:Y:S02]  /*2090*/  IADD3 R20, R20, 0x1, RZ ;  /* 0x0000000114147810 */ /* 0x000fe40007ffe0ff */
[----:B------:R-:W-:-:S13]  /*20a0*/  ISETP.GE.AND P1, PT, R30, UR4, PT ;  /* 0x000000041e007c0c */ /* 0x000fda000bf26270 */
[----:B------:R-:W-:Y:S01]  /*20b0*/  @P1 CALL.REL.NOINC `(.L_x_2479) ;  /* 0x0000001000001944 */ /* 0x000fe20003c00000 */
[----:B------:R-:W-:Y:S05]  /*20c0*/  BRA `(.L_x_2480) ;  /* 0xffffe10000007947 */ /* 0x000fea000383ffff */
.L_x_2479:
[----:B------:R-:W-:Y:S05]  /*20d0*/  EXIT ;  /* 0x000000000000794d */ /* 0x000fea0003800000 */
.L_x_2481:
        /* <DEDUP_REMOVED lines=10> */
.L_x_3336:


//--------------------- .text._Z35group_norm_nhwc_fwd_one_pass_kernelI11Fp16IOFp32WLi256ELi28ELi448EEv26Group_norm_nhwc_fwd_params --------------------------
	.section	.text._Z35group_norm_nhwc_fwd_one_pass_kernelI11Fp16IOFp32WLi256ELi28ELi448EEv26Group_norm_nhwc_fwd_params,"ax",@progbits
	.sectioninfo	@"SHI_REGISTERS=50"
	.align	128
        .global         _Z35group_norm_nhwc_fwd_one_pass_kernelI11Fp16IOFp32WLi256ELi28ELi448EEv26Group_norm_nhwc_fwd_params
        .type           _Z35group_norm_nhwc_fwd_one_pass_kernelI11Fp16IOFp32WLi256ELi28ELi448EEv26Group_norm_nhwc_fwd_params,@function
        .size           _Z35group_norm_nhwc_fwd_one_pass_kernelI11Fp16IOFp32WLi256ELi28ELi448EEv26Group_norm_nhwc_fwd_params,(.L_x_3337 - _Z35group_norm_nhwc_fwd_one_pass_kernelI11Fp16IOFp32WLi256ELi28ELi448EEv26Group_norm_nhwc_fwd_params)
        .other          _Z35group_norm_nhwc_fwd_one_pass_kernelI11Fp16IOFp32WLi256ELi28ELi448EEv26Group_norm_nhwc_fwd_params,@"STO_CUDA_ENTRY STV_DEFAULT"
_Z35group_norm_nhwc_fwd_one_pass_kernelI11Fp16IOFp32WLi256ELi28ELi448EEv26Group_norm_nhwc_fwd_params:
.text._Z35group_norm_nhwc_fwd_one_pass_kernelI11Fp16IOFp32WLi256ELi28ELi448EEv26Group_norm_nhwc_fwd_params:
        /* <DEDUP_REMOVED lines=41> */
.L_x_2519:
[----:B0-----:R-:W-:-:S04]  /*0290*/  IABS R5, c[0x0][0x1d8] ;  /* 0x0000760000057a13 */ /* 0x001fc80000000000 */
        /* <DEDUP_REMOVED lines=19> */
[----:B------:R-:W-:-:S07]  /*03d0*/  ISETP.GE.AND P5, PT, R0, RZ, PT ;  /* 0x000000ff0000720c */ /* 0x000fce0003fa6270 */
[----:B------:R-:W-:-:S04]  /*03e0*/  @P0 IADD3 R3, R3, 0x1, RZ ;  /* 0x0000000103030810 */ /* 0x000fc80007ffe0ff */
[----:B------:R-:W-:Y:S01]  /*03f0*/  MOV R5, R3 ;  /* 0x0000000300057202 */ /* 0x000fe20000000f00 */
[----:B------:R-:W-:Y:S01]  /*0400*/  IMAD.WIDE.U32 R2, R2, -0x6db6db6d, RZ ;  /* 0x9249249302027825 */ /* 0x000fe200078e00ff */
[----:B------:R-:W-:Y:S02]  /*0410*/  SHF.R.S32.HI R2, RZ, 0x1f, R24 ;  /* 0x0000001fff027819 */ /* 0x000fe40000011418 */
[----:B------:R-:W-:Y:S02]  /*0420*/  @!P5 IADD3 R5, -R5, RZ, RZ ;  /* 0x000000ff0505d210 */ /* 0x000fe40007ffe1ff */
[----:B------:R-:W-:Y:S02]  /*0430*/  @!P6 LOP3.LUT R5, RZ, c[0x0][0x1d8], RZ, 0x33, !PT ;  /* 0x00007600ff05ea12 */ /* 0x000fe400078e33ff */
[----:B------:R-:W-:Y:S02]  /*0440*/  SHF.R.U32.HI R3, RZ, 0x2, R3 ;  /* 0x00000002ff037819 */ /* 0x000fe40000011603 */
[----:B------:R-:W-:-:S02]  /*0450*/  IADD3 R37, -R5, RZ, RZ ;  /* 0x000000ff05257210 */ /* 0x000fc40007ffe1ff */
[----:B------:R-:W-:Y:S01]  /*0460*/  SHF.R.S32.HI R0, RZ, 0x1f, R5 ;  /* 0x0000001fff007819 */ /* 0x000fe20000011405 */
[----:B------:R-:W-:Y:S02]  /*0470*/  IMAD R22, R30, c[0x0][0x1e4], R3 ;  /* 0x000079001e167a24 */ /* 0x000fe400078e0203 */
[----:B------:R-:W-:Y:S02]  /*0480*/  IMAD R37, R37, c[0x0][0x1d8], R26 ;  /* 0x0000760025257a24 */ /* 0x000fe400078e021a */
[----:B------:R-:W-:Y:S01]  /*0490*/  IMAD R0, R0, c[0x0][0x1d0], RZ ;  /* 0x0000740000007a24 */ /* 0x000fe200078e02ff */
[C---:B------:R-:W-:Y:S01]  /*04a0*/  IADD3 R45, R22.reuse, 0x80, RZ ;  /* 0x00000080162d7810 */ /* 0x040fe20007ffe0ff */
[----:B------:R-:W-:Y:S01]  /*04b0*/  IMAD R37, R37, 0x1c, RZ ;  /* 0x0000001c25257824 */ /* 0x000fe200078e02ff */
[----:B------:R-:W-:Y:S01]  /*04c0*/  IADD3 R47, R22, 0xa0, RZ ;  /* 0x000000a0162f7810 */ /* 0x000fe20007ffe0ff */
[----:B------:R-:W-:Y:S01]  /*04d0*/  IMAD R3, R5, c[0x0][0x1d4], R0 ;  /* 0x0000750005037a24 */ /* 0x000fe200078e0200 */
[----:B------:R-:W-:Y:S01]  /*04e0*/  ISETP.GE.U32.AND P5, PT, R45, c[0x0][0x1c8], PT ;  /* 0x000072002d007a0c */ /* 0x000fe20003fa6070 */
[----:B------:R-:W-:Y:S01]  /*04f0*/  @P2 IMAD R0, R41, c[0x0][0x1c0], RZ ;  /* 0x0000700029002a24 */ /* 0x000fe200078e02ff */
[----:B------:R-:W-:-:S02]  /*0500*/  IADD3 R16, P0, R24, R37, RZ ;  /* 0x0000002518107210 */ /* 0x000fc40007f1e0ff */
[----:B------:R-:W-:Y:S01]  /*0510*/  SHF.R.S32.HI R18, RZ, 0x1f, R47 ;  /* 0x0000001fff127819 */ /* 0x000fe2000001142f */
[----:B------:R-:W-:Y:S01]  /*0520*/  @P2 IMAD R7, R29, c[0x0][0x1c4], R0 ;  /* 0x000071001d072a24 */ /* 0x000fe200078e0200 */
[----:B------:R-:W-:Y:S02]  /*0530*/  LEA.HI.X.SX32 R17, R37, R2, 0x1, P0 ;  /* 0x0000000225117211 */ /* 0x000fe400000f0eff */
[----:B------:R-:W-:-:S03]  /*0540*/  SHF.R.S32.HI R0, RZ, 0x1f, R45 ;  /* 0x0000001fff007819 */ /* 0x000fc6000001142d */
[----:B------:R-:W-:Y:S01]  /*0550*/  IMAD.WIDE.U32 R16, R5, c[0x0][0x1d0], R16 ;  /* 0x0000740005107a25 */ /* 0x000fe200078e0010 */
[----:B------:R-:W-:-:S04]  /*0560*/  ISETP.GE.AND.EX P5, PT, R0, c[0x0][0x1cc], PT, P5 ;  /* 0x0000730000007a0c */ /* 0x000fc80003fa6350 */
[----:B------:R-:W-:Y:S02]  /*0570*/  IADD3 R3, R17, R3, RZ ;  /* 0x0000000311037210 */ /* 0x000fe40007ffe0ff */
[-C--:B------:R-:W-:Y:S02]  /*0580*/  @P2 MOV R2, R16.reuse ;  /* 0x0000001000022202 */ /* 0x080fe40000000f00 */
[-C--:B------:R-:W-:Y:S02]  /*0590*/  @P3 MOV R6, R16.reuse ;  /* 0x0000001000063202 */ /* 0x080fe40000000f00 */
[----:B------:R-:W-:Y:S01]  /*05a0*/  ISETP.LT.U32.AND P5, PT, R31, 0x1c0, !P5 ;  /* 0x000001c01f00780c */ /* 0x000fe20006fa1070 */
[----:B------:R-:W-:Y:S01]  /*05b0*/  @P2 IMAD.WIDE.U32 R4, R29, c[0x0][0x1c0], R2 ;  /* 0x000070001d042a25 */ /* 0x000fe200078e0002 */
[----:B------:R-:W-:Y:S02]  /*05c0*/  @P4 MOV R12, R16 ;  /* 0x00000010000c4202 */ /* 0x000fe40000000f00 */
[----:B------:R-:W-:-:S02]  /*05d0*/  @P4 MOV R13, R3 ;  /* 0x00000003000d4202 */ /* 0x000fc40000000f00 */
[----:B------:R-:W-:Y:S01]  /*05e0*/  @P2 IADD3 R5, R5, R7, RZ ;  /* 0x0000000705052210 */ /* 0x000fe20007ffe0ff */
[----:B------:R-:W-:Y:S01]  /*05f0*/  @P3 IMAD R7, R40, c[0x0][0x1c0], RZ ;  /* 0x0000700028073a24 */ /* 0x000fe200078e02ff */
[C---:B------:R-:W-:Y:S01]  /*0600*/  @P2 LEA R8, P0, R4.reuse, c[0x0][0x170], 0x1 ;  /* 0x00005c0004082a11 */ /* 0x040fe200078008ff */
[----:B------:R-:W-:Y:S01]  /*0610*/  @P4 IMAD.WIDE.U32 R12, R27, c[0x0][0x1c0], R12 ;  /* 0x000070001b0c4a25 */ /* 0x000fe200078e000c */
[----:B------:R-:W-:Y:S02]  /*0620*/  @P1 MOV R14, R16 ;  /* 0x00000010000e1202 */ /* 0x000fe40000000f00 */
[----:B------:R-:W-:Y:S01]  /*0630*/  @P2 LEA.HI.X R9, R4, c[0x0][0x174], R5, 0x1, P0 ;  /* 0x00005d0004092a11 */ /* 0x000fe200000f0c05 */
[----:B------:R-:W-:Y:S01]  /*0640*/  @P3 IMAD R11, R28, c[0x0][0x1c4], R7 ;  /* 0x000071001c0b3a24 */ /* 0x000fe200078e0207 */
[----:B------:R-:W-:Y:S01]  /*0650*/  ISETP.GE.U32.AND P0, PT, R47, c[0x0][0x1c8], PT ;  /* 0x000072002f007a0c */ /* 0x000fe20003f06070 */
[----:B------:R-:W-:Y:S01]  /*0660*/  @P4 IMAD R4, R39, c[0x0][0x1c0], RZ ;  /* 0x0000700027044a24 */ /* 0x000fe200078e02ff */
[-C--:B------:R-:W-:Y:S01]  /*0670*/  @P3 MOV R7, R3.reuse ;  /* 0x0000000300073202 */ /* 0x080fe20000000f00 */
[----:B------:R-:W-:Y:S01]  /*0680*/  @P1 IMAD R5, R42, c[0x0][0x1c0], RZ ;  /* 0x000070002a051a24 */ /* 0x000fe200078e02ff */
[----:B------:R-:W-:Y:S01]  /*0690*/  ISETP.GE.AND.EX P0, PT, R18, c[0x0][0x1cc], PT, P0 ;  /* 0x0000730012007a0c */ /* 0x000fe20003f06300 */
[----:B------:R-:W-:Y:S01]  /*06a0*/  @P4 IMAD R21, R27, c[0x0][0x1c4], R4 ;  /* 0x000071001b154a24 */ /* 0x000fe200078e0204 */
[----:B------:R-:W-:Y:S01]  /*06b0*/  @P1 MOV R15, R3 ;  /* 0x00000003000f1202 */ /* 0x000fe20000000f00 */
[----:B------:R-:W-:Y:S01]  /*06c0*/  @P3 IMAD.WIDE.U32 R6, R28, c[0x0][0x1c0], R6 ;  /* 0x000070001c063a25 */ /* 0x000fe200078e0006 */
[----:B------:R-:W-:-:S03]  /*06d0*/  ISETP.LT.U32.AND P0, PT, R31, 0x1c0, !P0 ;  /* 0x000001c01f00780c */ /* 0x000fc60004701070 */
[C---:B------:R-:W-:Y:S01]  /*06e0*/  @P1 IMAD R19, R10.reuse, c[0x0][0x1c4], R5 ;  /* 0x000071000a131a24 */ /* 0x040fe200078e0205 */
[----:B------:R-:W-:Y:S01]  /*06f0*/  @P3 IADD3 R5, R7, R11, RZ ;  /* 0x0000000b07053210 */ /* 0x000fe20007ffe0ff */
[----:B------:R-:W-:Y:S01]  /*0700*/  @P1 IMAD.WIDE.U32 R10, R10, c[0x0][0x1c0], R14 ;  /* 0x000070000a0a1a25 */ /* 0x000fe200078e000e */
[----:B------:R-:W-:Y:S02]  /*0710*/  @P3 LEA R4, P6, R6, c[0x0][0x170], 0x1 ;  /* 0x00005c0006043a11 */ /* 0x000fe400078c08ff */
[----:B------:R-:W-:Y:S01]  /*0720*/  @P4 IADD3 R7, R13, R21, RZ ;  /* 0x000000150d074210 */ /* 0x000fe20007ffe0ff */
[----:B------:R-:W-:Y:S01]  /*0730*/  @P5 IMAD R0, R0, c[0x0][0x1c0], RZ ;  /* 0x0000700000005a24 */ /* 0x000fe200078e02ff */
[----:B------:R-:W-:Y:S02]  /*0740*/  @P3 LEA.HI.X R5, R6, c[0x0][0x174], R5, 0x1, P6 ;  /* 0x00005d0006053a11 */ /* 0x000fe400030f0c05 */
[----:B------:R-:W-:Y:S01]  /*0750*/  @P4 LEA R6, P6, R12, c[0x0][0x170], 0x1 ;  /* 0x00005c000c064a11 */ /* 0x000fe200078c08ff */
[----:B------:R-:W-:Y:S01]  /*0760*/  @P0 IMAD R18, R18, c[0x0][0x1c0], RZ ;  /* 0x0000700012120a24 */ /* 0x000fe200078e02ff */
[----:B------:R-:W-:Y:S01]  /*0770*/  @P5 MOV R14, R16 ;  /* 0x00000010000e5202 */ /* 0x000fe20000000f00 */
[----:B------:R-:W-:Y:S01]  /*0780*/  @P5 IMAD R35, R45, c[0x0][0x1c4], R0 ;  /* 0x000071002d235a24 */ /* 0x000fe200078e0200 */
[----:B------:R-:W-:Y:S01]  /*0790*/  @P5 MOV R15, R3 ;  /* 0x00000003000f5202 */ /* 0x000fe20000000f00 */
[----:B------:R-:W-:Y:S01]  /*07a0*/  @P0 IMAD R21, R47, c[0x0][0x1c4], R18 ;  /* 0x000071002f150a24 */ /* 0x000fe200078e0212 */
[----:B------:R-:W-:-:S02]  /*07b0*/  @P4 LEA.HI.X R7, R12, c[0x0][0x174], R7, 0x1, P6 ;  /* 0x00005d000c074a11 */ /* 0x000fc400030f0c07 */
[----:B------:R-:W-:Y:S01]  /*07c0*/  @P1 IADD3 R11, R11, R19, RZ ;  /* 0x000000130b0b1210 */ /* 0x000fe20007ffe0ff */
[----:B------:R-:W-:Y:S01]  /*07d0*/  @P5 IMAD.WIDE.U32 R14, R45, c[0x0][0x1c0], R14 ;  /* 0x000070002d0e5a25 */ /* 0x000fe200078e000e */
[C---:B------:R-:W-:Y:S02]  /*07e0*/  @P1 LEA R12, P6, R10.reuse, c[0x0][0x170], 0x1 ;  /* 0x00005c000a0c1a11 */ /* 0x040fe400078c08ff */
[----:B------:R-:W-:Y:S02]  /*07f0*/  @P0 MOV R18, R16 ;  /* 0x0000001000120202 */ /* 0x000fe40000000f00 */
[----:B------:R-:W-:Y:S02]  /*0800*/  @P0 MOV R19, R3 ;  /* 0x0000000300130202 */ /* 0x000fe40000000f00 */
[----:B------:R-:W-:Y:S02]  /*0810*/  @P1 LEA.HI.X R13, R10, c[0x0][0x174], R11, 0x1, P6 ;  /* 0x00005d000a0d1a11 */ /* 0x000fe400030f0c0b */
[----:B------:R-:W-:Y:S01]  /*0820*/  @P5 IADD3 R11, R15, R35, RZ ;  /* 0x000000230f0b5210 */ /* 0x000fe20007ffe0ff */
[----:B------:R-:W-:Y:S01]  /*0830*/  @P0 IMAD.WIDE.U32 R18, R47, c[0x0][0x1c0], R18 ;  /* 0x000070002f120a25 */ /* 0x000fe200078e0012 */
[----:B------:R-:W-:-:S02]  /*0840*/  @P5 LEA R34, P6, R14, c[0x0][0x170], 0x1 ;  /* 0x00005c000e225a11 */ /* 0x000fc400078c08ff */
[----:B------:R-:W-:Y:S02]  /*0850*/  IADD3 R15, R22, 0xc0, RZ ;  /* 0x000000c0160f7810 */ /* 0x000fe40007ffe0ff */
[----:B------:R-:W-:Y:S02]  /*0860*/  @P5 LEA.HI.X R35, R14, c[0x0][0x174], R11, 0x1, P6 ;  /* 0x00005d000e235a11 */ /* 0x000fe400030f0c0b */
[----:B------:R-:W-:Y:S02]  /*0870*/  @P0 IADD3 R11, R19, R21, RZ ;  /* 0x00000015130b0210 */ /* 0x000fe40007ffe0ff */
[----:B------:R-:W-:Y:S01]  /*0880*/  CS2R R20, SRZ ;  /* 0x0000000000147805 */ /* 0x000fe2000001ff00 */
[C---:B------:R-:W-:Y:S02]  /*0890*/  @P0 LEA R10, P6, R18.reuse, c[0x0][0x170], 0x1 ;  /* 0x00005c00120a0a11 */ /* 0x040fe400078c08ff */
[----:B------:R-:W-:Y:S02]  /*08a0*/  SHF.R.S32.HI R14, RZ, 0x1f, R15 ;  /* 0x0000001fff0e7819 */ /* 0x000fe4000001140f */
[----:B------:R-:W-:Y:S01]  /*08b0*/  @P0 LEA.HI.X R11, R18, c[0x0][0x174], R11, 0x1, P6 ;  /* 0x00005d00120b0a11 */ /* 0x000fe200030f0c0b */
[----:B------:R0:W2:Y:S01]  /*08c0*/  @P5 LDG.E R21, [R34.64] ;  /* 0x0000000822155981 */ /* 0x0000a2000c1e1900 */
[----:B------:R-:W-:Y:S01]  /*08d0*/  ISETP.GE.U32.AND P5, PT, R15, c[0x0][0x1c8], PT ;  /* 0x000072000f007a0c */ /* 0x000fe20003fa6070 */
[----:B------:R-:W-:Y:S01]  /*08e0*/  CS2R R18, SRZ ;  /* 0x0000000000127805 */ /* 0x000fe2000001ff00 */
[----:B------:R-:W-:Y:S01]  /*08f0*/  ISETP.GE.U32.AND P6, PT, R23, c[0x0][0x1c8], PT ;  /* 0x0000720017007a0c */ /* 0x000fe20003fc6070 */
[----:B------:R1:W3:Y:S01]  /*0900*/  @P2 LDG.E R20, [R8.64] ;  /* 0x0000000808142981 */ /* 0x0002e2000c1e1900 */
[----:B------:R-:W-:-:S02]  /*0910*/  ISETP.GE.AND.EX P5, PT, R14, c[0x0][0x1cc], PT, P5 ;  /* 0x000073000e007a0c */ /* 0x000fc40003fa6350 */
[----:B------:R-:W-:Y:S01]  /*0920*/  SHF.R.S32.HI R0, RZ, 0x1f, R23 ;  /* 0x0000001fff007819 */ /* 0x000fe20000011417 */
[----:B------:R4:W5:Y:S01]  /*0930*/  @P1 LDG.E R19, [R12.64] ;  /* 0x000000080c131981 */ /* 0x000962000c1e1900 */
[C---:B------:R-:W-:Y:S02]  /*0940*/  ISETP.LT.U32.AND P5, PT, R31.reuse, 0x1c0, !P5 ;  /* 0x000001c01f00780c */ /* 0x040fe40006fa1070 */
[----:B------:R-:W-:Y:S01]  /*0950*/  ISETP.GE.AND.EX P6, PT, R0, c[0x0][0x1cc], PT, P6 ;  /* 0x0000730000007a0c */ /* 0x000fe20003fc6360 */
[----:B------:R0:W2:Y:S01]  /*0960*/  @P3 LDG.E R18, [R4.64] ;  /* 0x0000000804123981 */ /* 0x0000a2000c1e1900 */
[----:B------:R-:W-:Y:S02]  /*0970*/  MOV R32, RZ ;  /* 0x000000ff00207202 */ /* 0x000fe40000000f00 */
[----:B------:R-:W-:-:S04]  /*0980*/  ISETP.GT.U32.OR P6, PT, R31, 0x1bf, P6 ;  /* 0x000001bf1f00780c */ /* 0x000fc800037c4470 */
[----:B------:R0:W2:Y:S01]  /*0990*/  @P4 LDG.E R32, [R6.64] ;  /* 0x0000000806204981 */ /* 0x0000a2000c1e1900 */
[----:B------:R-:W-:Y:S02]  /*09a0*/  MOV R36, RZ ;  /* 0x000000ff00247202 */ /* 0x000fe40000000f00 */
[-C--:B-1----:R-:W-:Y:S01]  /*09b0*/  @P5 MOV R8, R16.reuse ;  /* 0x0000001000085202 */ /* 0x082fe20000000f00 */
[----:B------:R-:W-:Y:S01]  /*09c0*/  @P5 IMAD R14, R14, c[0x0][0x1c0], RZ ;  /* 0x000070000e0e5a24 */ /* 0x000fe200078e02ff */
[----:B------:R-:W-:Y:S02]  /*09d0*/  @P5 MOV R9, R3 ;  /* 0x0000000300095202 */ /* 0x000fe40000000f00 */
[----:B------:R3:W2:Y:S01]  /*09e0*/  @P0 LDG.E R36, [R10.64] ;  /* 0x000000080a240981 */ /* 0x0006a2000c1e1900 */
[C---:B----4-:R-:W-:Y:S02]  /*09f0*/  @P5 IMAD R13, R15.reuse, c[0x0][0x1c4], R14 ;  /* 0x000071000f0d5a24 */ /* 0x050fe400078e020e */
[----:B------:R-:W-:Y:S01]  /*0a00*/  @P5 IMAD.WIDE.U32 R8, R15, c[0x0][0x1c0], R8 ;  /* 0x000070000f085a25 */ /* 0x000fe200078e0008 */
[----:B0-----:R-:W-:-:S02]  /*0a10*/  @!P6 MOV R6, R16 ;  /* 0x000000100006e202 */ /* 0x001fc40000000f00 */
[----:B------:R-:W-:Y:S01]  /*0a20*/  @!P6 MOV R7, R3 ;  /* 0x000000030007e202 */ /* 0x000fe20000000f00 */
[----:B------:R-:W-:Y:S01]  /*0a30*/  @!P6 IMAD R12, R0, c[0x0][0x1c0], RZ ;  /* 0x00007000000cea24 */ /* 0x000fe200078e02ff */
[----:B------:R-:W-:Y:S02]  /*0a40*/  @P5 IADD3 R5, R9, R13, RZ ;  /* 0x0000000d09055210 */ /* 0x000fe40007ffe0ff */
[C---:B------:R-:W-:Y:S01]  /*0a50*/  @P5 LEA R4, P0, R8.reuse, c[0x0][0x170], 0x1 ;  /* 0x00005c0008045a11 */ /* 0x040fe200078008ff */
[C---:B------:R-:W-:Y:S02]  /*0a60*/  @!P6 IMAD R15, R23.reuse, c[0x0][0x1c4], R12 ;  /* 0x00007100170fea24 */ /* 0x040fe400078e020c */
[----:B------:R-:W-:Y:S01]  /*0a70*/  @!P6 IMAD.WIDE.U32 R6, R23, c[0x0][0x1c0], R6 ;  /* 0x000070001706ea25 */ /* 0x000fe200078e0006 */
[----:B------:R-:W-:Y:S01]  /*0a80*/  CS2R R34, SRZ ;  /* 0x0000000000227805 */ /* 0x000fe2000001ff00 */
[----:B------:R-:W-:-:S03]  /*0a90*/  @P5 LEA.HI.X R5, R8, c[0x0][0x174], R5, 0x1, P0 ;  /* 0x00005d0008055a11 */ /* 0x000fc600000f0c05 */
[----:B------:R-:W-:Y:S02]  /*0aa0*/  @!P6 IADD3 R7, R7, R15, RZ ;  /* 0x0000000f0707e210 */ /* 0x000fe40007ffe0ff */
[C---:B------:R-:W-:Y:S01]  /*0ab0*/  @!P6 LEA R8, P0, R6.reuse, c[0x0][0x170], 0x1 ;  /* 0x00005c000608ea11 */ /* 0x040fe200078008ff */
[----:B------:R0:W4:Y:S03]  /*0ac0*/  @P5 LDG.E R35, [R4.64] ;  /* 0x0000000804235981 */ /* 0x000126000c1e1900 */
[----:B------:R-:W-:-:S05]  /*0ad0*/  @!P6 LEA.HI.X R9, R6, c[0x0][0x174], R7, 0x1, P0 ;  /* 0x00005d000609ea11 */ /* 0x000fca00000f0c07 */
[----:B------:R1:W4:Y:S01]  /*0ae0*/  @!P6 LDG.E R34, [R8.64] ;  /* 0x000000080822e981 */ /* 0x000322000c1e1900 */
[C---:B------:R-:W-:Y:S02]  /*0af0*/  ISETP.GT.AND P0, PT, R43.reuse, 0x1e, PT ;  /* 0x0000001e2b00780c */ /* 0x040fe40003f04270 */
[----:B------:R-:W-:Y:S02]  /*0b00*/  ISETP.NE.AND P6, PT, R43, RZ, PT ;  /* 0x000000ff2b00720c */ /* 0x000fe40003fc5270 */
[----:B------:R-:W-:Y:S01]  /*0b10*/  ISETP.NE.AND P5, PT, R31, RZ, PT ;  /* 0x000000ff1f00720c */ /* 0x000fe20003fa5270 */
[----:B------:R-:W-:Y:S01]  /*0b20*/  ULDC UR5, c[0x0][0xc] ;  /* 0x0000030000057ab9 */ /* 0x000fe20000000800 */
[----:B------:R-:W-:Y:S01]  /*0b30*/  BSSY B0, `(.L_x_2482) ;  /* 0x0000077000007945 */ /* 0x000fe20003800000 */
[--C-:B---3--:R-:W-:Y:S02]  /*0b40*/  HADD2.F32 R11, -RZ, R20.reuse.H1_H1 ;  /* 0x30000014ff0b7230 */ /* 0x108fe40000004100 */
[----:B------:R-:W-:-:S02]  /*0b50*/  HADD2.F32 R10, -RZ, R20.H0_H0 ;  /* 0x20000014ff0a7230 */ /* 0x000fc40000004100 */
[--C-:B-----5:R-:W-:Y:S01]  /*0b60*/  HADD2.F32 R7, -RZ, R19.reuse.H1_H1 ;  /* 0x30000013ff077230 */ /* 0x120fe20000004100 */
[----:B------:R-:W-:Y:S01]  /*0b70*/  FMUL.FTZ R13, R11, R11 ;  /* 0x0000000b0b0d7220 */ /* 0x000fe20000410000 */
[----:B------:R-:W-:Y:S01]  /*0b80*/  HADD2.F32 R6, -RZ, R19.H0_H0 ;  /* 0x20000013ff067230 */ /* 0x000fe20000004100 */
[----:B------:R-:W-:Y:S01]  /*0b90*/  FADD.FTZ R12, R10, R11 ;  /* 0x0000000b0a0c7221 */ /* 0x000fe20000010000 */
[--C-:B--2---:R-:W-:Y:S01]  /*0ba0*/  HADD2.F32 R11, -RZ, R18.reuse.H1_H1 ;  /* 0x30000012ff0b7230 */ /* 0x104fe20000004100 */
[----:B0-----:R-:W-:Y:S01]  /*0bb0*/  FMUL.FTZ R5, R7, R7 ;  /* 0x0000000707057220 */ /* 0x001fe20000410000 */
[----:B------:R-:W-:Y:S01]  /*0bc0*/  HADD2.F32 R4, -RZ, R18.H0_H0 ;  /* 0x20000012ff047230 */ /* 0x000fe20000004100 */
[----:B------:R-:W-:Y:S02]  /*0bd0*/  FADD.FTZ R7, R6, R7 ;  /* 0x0000000706077221 */ /* 0x000fe40000010000 */
[----:B------:R-:W-:Y:S01]  /*0be0*/  FFMA.FTZ R10, R10, R10, R13 ;  /* 0x0000000a0a0a7223 */ /* 0x000fe2000001000d */
[----:B------:R-:W-:Y:S01]  /*0bf0*/  HADD2.F32 R13, -RZ, R32.H1_H1 ;  /* 0x30000020ff0d7230 */ /* 0x000fe20000004100 */
[----:B-1----:R-:W-:-:S02]  /*0c00*/  FMUL.FTZ R9, R11, R11 ;  /* 0x0000000b0b097220 */ /* 0x002fc40000410000 */
[----:B------:R-:W-:Y:S02]  /*0c10*/  FFMA.FTZ R5, R6, R6, R5 ;  /* 0x0000000606057223 */ /* 0x000fe40000010005 */
[----:B------:R-:W-:Y:S01]  /*0c20*/  FADD.FTZ R7, RZ, R7 ;  /* 0x00000007ff077221 */ /* 0x000fe20000010000 */
[----:B------:R-:W-:Y:S01]  /*0c30*/  HADD2.F32 R8, -RZ, R32.H0_H0 ;  /* 0x20000020ff087230 */ /* 0x000fe20000004100 */
[C---:B------:R-:W-:Y:S02]  /*0c40*/  FADD.FTZ R6, R4.reuse, R11 ;  /* 0x0000000b04067221 */ /* 0x040fe40000010000 */
[----:B------:R-:W-:Y:S02]  /*0c50*/  FFMA.FTZ R4, R4, R4, R9 ;  /* 0x0000000404047223 */ /* 0x000fe40000010009 */
[----:B------:R-:W-:Y:S02]  /*0c60*/  FMUL.FTZ R9, R13, R13 ;  /* 0x0000000d0d097220 */ /* 0x000fe40000410000 */
[----:B------:R-:W-:-:S02]  /*0c70*/  FADD.FTZ R5, RZ, R5 ;  /* 0x00000005ff057221 */ /* 0x000fc40000010000 */
[----:B------:R-:W-:Y:S02]  /*0c80*/  FADD.FTZ R7, R7, R12 ;  /* 0x0000000c07077221 */ /* 0x000fe40000010000 */
[C---:B------:R-:W-:Y:S02]  /*0c90*/  FADD.FTZ R13, R8.reuse, R13 ;  /* 0x0000000d080d7221 */ /* 0x040fe40000010000 */
[----:B------:R-:W-:Y:S01]  /*0ca0*/  FFMA.FTZ R9, R8, R8, R9 ;  /* 0x0000000808097223 */ /* 0x000fe20000010009 */
[--C-:B------:R-:W-:Y:S01]  /*0cb0*/  HADD2.F32 R8, -RZ, R21.reuse.H1_H1 ;  /* 0x30000015ff087230 */ /* 0x100fe20000004100 */
[----:B------:R-:W-:Y:S02]  /*0cc0*/  FADD.FTZ R5, R5, R10 ;  /* 0x0000000a05057221 */ /* 0x000fe40000010000 */
[----:B------:R-:W-:Y:S01]  /*0cd0*/  FADD.FTZ R6, R7, R6 ;  /* 0x0000000607067221 */ /* 0x000fe20000010000 */
[----:B------:R-:W-:Y:S01]  /*0ce0*/  HADD2.F32 R7, -RZ, R21.H0_H0 ;  /* 0x20000015ff077230 */ /* 0x000fe20000004100 */
[----:B------:R-:W-:Y:S01]  /*0cf0*/  FADD.FTZ R4, R5, R4 ;  /* 0x0000000405047221 */ /* 0x000fe20000010000 */
[----:B------:R-:W-:Y:S01]  /*0d00*/  HADD2.F32 R11, -RZ, R36.H1_H1 ;  /* 0x30000024ff0b7230 */ /* 0x000fe20000004100 */
[----:B------:R-:W-:-:S02]  /*0d10*/  FMUL.FTZ R10, R8, R8 ;  /* 0x00000008080a7220 */ /* 0x000fc40000410000 */
[C---:B------:R-:W-:Y:S01]  /*0d20*/  FADD.FTZ R5, R7.reuse, R8 ;  /* 0x0000000807057221 */ /* 0x040fe20000010000 */
[----:B------:R-:W-:Y:S01]  /*0d30*/  HADD2.F32 R8, -RZ, R36.H0_H0 ;  /* 0x20000024ff087230 */ /* 0x000fe20000004100 */
[----:B------:R-:W-:Y:S02]  /*0d40*/  FADD.FTZ R6, R6, R13 ;  /* 0x0000000d06067221 */ /* 0x000fe40000010000 */
[----:B------:R-:W-:Y:S02]  /*0d50*/  FADD.FTZ R4, R4, R9 ;  /* 0x0000000904047221 */ /* 0x000fe40000010000 */
[----:B------:R-:W-:Y:S02]  /*0d60*/  FFMA.FTZ R7, R7, R7, R10 ;  /* 0x0000000707077223 */ /* 0x000fe4000001000a */
[----:B------:R-:W-:Y:S01]  /*0d70*/  FMUL.FTZ R9, R11, R11 ;  /* 0x0000000b0b097220 */ /* 0x000fe20000410000 */
[----:B----4-:R-:W-:Y:S01]  /*0d80*/  HADD2.F32 R10, -RZ, R35.H1_H1 ;  /* 0x30000023ff0a7230 */ /* 0x010fe20000004100 */
[----:B------:R-:W-:-:S02]  /*0d90*/  FADD.FTZ R5, R6, R5 ;  /* 0x0000000506057221 */ /* 0x000fc40000010000 */
[----:B------:R-:W-:Y:S02]  /*0da0*/  FADD.FTZ R6, R8, R11 ;  /* 0x0000000b08067221 */ /* 0x000fe40000010000 */
[----:B------:R-:W-:Y:S02]  /*0db0*/  FADD.FTZ R4, R4, R7 ;  /* 0x0000000704047221 */ /* 0x000fe40000010000 */
[----:B------:R-:W-:Y:S01]  /*0dc0*/  FFMA.FTZ R9, R8, R8, R9 ;  /* 0x0000000808097223 */ /* 0x000fe20000010009 */
[----:B------:R-:W-:Y:S01]  /*0dd0*/  HADD2.F32 R7, -RZ, R35.H0_H0 ;  /* 0x20000023ff077230 */ /* 0x000fe20000004100 */
[----:B------:R-:W-:Y:S02]  /*0de0*/  FADD.FTZ R5, R5, R6 ;  /* 0x0000000605057221 */ /* 0x000fe40000010000 */
[----:B------:R-:W-:Y:S02]  /*0df0*/  FMUL.FTZ R6, R10, R10 ;  /* 0x0000000a0a067220 */ /* 0x000fe40000410000 */
[----:B------:R-:W-:Y:S01]  /*0e00*/  FADD.FTZ R4, R4, R9 ;  /* 0x0000000904047221 */ /* 0x000fe20000010000 */
[----:B------:R-:W-:Y:S01]  /*0e10*/  HADD2.F32 R9, -RZ, R34.H1_H1 ;  /* 0x30000022ff097230 */ /* 0x000fe20000004100 */
[----:B------:R-:W-:-:S02]  /*0e20*/  FADD.FTZ R10, R7, R10 ;  /* 0x0000000a070a7221 */ /* 0x000fc40000010000 */
[----:B------:R-:W-:Y:S01]  /*0e30*/  FFMA.FTZ R7, R7, R7, R6 ;  /* 0x0000000707077223 */ /* 0x000fe20000010006 */
[----:B------:R-:W-:Y:S01]  /*0e40*/  HADD2.F32 R6, -RZ, R34.H0_H0 ;  /* 0x20000022ff067230 */ /* 0x000fe20000004100 */
[----:B------:R-:W-:Y:S02]  /*0e50*/  FMUL.FTZ R11, R9, R9 ;  /* 0x00000009090b7220 */ /* 0x000fe40000410000 */
[----:B------:R-:W-:Y:S02]  /*0e60*/  FADD.FTZ R5, R5, R10 ;  /* 0x0000000a05057221 */ /* 0x000fe40000010000 */
[----:B------:R-:W-:Y:S02]  /*0e70*/  FADD.FTZ R4, R4, R7 ;  /* 0x0000000704047221 */ /* 0x000fe40000010000 */
[C---:B------:R-:W-:Y:S02]  /*0e80*/  FADD.FTZ R8, R6.reuse, R9 ;  /* 0x0000000906087221 */ /* 0x040fe40000010000 */
[----:B------:R-:W-:-:S02]  /*0e90*/  FFMA.FTZ R11, R6, R6, R11 ;  /* 0x00000006060b7223 */ /* 0x000fc4000001000b */
        /* <DEDUP_REMOVED lines=64> */
.L_x_2483:
[----:B------:R-:W-:Y:S05]  /*12a0*/  BSYNC B0 ;  /* 0x0000000000007941 */ /* 0x000fea0003800000 */
.L_x_2482:
        /* <DEDUP_REMOVED lines=26> */
.L_x_2486:
[----:B------:R-:W2:Y:S01]  /*1450*/  LDG.E.STRONG.GPU R8, [R6.64] ;  /* 0x0000000806087981 */ /* 0x000ea2000c1ef900 */
[----:B------:R-:W-:Y:S01]  /*1460*/  YIELD ;  /* 0x0000000000007946 */ /* 0x000fe20003800000 */
[----:B--2---:R-:W-:Y:S01]  /*1470*/  ISETP.NE.AND P0, PT, R8, R9, PT ;  /* 0x000000090800720c */ /* 0x004fe20003f05270 */
[----:B------:R-:W-:-:S12]  /*1480*/  CCTL.IVALL ;  /* 0x00000000ff00798f */ /* 0x000fd80002000000 */
[----:B------:R-:W-:Y:S05]  /*1490*/  @P0 BRA `(.L_x_2486) ;  /* 0xffffffb000000947 */ /* 0x000fea000383ffff */
.L_x_2485:
        /* <DEDUP_REMOVED lines=20> */
.L_x_2490:
        /* <DEDUP_REMOVED lines=116> */
.L_x_2489:
        /* <DEDUP_REMOVED lines=62> */
.L_x_2491:
[----:B------:R-:W-:-:S13]  /*2100*/  ISETP.NE.OR P0, PT, RZ, UR5, P0 ;  /* 0x00000005ff007c0c */ /* 0x000fda0008705670 */
[----:B------:R-:W-:Y:S05]  /*2110*/  @!P0 BRA `(.L_x_2487) ;  /* 0x000001f000008947 */ /* 0x000fea0003800000 */
.L_x_2488:
        /* <DEDUP_REMOVED lines=31> */
.L_x_2487:
        /* <DEDUP_REMOVED lines=12> */
.L_x_2493:
[----:B------:R-:W-:Y:S05]  /*23d0*/  BSYNC B0 ;  /* 0x0000000000007941 */ /* 0x000fea0003800000 */
.L_x_2492:
        /* <DEDUP_REMOVED lines=16> */
.L_x_2484:
        /* <DEDUP_REMOVED lines=16> */
[----:B-1----:R-:W-:Y:S01]  /*25e0*/  SHF.R.U32.HI R10, RZ, 0x1, R31 ;  /* 0x00000001ff0a7819 */ /* 0x002fe2000001161f */
[--C-:B------:R-:W-:Y:S01]  /*25f0*/  HADD2.F32 R13, -RZ, R19.reuse.H0_H0 ;  /* 0x20000013ff0d7230 */ /* 0x100fe20000004100 */
[----:B------:R-:W-:Y:S01]  /*2600*/  ISETP.NE.AND P6, PT, RZ, UR7, PT ;  /* 0x00000007ff007c0c */ /* 0x000fe2000bfc5270 */
[----:B------:R-:W1:Y:S01]  /*2610*/  LDS.64 R8, [0x88] ;  /* 0x00008800ff087984 */ /* 0x000e620000000a00 */
[----:B------:R-:W-:Y:S01]  /*2620*/  HADD2.F32 R19, -RZ, R19.H1_H1 ;  /* 0x30000013ff137230 */ /* 0x000fe20000004100 */
[----:B------:R-:W-:Y:S01]  /*2630*/  IMAD.WIDE.U32 R10, R10, -0x6db6db6d, RZ ;  /* 0x924924930a0a7825 */ /* 0x000fe200078e00ff */
[----:B------:R-:W-:-:S04]  /*2640*/  HADD2.F32 R37, -RZ, R20.H0_H0 ;  /* 0x20000014ff257230 */ /* 0x000fc80000004100 */
[----:B0-----:R-:W-:Y:S01]  /*2650*/  SHF.R.U32.HI R15, RZ, 0x2, R11 ;  /* 0x00000002ff0f7819 */ /* 0x001fe2000001160b */
[----:B-1----:R-:W-:-:S04]  /*2660*/  FMUL.FTZ R8, R8, c[0x0][0x1f4] ;  /* 0x00007d0008087a20 */ /* 0x002fc80000410000 */
[----:B------:R-:W-:Y:S02]  /*2670*/  FMUL.FTZ R44, R8, R8 ;  /* 0x00000008082c7220 */ /* 0x000fe40000410000 */
[----:B------:R-:W-:Y:S01]  /*2680*/  FADD.FTZ R10, R13, -R8 ;  /* 0x800000080d0a7221 */ /* 0x000fe20000010000 */
[----:B------:R-:W-:Y:S01]  /*2690*/  HADD2.F32 R13, -RZ, R20.H1_H1 ;  /* 0x30000014ff0d7230 */ /* 0x000fe20000004100 */
[----:B------:R-:W-:Y:S01]  /*26a0*/  FFMA.FTZ R44, R9, c[0x0][0x1f4], -R44 ;  /* 0x00007d00092c7a23 */ /* 0x000fe2000001082c */
[----:B------:R-:W-:Y:S01]  /*26b0*/  MOV R9, 0x3f800000 ;  /* 0x3f80000000097802 */ /* 0x000fe20000000f00 */
[--C-:B------:R-:W-:Y:S02]  /*26c0*/  FADD.FTZ R12, R19, -R8.reuse ;  /* 0x80000008130c7221 */ /* 0x100fe40000010000 */
[----:B------:R-:W-:Y:S01]  /*26d0*/  FADD.FTZ R46, R13, -R8 ;  /* 0x800000080d2e7221 */ /* 0x000fe20000010000 */
[----:B------:R-:W-:-:S13]  /*26e0*/  FSETP.GTU.FTZ.AND P0, PT, R44, RZ, PT ;  /* 0x000000ff2c00720b */ /* 0x000fda0003f1c000 */
[----:B------:R-:W-:-:S04]  /*26f0*/  @P0 FADD.FTZ R44, R44, c[0x0][0x188] ;  /* 0x000062002c2c0621 */ /* 0x000fc80000010000 */
[----:B------:R0:W1:Y:S02]  /*2700*/  @P0 MUFU.RSQ R9, R44 ;  /* 0x0000002c00090308 */ /* 0x0000640000001400 */
[----:B0-----:R-:W-:Y:S02]  /*2710*/  FADD.FTZ R44, R37, -R8 ;  /* 0x80000008252c7221 */ /* 0x001fe40000010000 */
[-C--:B-1----:R-:W-:Y:S02]  /*2720*/  FMUL.FTZ R11, R10, R9.reuse ;  /* 0x000000090a0b7220 */ /* 0x082fe40000410000 */
        /* <DEDUP_REMOVED lines=14> */
.L_x_2494:
[----:B------:R-:W-:Y:S01]  /*2810*/  BSSY B0, `(.L_x_2495) ;  /* 0x000000c000007945 */ /* 0x000fe20003800000 */
[----:B------:R-:W-:Y:S05]  /*2820*/  @!P1 BRA `(.L_x_2496) ;  /* 0x000000a000009947 */ /* 0x000fea0003800000 */
[----:B------:R-:W-:Y:S01]  /*2830*/  IMAD R11, R42, c[0x0][0x1c0], RZ ;  /* 0x000070002a0b7a24 */ /* 0x000fe200078e02ff */
[----:B------:R-:W-:Y:S02]  /*2840*/  MOV R10, R16 ;  /* 0x00000010000a7202 */ /* 0x000fe40000000f00 */
[----:B------:R-:W-:Y:S01]  /*2850*/  F2FP.PACK_AB R19, R19, R14 ;  /* 0x0000000e1313723e */ /* 0x000fe200000000ff */
[----:B------:R-:W-:Y:S01]  /*2860*/  IMAD R13, R22, c[0x0][0x1c4], R11 ;  /* 0x00007100160d7a24 */ /* 0x000fe200078e020b */
[----:B------:R-:W-:-:S05]  /*2870*/  MOV R11, R3 ;  /* 0x00000003000b7202 */ /* 0x000fca0000000f00 */
[----:B------:R-:W-:-:S05]  /*2880*/  IMAD.WIDE.U32 R10, R22, c[0x0][0x1c0], R10 ;  /* 0x00007000160a7a25 */ /* 0x000fca00078e000a */
[----:B------:R-:W-:Y:S02]  /*2890*/  IADD3 R13, R11, R13, RZ ;  /* 0x0000000d0b0d7210 */ /* 0x000fe40007ffe0ff */
[----:B------:R-:W-:-:S04]  /*28a0*/  LEA R12, P0, R10, c[0x0][0x160], 0x1 ;  /* 0x000058000a0c7a11 */ /* 0x000fc800078008ff */
[----:B------:R-:W-:-:S05]  /*28b0*/  LEA.HI.X R13, R10, c[0x0][0x164], R13, 0x1, P0 ;  /* 0x000059000a0d7a11 */ /* 0x000fca00000f0c0d */
[----:B------:R0:W-:Y:S04]  /*28c0*/  STG.E [R12.64], R19 ;  /* 0x000000130c007986 */ /* 0x0001e8000c101908 */
.L_x_2496:
[----:B------:R-:W-:Y:S05]  /*28d0*/  BSYNC B0 ;  /* 0x0000000000007941 */ /* 0x000fea0003800000 */
.L_x_2495:
[-C--:B------:R-:W-:Y:S01]  /*28e0*/  FMUL.FTZ R11, R44, R9.reuse ;  /* 0x000000092c0b7220 */ /* 0x080fe20000410000 */
[--C-:B------:R-:W-:Y:S01]  /*28f0*/  HADD2.F32 R37, -RZ, R18.reuse.H0_H0 ;  /* 0x20000012ff257230 */ /* 0x100fe20000004100 */
[----:B------:R-:W-:Y:S01]  /*2900*/  FMUL.FTZ R46, R46, R9 ;  /* 0x000000092e2e7220 */ /* 0x000fe20000410000 */
[----:B------:R-:W-:Y:S01]  /*2910*/  HADD2.F32 R45, -RZ, R18.H1_H1 ;  /* 0x30000012ff2d7230 */ /* 0x000fe20000004100 */
[----:B------:R-:W-:Y:S02]  /*2920*/  FFMA.FTZ R14, R4, R11, R6 ;  /* 0x0000000b040e7223 */ /* 0x000fe40000010006 */
[----:B0-----:R-:W-:Y:S01]  /*2930*/  FFMA.FTZ R19, R5, R46, R7 ;  /* 0x0000002e05137223 */ /* 0x001fe20000010007 */
        /* <DEDUP_REMOVED lines=11> */
.L_x_2497:
        /* <DEDUP_REMOVED lines=12> */
.L_x_2499:
[----:B------:R-:W-:Y:S05]  /*2ab0*/  BSYNC B0 ;  /* 0x0000000000007941 */ /* 0x000fea0003800000 */
.L_x_2498:
[--C-:B0-----:R-:W-:Y:S01]  /*2ac0*/  FADD.FTZ R12, R37, -R8.reuse ;  /* 0x80000008250c7221 */ /* 0x101fe20000010000 */
[--C-:B------:R-:W-:Y:S01]  /*2ad0*/  HADD2.F32 R13, -RZ, R32.reuse.H0_H0 ;  /* 0x20000020ff0d7230 */ /* 0x100fe20000004100 */
[--C-:B------:R-:W-:Y:S01]  /*2ae0*/  FADD.FTZ R14, R45, -R8.reuse ;  /* 0x800000082d0e7221 */ /* 0x100fe20000010000 */
[----:B------:R-:W-:Y:S01]  /*2af0*/  HADD2.F32 R19, -RZ, R32.H1_H1 ;  /* 0x30000020ff137230 */ /* 0x000fe20000004100 */
[-C--:B------:R-:W-:Y:S02]  /*2b00*/  FMUL.FTZ R11, R12, R9.reuse ;  /* 0x000000090c0b7220 */ /* 0x080fe40000410000 */
[----:B------:R-:W-:Y:S02]  /*2b10*/  FMUL.FTZ R14, R14, R9 ;  /* 0x000000090e0e7220 */ /* 0x000fe40000410000 */
[----:B------:R-:W-:Y:S02]  /*2b20*/  IMAD R10, R30, c[0x0][0x1e4], R15 ;  /* 0x000079001e0a7a24 */ /* 0x000fe400078e020f */
[----:B------:R-:W-:-:S02]  /*2b30*/  FADD.FTZ R20, R13, -R8 ;  /* 0x800000080d147221 */ /* 0x000fc40000010000 */
[----:B------:R-:W-:Y:S02]  /*2b40*/  FADD.FTZ R22, R19, -R8 ;  /* 0x8000000813167221 */ /* 0x000fe40000010000 */
        /* <DEDUP_REMOVED lines=13> */
.L_x_2500:
        /* <DEDUP_REMOVED lines=12> */
.L_x_2502:
[----:B------:R-:W-:Y:S05]  /*2ce0*/  BSYNC B0 ;  /* 0x0000000000007941 */ /* 0x000fea0003800000 */
.L_x_2501:
[-C--:B0-----:R-:W-:Y:S01]  /*2cf0*/  FMUL.FTZ R13, R20, R9.reuse ;  /* 0x00000009140d7220 */ /* 0x081fe20000410000 */
[----:B------:R-:W-:Y:S01]  /*2d00*/  HADD2.F32 R37, -RZ, R21.H0_H0 ;  /* 0x20000015ff257230 */ /* 0x000fe20000004100 */
[----:B------:R-:W-:Y:S01]  /*2d10*/  FMUL.FTZ R22, R22, R9 ;  /* 0x0000000916167220 */ /* 0x000fe20000410000 */
        /* <DEDUP_REMOVED lines=14> */
.L_x_2503:
        /* <DEDUP_REMOVED lines=12> */
.L_x_2505:
[----:B------:R-:W-:Y:S05]  /*2ec0*/  BSYNC B0 ;  /* 0x0000000000007941 */ /* 0x000fea0003800000 */
.L_x_2504:
[----:B------:R-:W-:Y:S01]  /*2ed0*/  HADD2.F32 R21, -RZ, R21.H1_H1 ;  /* 0x30000015ff157230 */ /* 0x000fe20000004100 */
[----:B------:R-:W-:Y:S01]  /*2ee0*/  IADD3 R12, R10, 0xa0, RZ ;  /* 0x000000a00a0c7810 */ /* 0x000fe20007ffe0ff */
[--C-:B0-----:R-:W-:Y:S01]  /*2ef0*/  FADD.FTZ R14, R37, -R8.reuse ;  /* 0x80000008250e7221 */ /* 0x101fe20000010000 */
[----:B------:R-:W-:Y:S01]  /*2f00*/  ISETP.GE.U32.AND P5, PT, R11, c[0x0][0x1c8], PT ;  /* 0x000072000b007a0c */ /* 0x000fe20003fa6070 */
[--C-:B------:R-:W-:Y:S01]  /*2f10*/  HADD2.F32 R19, -RZ, R36.reuse.H0_H0 ;  /* 0x20000024ff137230 */ /* 0x100fe20000004100 */
[----:B------:R-:W-:Y:S01]  /*2f20*/  SHF.R.S32.HI R44, RZ, 0x1f, R11 ;  /* 0x0000001fff2c7819 */ /* 0x000fe2000001140b */
[----:B------:R-:W-:Y:S01]  /*2f30*/  FADD.FTZ R18, R21, -R8 ;  /* 0x8000000815127221 */ /* 0x000fe20000010000 */
[----:B------:R-:W-:Y:S01]  /*2f40*/  ISETP.GE.U32.AND P0, PT, R12, c[0x0][0x1c8], PT ;  /* 0x000072000c007a0c */ /* 0x000fe20003f06070 */
[----:B------:R-:W-:Y:S01]  /*2f50*/  HADD2.F32 R45, -RZ, R36.H1_H1 ;  /* 0x30000024ff2d7230 */ /* 0x000fe20000004100 */
[----:B------:R-:W-:Y:S01]  /*2f60*/  SHF.R.S32.HI R13, RZ, 0x1f, R12 ;  /* 0x0000001fff0d7819 */ /* 0x000fe2000001140c */
[-C--:B------:R-:W-:Y:S01]  /*2f70*/  FMUL.FTZ R15, R14, R9.reuse ;  /* 0x000000090e0f7220 */ /* 0x080fe20000410000 */
[----:B------:R-:W-:Y:S01]  /*2f80*/  ISETP.GE.AND.EX P5, PT, R44, c[0x0][0x1cc], PT, P5 ;  /* 0x000073002c007a0c */ /* 0x000fe20003fa6350 */
[----:B------:R-:W-:Y:S01]  /*2f90*/  FMUL.FTZ R18, R18, R9 ;  /* 0x0000000912127220 */ /* 0x000fe20000410000 */
[----:B------:R-:W-:Y:S01]  /*2fa0*/  ISETP.GE.AND.EX P0, PT, R13, c[0x0][0x1cc], PT, P0 ;  /* 0x000073000d007a0c */ /* 0x000fe20003f06300 */
[--C-:B------:R-:W-:Y:S01]  /*2fb0*/  FADD.FTZ R32, R19, -R8.reuse ;  /* 0x8000000813207221 */ /* 0x100fe20000010000 */
[----:B------:R-:W-:Y:S01]  /*2fc0*/  ISETP.LT.U32.AND P5, PT, R31, 0x1c0, !P5 ;  /* 0x000001c01f00780c */ /* 0x000fe20006fa1070 */
[----:B------:R-:W-:Y:S01]  /*2fd0*/  FADD.FTZ R36, R45, -R8 ;  /* 0x800000082d247221 */ /* 0x000fe20000010000 */
[----:B------:R-:W-:Y:S01]  /*2fe0*/  ISETP.LT.U32.AND P0, PT, R31, 0x1c0, !P0 ;  /* 0x000001c01f00780c */ /* 0x000fe20004701070 */
[----:B------:R-:W-:-:S02]  /*2ff0*/  FFMA.FTZ R20, R4, R15, R6 ;  /* 0x0000000f04147223 */ /* 0x000fc40000010006 */
[----:B------:R-:W-:Y:S01]  /*3000*/  FFMA.FTZ R21, R5, R18, R7 ;  /* 0x0000001205157223 */ /* 0x000fe20000010007 */
[----:B------:R-:W-:Y:S06]  /*3010*/  @!P6 BRA `(.L_x_2506) ;  /* 0x000000a00000e947 */ /* 0x000fec0003800000 */
        /* <DEDUP_REMOVED lines=10> */
.L_x_2506:
        /* <DEDUP_REMOVED lines=12> */
.L_x_2508:
[----:B------:R-:W-:Y:S05]  /*3180*/  BSYNC B0 ;  /* 0x0000000000007941 */ /* 0x000fea0003800000 */
.L_x_2507:
        /* <DEDUP_REMOVED lines=17> */
.L_x_2509:
        /* <DEDUP_REMOVED lines=12> */
.L_x_2511:
[----:B------:R-:W-:Y:S05]  /*3360*/  BSYNC B0 ;  /* 0x0000000000007941 */ /* 0x000fea0003800000 */
.L_x_2510:
[----:B------:R-:W-:Y:S01]  /*3370*/  HADD2.F32 R35, -RZ, R35.H1_H1 ;  /* 0x30000023ff237230 */ /* 0x000fe20000004100 */
[--C-:B0-----:R-:W-:Y:S01]  /*3380*/  FADD.FTZ R12, R37, -R8.reuse ;  /* 0x80000008250c7221 */ /* 0x101fe20000010000 */
[--C-:B------:R-:W-:Y:S01]  /*3390*/  HADD2.F32 R13, -RZ, R34.reuse.H0_H0 ;  /* 0x20000022ff0d7230 */ /* 0x100fe20000004100 */
[----:B------:R-:W-:Y:S01]  /*33a0*/  ISETP.GE.U32.AND P5, PT, R23, c[0x0][0x1c8], PT ;  /* 0x0000720017007a0c */ /* 0x000fe20003fa6070 */
[----:B------:R-:W-:Y:S01]  /*33b0*/  HADD2.F32 R15, -RZ, R34.H1_H1 ;  /* 0x30000022ff0f7230 */ /* 0x000fe20000004100 */
[--C-:B------:R-:W-:Y:S01]  /*33c0*/  FADD.FTZ R14, R35, -R8.reuse ;  /* 0x80000008230e7221 */ /* 0x100fe20000010000 */
[----:B------:R-:W-:Y:S01]  /*33d0*/  ISETP.GE.U32.AND P0, PT, R11, c[0x0][0x1c8], PT ;  /* 0x000072000b007a0c */ /* 0x000fe20003f06070 */
[--C-:B------:R-:W-:Y:S01]  /*33e0*/  FADD.FTZ R18, R13, -R8.reuse ;  /* 0x800000080d127221 */ /* 0x100fe20000010000 */
[----:B------:R-:W-:Y:S01]  /*33f0*/  SHF.R.S32.HI R19, RZ, 0x1f, R11 ;  /* 0x0000001fff137819 */ /* 0x000fe2000001140b */
[----:B------:R-:W-:Y:S01]  /*3400*/  FADD.FTZ R8, R15, -R8 ;  /* 0x800000080f087221 */ /* 0x000fe20000010000 */
[----:B------:R-:W-:Y:S01]  /*3410*/  ISETP.GE.AND.EX P5, PT, R0, c[0x0][0x1cc], PT, P5 ;  /* 0x0000730000007a0c */ /* 0x000fe20003fa6350 */
[-C--:B------:R-:W-:Y:S01]  /*3420*/  FMUL.FTZ R13, R12, R9.reuse ;  /* 0x000000090c0d7220 */ /* 0x080fe20000410000 */
[----:B------:R-:W-:Y:S01]  /*3430*/  ISETP.GE.AND.EX P0, PT, R19, c[0x0][0x1cc], PT, P0 ;  /* 0x0000730013007a0c */ /* 0x000fe20003f06300 */
[-C--:B------:R-:W-:Y:S01]  /*3440*/  FMUL.FTZ R15, R18, R9.reuse ;  /* 0x00000009120f7220 */ /* 0x080fe20000410000 */
[C---:B------:R-:W-:Y:S01]  /*3450*/  ISETP.GT.U32.OR P5, PT, R31.reuse, 0x1bf, P5 ;  /* 0x000001bf1f00780c */ /* 0x040fe20002fa4470 */
[-C--:B------:R-:W-:Y:S01]  /*3460*/  FMUL.FTZ R8, R8, R9.reuse ;  /* 0x0000000908087220 */ /* 0x080fe20000410000 */
[----:B------:R-:W-:Y:S01]  /*3470*/  ISETP.LT.U32.AND P0, PT, R31, 0x1c0, !P0 ;  /* 0x000001c01f00780c */ /* 0x000fe20004701070 */
[----:B------:R-:W-:-:S02]  /*3480*/  FMUL.FTZ R14, R14, R9 ;  /* 0x000000090e0e7220 */ /* 0x000fc40000410000 */
[C-C-:B------:R-:W-:Y:S02]  /*3490*/  FFMA.FTZ R13, R4.reuse, R13, R6.reuse ;  /* 0x0000000d040d7223 */ /* 0x140fe40000010006 */
        /* <DEDUP_REMOVED lines=14> */
.L_x_2512:
[----:B------:R-:W-:Y:S01]  /*3580*/  BSSY B0, `(.L_x_2513) ;  /* 0x000000c000007945 */ /* 0x000fe20003800000 */
[----:B------:R-:W-:Y:S05]  /*3590*/  @!P0 BRA `(.L_x_2514) ;  /* 0x000000a000008947 */ /* 0x000fea0003800000 */
[----:B------:R-:W-:Y:S01]  /*35a0*/  IMAD R6, R19, c[0x0][0x1c0], RZ ;  /* 0x0000700013067a24 */ /* 0x000fe200078e02ff */
[----:B------:R-:W-:Y:S02]  /*35b0*/  MOV R4, R16 ;  /* 0x0000001000047202 */ /* 0x000fe40000000f00 */
[----:B------:R-:W-:Y:S01]  /*35c0*/  MOV R5, R3 ;  /* 0x0000000300057202 */ /* 0x000fe20000000f00 */
[----:B------:R-:W-:Y:S01]  /*35d0*/  IMAD R9, R11, c[0x0][0x1c4], R6 ;  /* 0x000071000b097a24 */ /* 0x000fe200078e0206 */
[----:B------:R-:W-:-:S03]  /*35e0*/  F2FP.PACK_AB R13, R14, R13 ;  /* 0x0000000d0e0d723e */ /* 0x000fc600000000ff */
[----:B------:R-:W-:-:S05]  /*35f0*/  IMAD.WIDE.U32 R6, R11, c[0x0][0x1c0], R4 ;  /* 0x000070000b067a25 */ /* 0x000fca00078e0004 */
[----:B------:R-:W-:Y:S02]  /*3600*/  IADD3 R9, R7, R9, RZ ;  /* 0x0000000907097210 */ /* 0x000fe40007ffe0ff */
[----:B------:R-:W-:-:S04]  /*3610*/  LEA R4, P0, R6, c[0x0][0x160], 0x1 ;  /* 0x0000580006047a11 */ /* 0x000fc800078008ff */
[----:B------:R-:W-:-:S05]  /*3620*/  LEA.HI.X R5, R6, c[0x0][0x164], R9, 0x1, P0 ;  /* 0x0000590006057a11 */ /* 0x000fca00000f0c09 */
[----:B------:R0:W-:Y:S04]  /*3630*/  STG.E [R4.64], R13 ;  /* 0x0000000d04007986 */ /* 0x0001e8000c101908 */
.L_x_2514:
[----:B------:R-:W-:Y:S05]  /*3640*/  BSYNC B0 ;  /* 0x0000000000007941 */ /* 0x000fea0003800000 */
.L_x_2513:
        /* <DEDUP_REMOVED lines=11> */
.L_x_2515:
[----:B------:R-:W-:Y:S01]  /*3700*/  BSSY B0, `(.L_x_2516) ;  /* 0x000000b000007945 */ /* 0x000fe20003800000 */
[----:B------:R-:W-:Y:S05]  /*3710*/  @P5 BRA `(.L_x_2517) ;  /* 0x0000009000005947 */ /* 0x000fea0003800000 */
[----:B------:R-:W-:Y:S01]  /*3720*/  MOV R2, R16 ;  /* 0x0000001000027202 */ /* 0x000fe20000000f00 */
[----:B------:R-:W-:Y:S01]  /*3730*/  IMAD R0, R0, c[0x0][0x1c0], RZ ;  /* 0x0000700000007a24 */ /* 0x000fe200078e02ff */
[----:B------:R-:W-:-:S03]  /*3740*/  F2FP.PACK_AB R15, R12, R15 ;  /* 0x0000000f0c0f723e */ /* 0x000fc600000000ff */
[----:B0-----:R-:W-:-:S04]  /*3750*/  IMAD.WIDE.U32 R4, R23, c[0x0][0x1c0], R2 ;  /* 0x0000700017047a25 */ /* 0x001fc800078e0002 */
[----:B------:R-:W-:Y:S01]  /*3760*/  IMAD R3, R23, c[0x0][0x1c4], R0 ;  /* 0x0000710017037a24 */ /* 0x000fe200078e0200 */
[----:B------:R-:W-:-:S04]  /*3770*/  LEA R2, P0, R4, c[0x0][0x160], 0x1 ;  /* 0x0000580004027a11 */ /* 0x000fc800078008ff */
[----:B------:R-:W-:-:S04]  /*3780*/  IADD3 R3, R5, R3, RZ ;  /* 0x0000000305037210 */ /* 0x000fc80007ffe0ff */
[----:B------:R-:W-:-:S05]  /*3790*/  LEA.HI.X R3, R4, c[0x0][0x164], R3, 0x1, P0 ;  /* 0x0000590004037a11 */ /* 0x000fca00000f0c03 */
[----:B------:R0:W-:Y:S02]  /*37a0*/  STG.E [R2.64], R15 ;  /* 0x0000000f02007986 */ /* 0x0001e4000c101908 */
.L_x_2517:
[----:B------:R-:W-:Y:S05]  /*37b0*/  BSYNC B0 ;  /* 0x0000000000007941 */ /* 0x000fea0003800000 */
.L_x_2516:
[----:B------:R-:W-:Y:S02]  /*37c0*/  IADD3 R26, R26, c[0x0][0x10], RZ ;  /* 0x000004001a1a7a10 */ /* 0x000fe40007ffe0ff */
[----:B------:R-:W-:Y:S02]  /*37d0*/  IADD3 R38, R38, 0x1, RZ ;  /* 0x0000000126267810 */ /* 0x000fe40007ffe0ff */
[----:B------:R-:W-:-:S13]  /*37e0*/  ISETP.GE.AND P0, PT, R26, UR4, PT ;  /* 0x000000041a007c0c */ /* 0x000fda000bf06270 */
[----:B------:R-:W-:Y:S01]  /*37f0*/  @P0 CALL.REL.NOINC `(.L_x_2518) ;  /* 0x0000001000000944 */ /* 0x000fe20003c00000 */
[----:B------:R-:W-:Y:S05]  /*3800*/  BRA `(.L_x_2519) ;  /* 0xffffca8000007947 */ /* 0x000fea000383ffff */
.L_x_2518:
[----:B------:R-:W-:Y:S05]  /*3810*/  EXIT ;  /* 0x000000000000794d */ /* 0x000fea0003800000 */
.L_x_2520:
        /* <DEDUP_REMOVED lines=14> */
.L_x_3337:


//--------------------- .text._Z35group_norm_nhwc_fwd_one_pass_kernelI11Fp16IOFp32WLi512ELi28ELi448EEv26Group_norm_nhwc_fwd_params --------------------------
	.section	.text._Z35group_norm_nhwc_fwd_one_pass_kernelI11Fp16IOFp32WLi512ELi28ELi448EEv26Group_norm_nhwc_fwd_params,"ax",@progbits
	.sectioninfo	@"SHI_REGISTERS=72"
	.align	128
        .global         _Z35group_norm_nhwc_fwd_one_pass_kernelI11Fp16IOFp32WLi512ELi28ELi448EEv26Group_norm_nhwc_fwd_params
        .type           _Z35group_norm_nhwc_fwd_one_pass_kernelI11Fp16IOFp32WLi512ELi28ELi448EEv26Group_norm_nhwc_fwd_params,@function
        .size           _Z35group_norm_nhwc_fwd_one_pass_kernelI11Fp16IOFp32WLi512ELi28ELi448EEv26Group_norm_nhwc_fwd_params,(.L_x_3338 - _Z35group_norm_nhwc_fwd_one_pass_kernelI11Fp16IOFp32WLi512ELi28ELi448EEv26Group_norm_nhwc_fwd_params)
        .other          _Z35group_norm_nhwc_fwd_one_pass_kernelI11Fp16IOFp32WLi512ELi28ELi448EEv26Group_norm_nhwc_fwd_params,@"STO_CUDA_ENTRY STV_DEFAULT"
_Z35group_norm_nhwc_fwd_one_pass_kernelI11Fp16IOFp32WLi512ELi28ELi448EEv26Group_norm_nhwc_fwd_params:
.text._Z35group_norm_nhwc_fwd_one_pass_kernelI11Fp16IOFp32WLi512ELi28ELi448EEv26Group_norm_nhwc_fwd_params:
        /* <DEDUP_REMOVED lines=53> */
.L_x_2579:
[----:B0-----:R-:W-:Y:S01]  /*0350*/  IABS R12, c[0x0][0x1d8] ;  /* 0x00007600000c7a13 */ /* 0x001fe20000000000 */
[----:B------:R-:W-:Y:S01]  /*0360*/  CS2R R44, SRZ ;  /* 0x00000000002c7805 */ /* 0x000fe2000001ff00 */
        /* <DEDUP_REMOVED lines=35> */
[----:B------:R-:W-:-:S02]  /*05a0*/  @P3 IMAD R13, R7, c[0x0][0x1c0], RZ ;  /* 0x00007000070d3a24 */ /* 0x000fc400078e02ff */
[----:B------:R-:W-:Y:S02]  /*05b0*/  @P2 IMAD R15, R61, c[0x0][0x1c4], R10 ;  /* 0x000071003d0f2a24 */ /* 0x000fe400078e020a */
[----:B------:R-:W-:-:S04]  /*05c0*/  IMAD.WIDE.U32 R68, R11, c[0x0][0x1d0], R68 ;  /* 0x000074000b447a25 */ /* 0x000fc800078e0044 */
[----:B------:R-:W-:Y:S01]  /*05d0*/  @P1 IMAD R9, R62, c[0x0][0x1c4], R9 ;  /* 0x000071003e091a24 */ /* 0x000fe200078e0209 */
[----:B------:R-:W-:Y:S01]  /*05e0*/  IADD3 R67, R69, R67, RZ ;  /* 0x0000004345437210 */ /* 0x000fe20007ffe0ff */
[----:B------:R-:W-:Y:S01]  /*05f0*/  @P3 IMAD R21, R60, c[0x0][0x1c4], R13 ;  /* 0x000071003c153a24 */ /* 0x000fe200078e020d */
[-C--:B------:R-:W-:Y:S02]  /*0600*/  @P1 MOV R66, R68.reuse ;  /* 0x0000004400421202 */ /* 0x080fe40000000f00 */
        /* <DEDUP_REMOVED lines=10> */
[C---:B------:R-:W-:Y:S02]  /*06b0*/  @P2 LEA R14, P6, R10.reuse, c[0x0][0x170], 0x1 ;  /* 0x00005c000a0e2a11 */ /* 0x040fe400078c08ff */
[----:B------:R-:W-:Y:S02]  /*06c0*/  @P4 MOV R11, R67 ;  /* 0x00000043000b4202 */ /* 0x000fe40000000f00 */
[----:B------:R-:W-:Y:S01]  /*06d0*/  @P2 LEA.HI.X R15, R10, c[0x0][0x174], R9, 0x1, P6 ;  /* 0x00005d000a0f2a11 */ /* 0x000fe200030f0c09 */
[----:B------:R-:W-:Y:S01]  /*06e0*/  @P4 IMAD R10, R8, c[0x0][0x1c0], RZ ;  /* 0x00007000080a4a24 */ /* 0x000fe200078e02ff */
[----:B------:R-:W-:-:S02]  /*06f0*/  @P3 IADD3 R9, R17, R21, RZ ;  /* 0x0000001511093210 */ /* 0x000fc40007ffe0ff */
[----:B------:R-:W-:Y:S01]  /*0700*/  @P1 LEA.HI.X R13, R18, c[0x0][0x174], R13, 0x1, P5 ;  /* 0x00005d00120d1a11 */ /* 0x000fe200028f0c0d */
[C---:B------:R-:W-:Y:S01]  /*0710*/  @P4 IMAD R17, R59.reuse, c[0x0][0x1c4], R10 ;  /* 0x000071003b114a24 */ /* 0x040fe200078e020a */
[----:B------:R-:W-:Y:S01]  /*0720*/  @P4 MOV R10, R68 ;  /* 0x00000044000a4202 */ /* 0x000fe20000000f00 */
[----:B------:R-:W-:Y:S01]  /*0730*/  @P0 IMAD R20, R4, c[0x0][0x1c0], RZ ;  /* 0x0000700004140a24 */ /* 0x000fe200078e02ff */
[C---:B------:R-:W-:Y:S01]  /*0740*/  @P3 LEA R18, P5, R16.reuse, c[0x0][0x170], 0x1 ;  /* 0x00005c0010123a11 */ /* 0x040fe200078a08ff */
[----:B------:R0:W2:Y:S02]  /*0750*/  @P1 LDG.E R39, [R12.64] ;  /* 0x000000080c271981 */ /* 0x0000a4000c1e1900 */
[----:B------:R-:W-:Y:S01]  /*0760*/  @P4 IMAD.WIDE.U32 R10, R59, c[0x0][0x1c0], R10 ;  /* 0x000070003b0a4a25 */ /* 0x000fe200078e000a */
[----:B------:R-:W-:Y:S01]  /*0770*/  @P3 LEA.HI.X R19, R16, c[0x0][0x174], R9, 0x1, P5 ;  /* 0x00005d0010133a11 */ /* 0x000fe200028f0c09 */
[----:B------:R1:W3:Y:S03]  /*0780*/  @P2 LDG.E R44, [R14.64] ;  /* 0x000000080e2c2981 */ /* 0x0002e6000c1e1900 */
[----:B------:R-:W-:-:S02]  /*0790*/  @P4 IADD3 R11, R11, R17, RZ ;  /* 0x000000110b0b4210 */ /* 0x000fc40007ffe0ff */
[C---:B------:R-:W-:Y:S02]  /*07a0*/  @P4 LEA R16, P5, R10.reuse, c[0x0][0x170], 0x1 ;  /* 0x00005c000a104a11 */ /* 0x040fe400078a08ff */
[----:B0-----:R-:W-:Y:S02]  /*07b0*/  @P0 MOV R12, R68 ;  /* 0x00000044000c0202 */ /* 0x001fe40000000f00 */
[----:B------:R-:W-:Y:S02]  /*07c0*/  @P0 MOV R13, R67 ;  /* 0x00000043000d0202 */ /* 0x000fe40000000f00 */
[----:B------:R-:W-:Y:S02]  /*07d0*/  MOV R9, RZ ;  /* 0x000000ff00097202 */ /* 0x000fe40000000f00 */
[----:B------:R-:W-:Y:S01]  /*07e0*/  @P4 LEA.HI.X R17, R10, c[0x0][0x174], R11, 0x1, P5 ;  /* 0x00005d000a114a11 */ /* 0x000fe200028f0c0b */
[C---:B------:R-:W-:Y:S02]  /*07f0*/  @P0 IMAD R11, R63.reuse, c[0x0][0x1c4], R20 ;  /* 0x000071003f0b0a24 */ /* 0x040fe400078e0214 */
[----:B------:R-:W-:Y:S01]  /*0800*/  @P0 IMAD.WIDE.U32 R12, R63, c[0x0][0x1c0], R12 ;  /* 0x000070003f0c0a25 */ /* 0x000fe200078e000c */
[----:B------:R0:W4:Y:S01]  /*0810*/  @P3 LDG.E R9, [R18.64] ;  /* 0x0000000812093981 */ /* 0x000122000c1e1900 */
[----:B------:R-:W-:-:S03]  /*0820*/  MOV R10, RZ ;  /* 0x000000ff000a7202 */ /* 0x000fc60000000f00 */
[----:B------:R-:W-:Y:S02]  /*0830*/  @P0 IADD3 R11, R13, R11, RZ ;  /* 0x0000000b0d0b0210 */ /* 0x000fe40007ffe0ff */
[C---:B-1----:R-:W-:Y:S01]  /*0840*/  @P0 LEA R14, P5, R12.reuse, c[0x0][0x170], 0x1 ;  /* 0x00005c000c0e0a11 */ /* 0x042fe200078a08ff */
[----:B------:R1:W5:Y:S03]  /*0850*/  @P4 LDG.E R10, [R16.64] ;  /* 0x00000008100a4981 */ /* 0x000366000c1e1900 */
[----:B------:R-:W-:Y:S02]  /*0860*/  @P0 LEA.HI.X R15, R12, c[0x0][0x174], R11, 0x1, P5 ;  /* 0x00005d000c0f0a11 */ /* 0x000fe400028f0c0b */
[----:B------:R-:W-:Y:S02]  /*0870*/  ISETP.GE.U32.AND P6, PT, R58, c[0x0][0x1c8], PT ;  /* 0x000072003a007a0c */ /* 0x000fe40003fc6070 */
[----:B------:R-:W-:Y:S01]  /*0880*/  SHF.R.S32.HI R11, RZ, 0x1f, R58 ;  /* 0x0000001fff0b7819 */ /* 0x000fe2000001143a */
[----:B------:R0:W2:Y:S03]  /*0890*/  @P0 LDG.E R45, [R14.64] ;  /* 0x000000080e2d0981 */ /* 0x0000a6000c1e1900 */
        /* <DEDUP_REMOVED lines=15> */
[----:B------:R1:W5:Y:S05]  /*0990*/  @!P6 LDG.E R13, [R16.64] ;  /* 0x00000008100de981 */ /* 0x00036a000c1e1900 */
[----:B0-----:R-:W-:Y:S01]  /*09a0*/  @!P5 IMAD R14, R12, c[0x0][0x1c0], RZ ;  /* 0x000070000c0eda24 */ /* 0x001fe200078e02ff */
        /* <DEDUP_REMOVED lines=13> */
[----:B-1----:R-:W-:Y:S01]  /*0a80*/  @!P6 MOV R16, R68 ;  /* 0x000000440010e202 */ /* 0x002fe20000000f00 */
[----:B------:R-:W-:Y:S01]  /*0a90*/  @!P6 IMAD R19, R14, c[0x0][0x1c0], RZ ;  /* 0x000070000e13ea24 */ /* 0x000fe200078e02ff */
[----:B------:R-:W-:-:S03]  /*0aa0*/  @!P6 MOV R17, R67 ;  /* 0x000000430011e202 */ /* 0x000fc60000000f00 */
[C---:B------:R-:W-:Y:S02]  /*0ab0*/  @!P6 IMAD R19, R56.reuse, c[0x0][0x1c4], R19 ;  /* 0x000071003813ea24 */ /* 0x040fe400078e0213 */
        /* <DEDUP_REMOVED lines=9> */
[----:B------:R1:W5:Y:S05]  /*0b50*/  @!P6 LDG.E R21, [R18.64] ;  /* 0x000000081215e981 */ /* 0x00036a000c1e1900 */
[----:B------:R-:W-:Y:S01]  /*0b60*/  @!P5 IMAD R16, R20, c[0x0][0x1c0], RZ ;  /* 0x000070001410da24 */ /* 0x000fe200078e02ff */
[----:B------:R-:W-:-:S03]  /*0b70*/  @!P5 MOV R17, R67 ;  /* 0x000000430011d202 */ /* 0x000fc60000000f00 */
[----:B------:R-:W-:Y:S01]  /*0b80*/  @!P5 IMAD R25, R55, c[0x0][0x1c4], R16 ;  /* 0x000071003719da24 */ /* 0x000fe200078e0210 */
[----:B------:R-:W-:-:S05]  /*0b90*/  @!P5 MOV R16, R68 ;  /* 0x000000440010d202 */ /* 0x000fca0000000f00 */
[----:B------:R-:W-:-:S05]  /*0ba0*/  @!P5 IMAD.WIDE.U32 R16, R55, c[0x0][0x1c0], R16 ;  /* 0x000070003710da25 */ /* 0x000fca00078e0010 */
[----:B------:R-:W-:Y:S02]  /*0bb0*/  @!P5 IADD3 R17, R17, R25, RZ ;  /* 0x000000191111d210 */ /* 0x000fe40007ffe0ff */
[C---:B------:R-:W-:Y:S02]  /*0bc0*/  @!P5 LEA R26, P6, R16.reuse, c[0x0][0x170], 0x1 ;  /* 0x00005c00101ada11 */ /* 0x040fe400078c08ff */
[----:B0-----:R-:W-:Y:S02]  /*0bd0*/  SHF.R.S32.HI R22, RZ, 0x1f, R54 ;  /* 0x0000001fff167819 */ /* 0x001fe40000011436 */
        /* <DEDUP_REMOVED lines=12> */
[C---:B-1----:R-:W-:Y:S02]  /*0ca0*/  @!P6 LEA R18, P5, R16.reuse, c[0x0][0x170], 0x1 ;  /* 0x00005c001012ea11 */ /* 0x042fe400078a08ff */
        /* <DEDUP_REMOVED lines=19> */
[----:B------:R-:W-:Y:S02]  /*0de0*/  MOV R27, RZ ;  /* 0x000000ff001b7202 */ /* 0x000fe40000000f00 */
[----:B------:R-:W-:-:S04]  /*0df0*/  MOV R28, RZ ;  /* 0x000000ff001c7202 */ /* 0x000fc80000000f00 */
[----:B------:R4:W5:Y:S05]  /*0e00*/  @!P5 LDG.E R27, [R30.64] ;  /* 0x000000081e1bd981 */ /* 0x00096a000c1e1900 */
[----:B------:R-:W-:Y:S01]  /*0e10*/  @!P6 IMAD R17, R26, c[0x0][0x1c0], RZ ;  /* 0x000070001a11ea24 */ /* 0x000fe200078e02ff */
[----:B------:R-:W-:-:S03]  /*0e20*/  @!P6 MOV R16, R68 ;  /* 0x000000440010e202 */ /* 0x000fc60000000f00 */
[----:B------:R-:W-:Y:S01]  /*0e30*/  @!P6 IMAD R29, R52, c[0x0][0x1c4], R17 ;  /* 0x00007100341dea24 */ /* 0x000fe200078e0211 */
[----:B------:R-:W-:-:S05]  /*0e40*/  @!P6 MOV R17, R67 ;  /* 0x000000430011e202 */ /* 0x000fca0000000f00 */
[----:B------:R-:W-:-:S05]  /*0e50*/  @!P6 IMAD.WIDE.U32 R16, R52, c[0x0][0x1c0], R16 ;  /* 0x000070003410ea25 */ /* 0x000fca00078e0010 */
[----:B------:R-:W-:Y:S02]  /*0e60*/  @!P6 IADD3 R17, R17, R29, RZ ;  /* 0x0000001d1111e210 */ /* 0x000fe40007ffe0ff */
[----:B-1----:R-:W-:-:S04]  /*0e70*/  @!P6 LEA R18, P5, R16, c[0x0][0x170], 0x1 ;  /* 0x00005c001012ea11 */ /* 0x002fc800078a08ff */
[----:B------:R-:W-:Y:S02]  /*0e80*/  @!P6 LEA.HI.X R19, R16, c[0x0][0x174], R17, 0x1, P5 ;  /* 0x00005d001013ea11 */ /* 0x000fe400028f0c11 */
[----:B------:R-:W-:-:S03]  /*0e90*/  SHF.R.S32.HI R29, RZ, 0x1f, R51 ;  /* 0x0000001fff1d7819 */ /* 0x000fc60000011433 */
[----:B------:R0:W5:Y:S01]  /*0ea0*/  @!P6 LDG.E R28, [R18.64] ;  /* 0x00000008121ce981 */ /* 0x000162000c1e1900 */
[----:B------:R-:W-:Y:S01]  /*0eb0*/  ISETP.GE.U32.AND P6, PT, R51, c[0x0][0x1c8], PT ;  /* 0x0000720033007a0c */ /* 0x000fe20003fc6070 */
[----:B--2---:R-:W-:Y:S02]  /*0ec0*/  HADD2.F32 R40, -RZ, R39.H1_H1 ;  /* 0x30000027ff287230 */ /* 0x004fe40000004100 */
[----:B----4-:R-:W-:Y:S01]  /*0ed0*/  HADD2.F32 R31, -RZ, R9.H1_H1 ;  /* 0x30000009ff1f7230 */ /* 0x010fe20000004100 */
[----:B------:R-:W-:Y:S01]  /*0ee0*/  ISETP.GE.AND.EX P6, PT, R29, c[0x0][0x1cc], PT, P6 ;  /* 0x000073001d007a0c */ /* 0x000fe20003fc6360 */
[----:B------:R-:W-:Y:S01]  /*0ef0*/  HADD2.F32 R41, -RZ, R39.H0_H0 ;  /* 0x20000027ff297230 */ /* 0x000fe20000004100 */
[----:B------:R-:W-:Y:S01]  /*0f00*/  FMUL.FTZ R16, R40, R40 ;  /* 0x0000002828107220 */ /* 0x000fe20000410000 */
[--C-:B---3--:R-:W-:Y:S01]  /*0f10*/  HADD2.F32 R32, -RZ, R44.reuse.H1_H1 ;  /* 0x3000002cff207230 */ /* 0x108fe20000004100 */
[----:B------:R-:W-:Y:S01]  /*0f20*/  ISETP.GT.U32.OR P6, PT, R0, 0x1bf, P6 ;  /* 0x000001bf0000780c */ /* 0x000fe200037c4470 */
[----:B------:R-:W-:Y:S01]  /*0f30*/  HADD2.F32 R38, -RZ, R9.H0_H0 ;  /* 0x20000009ff267230 */ /* 0x000fe20000004100 */
[----:B0-----:R-:W-:Y:S01]  /*0f40*/  FMUL.FTZ R19, R31, R31 ;  /* 0x0000001f1f137220 */ /* 0x001fe20000410000 */
[----:B------:R-:W-:Y:S01]  /*0f50*/  HADD2.F32 R43, -RZ, R44.H0_H0 ;  /* 0x2000002cff2b7230 */ /* 0x000fe20000004100 */
[C---:B------:R-:W-:Y:S01]  /*0f60*/  FADD.FTZ R40, R41.reuse, R40 ;  /* 0x0000002829287221 */ /* 0x040fe20000010000 */
[----:B-----5:R-:W-:Y:S01]  /*0f70*/  HADD2.F32 R18, -RZ, R10.H1_H1 ;  /* 0x3000000aff127230 */ /* 0x020fe20000004100 */
[----:B------:R-:W-:-:S02]  /*0f80*/  FFMA.FTZ R41, R41, R41, R16 ;  /* 0x0000002929297223 */ /* 0x000fc40000010010 */
[----:B------:R-:W-:Y:S02]  /*0f90*/  FMUL.FTZ R30, R32, R32 ;  /* 0x00000020201e7220 */ /* 0x000fe40000410000 */
[C---:B------:R-:W-:Y:S01]  /*0fa0*/  FADD.FTZ R16, R38.reuse, R31 ;  /* 0x0000001f26107221 */ /* 0x040fe20000010000 */
[----:B------:R-:W-:Y:S01]  /*0fb0*/  HADD2.F32 R35, -RZ, R10.H0_H0 ;  /* 0x2000000aff237230 */ /* 0x000fe20000004100 */
[----:B------:R-:W-:Y:S01]  /*0fc0*/  FFMA.FTZ R38, R38, R38, R19 ;  /* 0x0000002626267223 */ /* 0x000fe20000010013 */
[--C-:B------:R-:W-:Y:S01]  /*0fd0*/  HADD2.F32 R19, -RZ, R45.reuse.H1_H1 ;  /* 0x3000002dff137230 */ /* 0x100fe20000004100 */
[C---:B------:R-:W-:Y:S01]  /*0fe0*/  FADD.FTZ R17, R43.reuse, R32 ;  /* 0x000000202b117221 */ /* 0x040fe20000010000 */
[----:B------:R-:W-:Y:S01]  /*0ff0*/  HADD2.F32 R34, -RZ, R45.H0_H0 ;  /* 0x2000002dff227230 */ /* 0x000fe20000004100 */
[----:B------:R-:W-:Y:S02]  /*1000*/  FFMA.FTZ R43, R43, R43, R30 ;  /* 0x0000002b2b2b7223 */ /* 0x000fe4000001001e */
[----:B------:R-:W-:-:S02]  /*1010*/  FMUL.FTZ R30, R18, R18 ;  /* 0x00000012121e7220 */ /* 0x000fc40000410000 */
[----:B------:R-:W-:Y:S02]  /*1020*/  FADD.FTZ R37, R35, R18 ;  /* 0x0000001223257221 */ /* 0x000fe40000010000 */
[----:B------:R-:W-:Y:S02]  /*1030*/  FMUL.FTZ R31, R19, R19 ;  /* 0x00000013131f7220 */ /* 0x000fe40000410000 */
        /* <DEDUP_REMOVED lines=25> */
[----:B------:R0:W2:Y:S01]  /*11d0*/  @!P6 LDG.E R31, [R32.64] ;  /* 0x00000008201fe981 */ /* 0x0000a2000c1e1900 */
        /* <DEDUP_REMOVED lines=11> */
[----:B------:R0:W3:Y:S05]  /*1290*/  @!P5 LDG.E R33, [R40.64] ;  /* 0x000000082821d981 */ /* 0x0000ea000c1e1900 */
        /* <DEDUP_REMOVED lines=9> */
[----:B------:R1:W4:Y:S01]  /*1330*/  @!P6 LDG.E R34, [R16.64] ;  /* 0x000000081022e981 */ /* 0x000322000c1e1900 */
[--C-:B------:R-:W-:Y:S01]  /*1340*/  HADD2.F32 R19, -RZ, R13.reuse.H1_H1 ;  /* 0x3000000dff137230 */ /* 0x100fe20000004100 */
[----:B------:R-:W-:Y:S01]  /*1350*/  FADD.FTZ R38, R43, R38 ;  /* 0x000000262b267221 */ /* 0x000fe20000010000 */
[----:B------:R-:W-:Y:S01]  /*1360*/  HADD2.F32 R18, -RZ, R13.H0_H0 ;  /* 0x2000000dff127230 */ /* 0x000fe20000004100 */
[----:B------:R-:W-:Y:S02]  /*1370*/  FADD.FTZ R37, R42, R37 ;  /* 0x000000252a257221 */ /* 0x000fe40000010000 */
[----:B0-----:R-:W-:Y:S02]  /*1380*/  FMUL.FTZ R41, R19, R19 ;  /* 0x0000001313297220 */ /* 0x001fe40000410000 */
[----:B------:R-:W-:Y:S01]  /*1390*/  FADD.FTZ R35, R38, R35 ;  /* 0x0000002326237221 */ /* 0x000fe20000010000 */
[--C-:B-1----:R-:W-:Y:S01]  /*13a0*/  HADD2.F32 R17, -RZ, R15.reuse.H1_H1 ;  /* 0x3000000fff117230 */ /* 0x102fe20000004100 */
[C---:B------:R-:W-:Y:S01]  /*13b0*/  FADD.FTZ R38, R18.reuse, R19 ;  /* 0x0000001312267221 */ /* 0x040fe20000010000 */
[----:B------:R-:W-:Y:S01]  /*13c0*/  HADD2.F32 R16, -RZ, R15.H0_H0 ;  /* 0x2000000fff107230 */ /* 0x000fe20000004100 */
[----:B------:R-:W-:-:S02]  /*13d0*/  FFMA.FTZ R18, R18, R18, R41 ;  /* 0x0000001212127223 */ /* 0x000fc40000010029 */
[----:B------:R-:W-:Y:S02]  /*13e0*/  FMUL.FTZ R19, R17, R17 ;  /* 0x0000001111137220 */ /* 0x000fe40000410000 */
[----:B------:R-:W-:Y:S02]  /*13f0*/  FADD.FTZ R37, R37, R38 ;  /* 0x0000002625257221 */ /* 0x000fe40000010000 */
[C---:B------:R-:W-:Y:S01]  /*1400*/  FADD.FTZ R38, R16.reuse, R17 ;  /* 0x0000001110267221 */ /* 0x040fe20000010000 */
[--C-:B------:R-:W-:Y:S01]  /*1410*/  HADD2.F32 R17, -RZ, R21.reuse.H1_H1 ;  /* 0x30000015ff117230 */ /* 0x100fe20000004100 */
[----:B------:R-:W-:Y:S02]  /*1420*/  FADD.FTZ R18, R35, R18 ;  /* 0x0000001223127221 */ /* 0x000fe40000010000 */
[----:B------:R-:W-:Y:S01]  /*1430*/  FFMA.FTZ R19, R16, R16, R19 ;  /* 0x0000001010137223 */ /* 0x000fe20000010013 */
[----:B------:R-:W-:-:S03]  /*1440*/  HADD2.F32 R16, -RZ, R21.H0_H0 ;  /* 0x20000015ff107230 */ /* 0x000fc60000004100 */
[----:B------:R-:W-:Y:S02]  /*1450*/  FADD.FTZ R18, R18, R19 ;  /* 0x0000001312127221 */ /* 0x000fe40000010000 */
[----:B------:R-:W-:Y:S02]  /*1460*/  FMUL.FTZ R19, R17, R17 ;  /* 0x0000001111137220 */ /* 0x000fe40000410000 */
[----:B------:R-:W-:Y:S02]  /*1470*/  FADD.FTZ R37, R37, R38 ;  /* 0x0000002625257221 */ /* 0x000fe40000010000 */
[C---:B------:R-:W-:Y:S01]  /*1480*/  FADD.FTZ R38, R16.reuse, R17 ;  /* 0x0000001110267221 */ /* 0x040fe20000010000 */
[--C-:B------:R-:W-:Y:S01]  /*1490*/  HADD2.F32 R17, -RZ, R23.reuse.H1_H1 ;  /* 0x30000017ff117230 */ /* 0x100fe20000004100 */
[----:B------:R-:W-:Y:S01]  /*14a0*/  FFMA.FTZ R19, R16, R16, R19 ;  /* 0x0000001010137223 */ /* 0x000fe20000010013 */
[----:B------:R-:W-:-:S03]  /*14b0*/  HADD2.F32 R16, -RZ, R23.H0_H0 ;  /* 0x20000017ff107230 */ /* 0x000fc60000004100 */
[----:B------:R-:W-:Y:S02]  /*14c0*/  FADD.FTZ R18, R18, R19 ;  /* 0x0000001312127221 */ /* 0x000fe40000010000 */
[----:B------:R-:W-:Y:S02]  /*14d0*/  FMUL.FTZ R19, R17, R17 ;  /* 0x0000001111137220 */ /* 0x000fe40000410000 */
[----:B------:R-:W-:Y:S02]  /*14e0*/  FADD.FTZ R37, R37, R38 ;  /* 0x0000002625257221 */ /* 0x000fe40000010000 */
[C---:B------:R-:W-:Y:S02]  /*14f0*/  FADD.FTZ R38, R16.reuse, R17 ;  /* 0x0000001110267221 */ /* 0x040fe40000010000 */
[----:B------:R-:W-:-:S04]  /*1500*/  FFMA.FTZ R19, R16, R16, R19 ;  /* 0x0000001010137223 */ /* 0x000fc80000010013 */
[----:B------:R-:W-:Y:S02]  /*1510*/  FADD.FTZ R18, R18, R19 ;  /* 0x0000001312127221 */ /* 0x000fe40000010000 */
[----:B------:R-:W-:Y:S01]  /*1520*/  FADD.FTZ R37, R37, R38 ;  /* 0x0000002625257221 */ /* 0x000fe20000010000 */
[--C-:B------:R-:W-:Y:S02]  /*1530*/  HADD2.F32 R17, -RZ, R25.reuse.H1_H1 ;  /* 0x30000019ff117230 */ /* 0x100fe40000004100 */
[----:B------:R-:W-:-:S03]  /*1540*/  HADD2.F32 R16, -RZ, R25.H0_H0 ;  /* 0x20000019ff107230 */ /* 0x000fc60000004100 */
[----:B------:R-:W-:Y:S02]  /*1550*/  FMUL.FTZ R19, R17, R17 ;  /* 0x0000001111137220 */ /* 0x000fe40000410000 */
[C---:B------:R-:W-:Y:S02]  /*1560*/  FADD.FTZ R38, R16.reuse, R17 ;  /* 0x0000001110267221 */ /* 0x040fe40000010000 */
[----:B------:R-:W-:-:S04]  /*1570*/  FFMA.FTZ R19, R16, R16, R19 ;  /* 0x0000001010137223 */ /* 0x000fc80000010013 */
[----:B------:R-:W-:Y:S02]  /*1580*/  FADD.FTZ R18, R18, R19 ;  /* 0x0000001312127221 */ /* 0x000fe40000010000 */
[----:B------:R-:W-:Y:S01]  /*1590*/  FADD.FTZ R37, R37, R38 ;  /* 0x0000002625257221 */ /* 0x000fe20000010000 */
[----:B------:R-:W-:Y:S02]  /*15a0*/  ISETP.GE.U32.AND P5, PT, R48, c[0x0][0x1c8], PT ;  /* 0x0000720030007a0c */ /* 0x000fe40003fa6070 */
[----:B------:R-:W-:Y:S01]  /*15b0*/  SHF.R.S32.HI R35, RZ, 0x1f, R48 ;  /* 0x0000001fff237819 */ /* 0x000fe20000011430 */
[--C-:B------:R-:W-:Y:S02]  /*15c0*/  HADD2.F32 R17, -RZ, R27.reuse.H1_H1 ;  /* 0x3000001bff117230 */ /* 0x100fe40000004100 */
[----:B------:R-:W-:-:S03]  /*15d0*/  HADD2.F32 R16, -RZ, R27.H0_H0 ;  /* 0x2000001bff107230 */ /* 0x000fc60000004100 */
[----:B------:R-:W-:Y:S02]  /*15e0*/  FMUL.FTZ R19, R17, R17 ;  /* 0x0000001111137220 */ /* 0x000fe40000410000 */
        /* <DEDUP_REMOVED lines=8> */
[----:B------:R-:W-:Y:S02]  /*1670*/  FFMA.FTZ R19, R16, R16, R19 ;  /* 0x0000001010137223 */ /* 0x000fe40000010013 */
[----:B------:R-:W-:Y:S02]  /*1680*/  FADD.FTZ R37, R37, R38 ;  /* 0x0000002625257221 */ /* 0x000fe40000010000 */
[----:B------:R-:W-:Y:S01]  /*1690*/  FADD.FTZ R18, R18, R19 ;  /* 0x0000001312127221 */ /* 0x000fe20000010000 */
[----:B------:R-:W-:-:S04]  /*16a0*/  ISETP.GE.AND.EX P5, PT, R35, c[0x0][0x1cc], PT, P5 ;  /* 0x0000730023007a0c */ /* 0x000fc80003fa6350 */
[----:B------:R-:W-:Y:S01]  /*16b0*/  ISETP.GT.U32.OR P5, PT, R0, 0x1bf, P5 ;  /* 0x000001bf0000780c */ /* 0x000fe20002fa4470 */
[--C-:B--2---:R-:W-:Y:S02]  /*16c0*/  HADD2.F32 R17, -RZ, R31.reuse.H1_H1 ;  /* 0x3000001fff117230 */ /* 0x104fe40000004100 */
[----:B------:R-:W-:-:S03]  /*16d0*/  HADD2.F32 R16, -RZ, R31.H0_H0 ;  /* 0x2000001fff107230 */ /* 0x000fc60000004100 */
[----:B------:R-:W-:Y:S02]  /*16e0*/  FMUL.FTZ R19, R17, R17 ;  /* 0x0000001111137220 */ /* 0x000fe40000410000 */
[C---:B------:R-:W-:Y:S02]  /*16f0*/  FADD.FTZ R38, R16.reuse, R17 ;  /* 0x0000001110267221 */ /* 0x040fe40000010000 */
[----:B------:R-:W-:Y:S02]  /*1700*/  FFMA.FTZ R19, R16, R16, R19 ;  /* 0x0000001010137223 */ /* 0x000fe40000010013 */
[----:B------:R-:W-:Y:S02]  /*1710*/  FADD.FTZ R16, R37, R38 ;  /* 0x0000002625107221 */ /* 0x000fe40000010000 */
[----:B------:R-:W-:Y:S01]  /*1720*/  FADD.FTZ R18, R18, R19 ;  /* 0x0000001312127221 */ /* 0x000fe20000010000 */
[--C-:B---3--:R-:W-:Y:S02]  /*1730*/  HADD2.F32 R38, -RZ, R33.reuse.H1_H1 ;  /* 0x30000021ff267230 */ /* 0x108fe40000004100 */
[----:B------:R-:W-:-:S03]  /*1740*/  HADD2.F32 R17, -RZ, R33.H0_H0 ;  /* 0x20000021ff117230 */ /* 0x000fc60000004100 */
[----:B------:R-:W-:Y:S02]  /*1750*/  FMUL.FTZ R40, R38, R38 ;  /* 0x0000002626287220 */ /* 0x000fe40000410000 */
[C---:B------:R-:W-:Y:S02]  /*1760*/  FADD.FTZ R19, R17.reuse, R38 ;  /* 0x0000002611137221 */ /* 0x040fe40000010000 */
[----:B------:R-:W-:Y:S02]  /*1770*/  FFMA.FTZ R37, R17, R17, R40 ;  /* 0x0000001111257223 */ /* 0x000fe40000010028 */
[----:B------:R-:W-:Y:S01]  /*1780*/  FADD.FTZ R16, R16, R19 ;  /* 0x0000001310107221 */ /* 0x000fe20000010000 */
[----:B------:R-:W-:Y:S01]  /*1790*/  @!P5 MOV R19, R67 ;  /* 0x000000430013d202 */ /* 0x000fe20000000f00 */
[----:B------:R-:W-:Y:S01]  /*17a0*/  FADD.FTZ R37, R18, R37 ;  /* 0x0000002512257221 */ /* 0x000fe20000010000 */
[----:B------:R-:W-:Y:S01]  /*17b0*/  @!P5 MOV R18, R68 ;  /* 0x000000440012d202 */ /* 0x000fe20000000f00 */
[----:B----4-:R-:W-:-:S02]  /*17c0*/  HADD2.F32 R41, -RZ, R34.H1_H1 ;  /* 0x30000022ff297230 */ /* 0x010fc40000004100 */
[----:B------:R-:W-:-:S03]  /*17d0*/  HADD2.F32 R40, -RZ, R34.H0_H0 ;  /* 0x20000022ff287230 */ /* 0x000fc60000004100 */
        /* <DEDUP_REMOVED lines=16> */
[--C-:B--2---:R-:W-:Y:S02]  /*18e0*/  HADD2.F32 R19, -RZ, R38.reuse.H1_H1 ;  /* 0x30000026ff137230 */ /* 0x104fe40000004100 */
[----:B------:R-:W-:-:S03]  /*18f0*/  HADD2.F32 R18, -RZ, R38.H0_H0 ;  /* 0x20000026ff127230 */ /* 0x000fc60000004100 */
        /* <DEDUP_REMOVED lines=66> */
.L_x_2522:
[----:B------:R-:W-:Y:S05]  /*1d20*/  BSYNC B0 ;  /* 0x0000000000007941 */ /* 0x000fea0003800000 */
.L_x_2521:
        /* <DEDUP_REMOVED lines=25> */
.L_x_2525:
[----:B------:R-:W2:Y:S01]  /*1ec0*/  LDG.E.STRONG.GPU R18, [R16.64] ;  /* 0x0000000810127981 */ /* 0x000ea2000c1ef900 */
[----:B------:R-:W-:Y:S01]  /*1ed0*/  YIELD ;  /* 0x0000000000007946 */ /* 0x000fe20003800000 */
[----:B--2---:R-:W-:Y:S01]  /*1ee0*/  ISETP.NE.AND P6, PT, R18, R19, PT ;  /* 0x000000131200720c */ /* 0x004fe20003fc5270 */
[----:B------:R-:W-:-:S12]  /*1ef0*/  CCTL.IVALL ;  /* 0x00000000ff00798f */ /* 0x000fd80002000000 */
[----:B------:R-:W-:Y:S05]  /*1f00*/  @P6 BRA `(.L_x_2525) ;  /* 0xffffffb000006947 */ /* 0x000fea000383ffff */
.L_x_2524:
        /* <DEDUP_REMOVED lines=11> */
.L_x_2527:
        /* <DEDUP_REMOVED lines=59> */
.L_x_2526:
        /* <DEDUP_REMOVED lines=22> */
.L_x_2529:
[----:B------:R-:W-:Y:S05]  /*24d0*/  BSYNC B0 ;  /* 0x0000000000007941 */ /* 0x000fea0003800000 */
.L_x_2528:
        /* <DEDUP_REMOVED lines=31> */
.L_x_2523:
        /* <DEDUP_REMOVED lines=23> */
[----:B0-----:R-:W-:Y:S01]  /*2840*/  HADD2.F32 R40, -RZ, R45.H1_H1 ;  /* 0x3000002dff287230 */ /* 0x001fe20000004100 */
[----:B-1----:R-:W-:-:S04]  /*2850*/  MOV R36, UR5 ;  /* 0x0000000500247c02 */ /* 0x002fc80008000f00 */
[----:B------:R-:W-:Y:S02]  /*2860*/  FADD.FTZ R40, R40, -UR5 ;  /* 0x8000000528287e21 */ /* 0x000fe40008010000 */
[----:B------:R-:W-:-:S04]  /*2870*/  FMUL.FTZ R36, R36, UR5 ;  /* 0x0000000524247c20 */ /* 0x000fc80008410000 */
[----:B------:R-:W-:Y:S01]  /*2880*/  FFMA.FTZ R36, R37, c[0x0][0x1f4], -R36 ;  /* 0x00007d0025247a23 */ /* 0x000fe20000010824 */
[----:B------:R-:W-:-:S04]  /*2890*/  HADD2.F32 R37, -RZ, R45.H0_H0 ;  /* 0x2000002dff257230 */ /* 0x000fc80000004100 */
        /* <DEDUP_REMOVED lines=23> */
.L_x_2530:
[----:B------:R-:W-:Y:S01]  /*2a10*/  BSSY B0, `(.L_x_2531) ;  /* 0x000000c000007945 */ /* 0x000fe20003800000 */
[----:B------:R-:W-:Y:S05]  /*2a20*/  @!P0 BRA `(.L_x_2532) ;  /* 0x000000a000008947 */ /* 0x000fea0003800000 */
[----:B------:R-:W-:Y:S01]  /*2a30*/  F2FP.PACK_AB R43, R37, R36 ;  /* 0x00000024252b723e */ /* 0x000fe200000000ff */
        /* <DEDUP_REMOVED lines=9> */
.L_x_2532:
[----:B------:R-:W-:Y:S05]  /*2ad0*/  BSYNC B0 ;  /* 0x0000000000007941 */ /* 0x000fea0003800000 */
.L_x_2531:
[--C-:B------:R-:W-:Y:S02]  /*2ae0*/  HADD2.F32 R36, -RZ, R39.reuse.H0_H0 ;  /* 0x20000027ff247230 */ /* 0x100fe40000004100 */
[----:B------:R-:W-:-:S03]  /*2af0*/  HADD2.F32 R37, -RZ, R39.H1_H1 ;  /* 0x30000027ff257230 */ /* 0x000fc60000004100 */
        /* <DEDUP_REMOVED lines=17> */
.L_x_2533:
[----:B------:R-:W-:Y:S01]  /*2c10*/  BSSY B0, `(.L_x_2534) ;  /* 0x000000c000007945 */ /* 0x000fe20003800000 */
[----:B------:R-:W-:Y:S05]  /*2c20*/  @!P1 BRA `(.L_x_2535) ;  /* 0x000000a000009947 */ /* 0x000fea0003800000 */
[----:B------:R-:W-:Y:S01]  /*2c30*/  MOV R36, R68 ;  /* 0x0000004400247202 */ /* 0x000fe20000000f00 */
[----:B0-----:R-:W-:Y:S01]  /*2c40*/  IMAD R41, R5, c[0x0][0x1c0], RZ ;  /* 0x0000700005297a24 */ /* 0x001fe200078e02ff */
        /* <DEDUP_REMOVED lines=8> */
.L_x_2535:
[----:B------:R-:W-:Y:S05]  /*2cd0*/  BSYNC B0 ;  /* 0x0000000000007941 */ /* 0x000fea0003800000 */
.L_x_2534:
[--C-:B------:R-:W-:Y:S02]  /*2ce0*/  HADD2.F32 R36, -RZ, R44.reuse.H0_H0 ;  /* 0x2000002cff247230 */ /* 0x100fe40000004100 */
[----:B------:R-:W-:-:S03]  /*2cf0*/  HADD2.F32 R37, -RZ, R44.H1_H1 ;  /* 0x3000002cff257230 */ /* 0x000fc60000004100 */
        /* <DEDUP_REMOVED lines=17> */
.L_x_2536:
        /* <DEDUP_REMOVED lines=12> */
.L_x_2538:
[----:B------:R-:W-:Y:S05]  /*2ed0*/  BSYNC B0 ;  /* 0x0000000000007941 */ /* 0x000fea0003800000 */
.L_x_2537:
[--C-:B------:R-:W-:Y:S02]  /*2ee0*/  HADD2.F32 R36, -RZ, R9.reuse.H0_H0 ;  /* 0x20000009ff247230 */ /* 0x100fe40000004100 */
[----:B------:R-:W-:Y:S02]  /*2ef0*/  HADD2.F32 R37, -RZ, R9.H1_H1 ;  /* 0x30000009ff257230 */ /* 0x000fe40000004100 */
[--C-:B0-----:R-:W-:Y:S01]  /*2f00*/  HADD2.F32 R39, -RZ, R10.reuse.H0_H0 ;  /* 0x2000000aff277230 */ /* 0x101fe20000004100 */
[----:B------:R-:W-:Y:S01]  /*2f10*/  FADD.FTZ R9, R36, -UR5 ;  /* 0x8000000524097e21 */ /* 0x000fe20008010000 */
[----:B------:R-:W-:Y:S01]  /*2f20*/  HADD2.F32 R40, -RZ, R10.H1_H1 ;  /* 0x3000000aff287230 */ /* 0x000fe20000004100 */
        /* <DEDUP_REMOVED lines=20> */
.L_x_2539:
        /* <DEDUP_REMOVED lines=12> */
.L_x_2541:
[----:B------:R-:W-:Y:S05]  /*3130*/  BSYNC B0 ;  /* 0x0000000000007941 */ /* 0x000fea0003800000 */
.L_x_2540:
        /* <DEDUP_REMOVED lines=13> */
.L_x_2542:
        /* <DEDUP_REMOVED lines=12> */
.L_x_2544:
[----:B------:R-:W-:Y:S05]  /*32d0*/  BSYNC B0 ;  /* 0x0000000000007941 */ /* 0x000fea0003800000 */
.L_x_2543:
[--C-:B0-----:R-:W-:Y:S01]  /*32e0*/  HADD2.F32 R9, -RZ, R13.reuse.H0_H0 ;  /* 0x2000000dff097230 */ /* 0x101fe20000004100 */
[----:B------:R-:W-:Y:S01]  /*32f0*/  ISETP.GE.U32.AND P5, PT, R58, c[0x0][0x1c8], PT ;  /* 0x000072003a007a0c */ /* 0x000fe20003fa6070 */
[----:B------:R-:W-:-:S03]  /*3300*/  HADD2.F32 R10, -RZ, R13.H1_H1 ;  /* 0x3000000dff0a7230 */ /* 0x000fc60000004100 */
[----:B------:R-:W-:Y:S01]  /*3310*/  FADD.FTZ R9, R9, -UR5 ;  /* 0x8000000509097e21 */ /* 0x000fe20008010000 */
[----:B------:R-:W-:Y:S01]  /*3320*/  ISETP.GE.AND.EX P5, PT, R11, c[0x0][0x1cc], PT, P5 ;  /* 0x000073000b007a0c */ /* 0x000fe20003fa6350 */
[----:B------:R-:W-:Y:S02]  /*3330*/  FADD.FTZ R10, R10, -UR5 ;  /* 0x800000050a0a7e21 */ /* 0x000fe40008010000 */
[----:B------:R-:W-:Y:S01]  /*3340*/  FMUL.FTZ R9, R9, UR6 ;  /* 0x0000000609097c20 */ /* 0x000fe20008410000 */
[----:B------:R-:W-:Y:S01]  /*3350*/  ISETP.GT.U32.OR P5, PT, R0, 0x1bf, P5 ;  /* 0x000001bf0000780c */ /* 0x000fe20002fa4470 */
[----:B------:R-:W-:Y:S02]  /*3360*/  FMUL.FTZ R10, R10, UR6 ;  /* 0x000000060a0a7c20 */ /* 0x000fe40008410000 */
[----:B------:R-:W-:Y:S02]  /*3370*/  FFMA.FTZ R9, R16, R9, R18 ;  /* 0x0000000910097223 */ /* 0x000fe40000010012 */
        /* <DEDUP_REMOVED lines=12> */
.L_x_2545:
[----:B------:R-:W-:Y:S01]  /*3440*/  BSSY B0, `(.L_x_2546) ;  /* 0x000000c000007945 */ /* 0x000fe20003800000 */
[----:B------:R-:W-:Y:S05]  /*3450*/  @P5 BRA `(.L_x_2547) ;  /* 0x000000a000005947 */ /* 0x000fea0003800000 */
        /* <DEDUP_REMOVED lines=10> */
.L_x_2547:
[----:B------:R-:W-:Y:S05]  /*3500*/  BSYNC B0 ;  /* 0x0000000000007941 */ /* 0x000fea0003800000 */
.L_x_2546:
        /* <DEDUP_REMOVED lines=22> */
.L_x_2548:
        /* <DEDUP_REMOVED lines=12> */
.L_x_2550:
[----:B------:R-:W-:Y:S05]  /*3730*/  BSYNC B0 ;  /* 0x0000000000007941 */ /* 0x000fea0003800000 */
.L_x_2549:
        /* <DEDUP_REMOVED lines=22> */
.L_x_2551:
        /* <DEDUP_REMOVED lines=12> */
.L_x_2553:
[----:B------:R-:W-:Y:S05]  /*3960*/  BSYNC B0 ;  /* 0x0000000000007941 */ /* 0x000fea0003800000 */
.L_x_2552:
        /* <DEDUP_REMOVED lines=22> */
.L_x_2554:
        /* <DEDUP_REMOVED lines=12> */
.L_x_2556:
[----:B------:R-:W-:Y:S05]  /*3b90*/  BSYNC B0 ;  /* 0x0000000000007941 */ /* 0x000fea0003800000 */
.L_x_2555:
        /* <DEDUP_REMOVED lines=22> */
.L_x_2557:
        /* <DEDUP_REMOVED lines=12> */
.L_x_2559:
[----:B------:R-:W-:Y:S05]  /*3dc0*/  BSYNC B0 ;  /* 0x0000000000007941 */ /* 0x000fea0003800000 */
.L_x_2558:
        /* <DEDUP_REMOVED lines=22> */
.L_x_2560:
        /* <DEDUP_REMOVED lines=12> */
.L_x_2562:
[----:B------:R-:W-:Y:S05]  /*3ff0*/  BSYNC B0 ;  /* 0x0000000000007941 */ /* 0x000fea0003800000 */
.L_x_2561:
        /* <DEDUP_REMOVED lines=22> */
.L_x_2563:
        /* <DEDUP_REMOVED lines=12> */
.L_x_2565:
[----:B------:R-:W-:Y:S05]  /*4220*/  BSYNC B0 ;  /* 0x0000000000007941 */ /* 0x000fea0003800000 */
.L_x_2564:
        /* <DEDUP_REMOVED lines=22> */
.L_x_2566:
        /* <DEDUP_REMOVED lines=12> */
.L_x_2568:
[----:B------:R-:W-:Y:S05]  /*4450*/  BSYNC B0 ;  /* 0x0000000000007941 */ /* 0x000fea0003800000 */
.L_x_2567:
        /* <DEDUP_REMOVED lines=22> */
.L_x_2569:
        /* <DEDUP_REMOVED lines=12> */
.L_x_2571:
[----:B------:R-:W-:Y:S05]  /*4680*/  BSYNC B0 ;  /* 0x0000000000007941 */ /* 0x000fea0003800000 */
.L_x_2570:
        /* <DEDUP_REMOVED lines=22> */
.L_x_2572:
        /* <DEDUP_REMOVED lines=12> */
.L_x_2574:
[----:B------:R-:W-:Y:S05]  /*48b0*/  BSYNC B0 ;  /* 0x0000000000007941 */ /* 0x000fea0003800000 */
.L_x_2573:
        /* <DEDUP_REMOVED lines=22> */
.L_x_2575:
        /* <DEDUP_REMOVED lines=12> */
.L_x_2577:
[----:B------:R-:W-:Y:S05]  /*4ae0*/  BSYNC B0 ;  /* 0x0000000000007941 */ /* 0x000fea0003800000 */
.L_x_2576:
[----:B------:R-:W-:Y:S02]  /*4af0*/  IADD3 R64, R64, c[0x0][0x10], RZ ;  /* 0x0000040040407a10 */ /* 0x000fe40007ffe0ff */
[----:B------:R-:W-:Y:S02]  /*4b00*/  IADD3 R46, R46, 0x1, RZ ;  /* 0x000000012e2e7810 */ /* 0x000fe40007ffe0ff */
[----:B------:R-:W-:-:S13]  /*4b10*/  ISETP.GE.AND P5, PT, R64, UR4, PT ;  /* 0x0000000440007c0c */ /* 0x000fda000bfa6270 */
[----:B------:R-:W-:Y:S01]  /*4b20*/  @P5 CALL.REL.NOINC `(.L_x_2578) ;  /* 0x0000001000005944 */ /* 0x000fe20003c00000 */
[----:B------:R-:W-:Y:S05]  /*4b30*/  BRA `(.L_x_2579) ;  /* 0xffffb81000007947 */ /* 0x000fea000383ffff */
.L_x_2578:
[----:B------:R-:W-:Y:S05]  /*4b40*/  EXIT ;  /* 0x000000000000794d */ /* 0x000fea0003800000 */
.L_x_2580:
        /* <DEDUP_REMOVED lines=11> */
.L_x_3338:


//--------------------- .text._Z35group_norm_nhwc_fwd_one_pass_kernelI11Fp16IOBf16WLi64ELi28ELi448EEv26Group_norm_nhwc_fwd_params --------------------------
	.section	.text._Z35group_norm_nhwc_fwd_one_pass_kernelI11Fp16IOBf16WLi64ELi28ELi448EEv26Group_norm_nhwc_fwd_params,"ax",@progbits
	.sectioninfo	@"SHI_REGISTERS=32"
	.align	128
        .global         _Z35group_norm_nhwc_fwd_one_pass_kernelI11Fp16IOBf16WLi64ELi28ELi448EEv26Group_norm_nhwc_fwd_params
        .type           _Z35group_norm_nhwc_fwd_one_pass_kernelI11Fp16IOBf16WLi64ELi28ELi448EEv26Group_norm_nhwc_fwd_params,@function
        .size           _Z35group_norm_nhwc_fwd_one_pass_kernelI11Fp16IOBf16WLi64ELi28ELi448EEv26Group_norm_nhwc_fwd_params,(.L_x_3339 - _Z35group_norm_nhwc_fwd_one_pass_kernelI11Fp16IOBf16WLi64ELi28ELi448EEv26Group_norm_nhwc_fwd_params)
        .other          _Z35group_norm_nhwc_fwd_one_pass_kernelI11Fp16IOBf16WLi64ELi28ELi448EEv26Group_norm_nhwc_fwd_params,@"STO_CUDA_ENTRY STV_DEFAULT"
_Z35group_norm_nhwc_fwd_one_pass_kernelI11Fp16IOBf16WLi64ELi28ELi448EEv26Group_norm_nhwc_fwd_params:
.text._Z35group_norm_nhwc_fwd_one_pass_kernelI11Fp16IOBf16WLi64ELi28ELi448EEv26Group_norm_nhwc_fwd_params:
        /* <DEDUP_REMOVED lines=27> */
.L_x_2597:
        /* <DEDUP_REMOVED lines=135> */
.L_x_2582:
[----:B------:R-:W-:Y:S05]  /*0a20*/  BSYNC B0 ;  /* 0x0000000000007941 */ /* 0x000fea0003800000 */
.L_x_2581:
        /* <DEDUP_REMOVED lines=25> */
.L_x_2585:
[----:B------:R-:W2:Y:S01]  /*0bc0*/  LDG.E.STRONG.GPU R10, [R8.64] ;  /* 0x00000006080a7981 */ /* 0x000ea2000c1ef900 */
[----:B------:R-:W-:Y:S01]  /*0bd0*/  YIELD ;  /* 0x0000000000007946 */ /* 0x000fe20003800000 */
[----:B--2---:R-:W-:Y:S01]  /*0be0*/  ISETP.NE.AND P1, PT, R10, R11, PT ;  /* 0x0000000b0a00720c */ /* 0x004fe20003f25270 */
[----:B------:R-:W-:-:S12]  /*0bf0*/  CCTL.IVALL ;  /* 0x00000000ff00798f */ /* 0x000fd80002000000 */
[----:B------:R-:W-:Y:S05]  /*0c00*/  @P1 BRA `(.L_x_2585) ;  /* 0xffffffb000001947 */ /* 0x000fea000383ffff */
.L_x_2584:
        /* <DEDUP_REMOVED lines=11> */
.L_x_2587:
        /* <DEDUP_REMOVED lines=59> */
.L_x_2586:
        /* <DEDUP_REMOVED lines=19> */
.L_x_2589:
[----:B------:R-:W-:Y:S05]  /*11a0*/  BSYNC B0 ;  /* 0x0000000000007941 */ /* 0x000fea0003800000 */
.L_x_2588:
        /* <DEDUP_REMOVED lines=30> */
.L_x_2583:
        /* <DEDUP_REMOVED lines=19> */
[--C-:B------:R-:W-:Y:S01]  /*14c0*/  HADD2.F32 R13, -RZ, R7.reuse.H0_H0 ;  /* 0x20000007ff0d7230 */ /* 0x100fe20000004100 */
[----:B------:R-:W-:Y:S01]  /*14d0*/  ISETP.NE.AND P2, PT, RZ, UR5, PT ;  /* 0x00000005ff007c0c */ /* 0x000fe2000bf45270 */
[----:B------:R-:W-:-:S02]  /*14e0*/  HADD2.F32 R7, -RZ, R7.H1_H1 ;  /* 0x30000007ff077230 */ /* 0x000fc40000004100 */
[--C-:B0-----:R-:W-:Y:S02]  /*14f0*/  HADD2.F32 R15, -RZ, R6.reuse.H0_H0 ;  /* 0x20000006ff0f7230 */ /* 0x101fe40000004100 */
[----:B-1----:R-:W-:Y:S01]  /*1500*/  HADD2.F32 R23, -RZ, R6.H1_H1 ;  /* 0x30000006ff177230 */ /* 0x002fe20000004100 */
        /* <DEDUP_REMOVED lines=37> */
.L_x_2590:
        /* <DEDUP_REMOVED lines=12> */
.L_x_2592:
[----:B------:R-:W-:Y:S05]  /*1820*/  BSYNC B0 ;  /* 0x0000000000007941 */ /* 0x000fea0003800000 */
.L_x_2591:
        /* <DEDUP_REMOVED lines=11> */
.L_x_2593:
        /* <DEDUP_REMOVED lines=12> */
.L_x_2595:
[----:B------:R-:W-:Y:S05]  /*19a0*/  BSYNC B0 ;  /* 0x0000000000007941 */ /* 0x000fea0003800000 */
.L_x_2594:
[----:B------:R-:W-:Y:S02]  /*19b0*/  IADD3 R20, R20, c[0x0][0x10], RZ ;  /* 0x0000040014147a10 */ /* 0x000fe40007ffe0ff */
[----:B------:R-:W-:Y:S02]  /*19c0*/  IADD3 R16, R16, 0x1, RZ ;  /* 0x0000000110107810 */ /* 0x000fe40007ffe0ff */
[----:B------:R-:W-:-:S13]  /*19d0*/  ISETP.GE.AND P1, PT, R20, UR4, PT ;  /* 0x0000000414007c0c */ /* 0x000fda000bf26270 */
[----:B------:R-:W-:Y:S01]  /*19e0*/  @P1 CALL.REL.NOINC `(.L_x_2596) ;  /* 0x0000001000001944 */ /* 0x000fe20003c00000 */
[----:B------:R-:W-:Y:S05]  /*19f0*/  BRA `(.L_x_2597) ;  /* 0xffffe7b000007947 */ /* 0x000fea000383ffff */
.L_x_2596:
[----:B------:R-:W-:Y:S05]  /*1a00*/  EXIT ;  /* 0x000000000000794d */ /* 0x000fea0003800000 */
.L_x_2598:
        /* <DEDUP_REMOVED lines=15> */
.L_x_3339:


//--------------------- .text._Z35group_norm_nhwc_fwd_one_pass_kernelI11Fp16IOBf16WLi128ELi28ELi448EEv26Group_norm_nhwc_fwd_params --------------------------
	.section	.text._Z35group_norm_nhwc_fwd_one_pass_kernelI11Fp16IOBf16WLi128ELi28ELi448EEv26Group_norm_nhwc_fwd_params,"ax",@progbits
	.sectioninfo	@"SHI_REGISTERS=40"
	.align	128
        .global         _Z35group_norm_nhwc_fwd_one_pass_kernelI11Fp16IOBf16WLi128ELi28ELi448EEv26Group_norm_nhwc_fwd_params
        .type           _Z35group_norm_nhwc_fwd_one_pass_kernelI11Fp16IOBf16WLi128ELi28ELi448EEv26Group_norm_nhwc_fwd_params,@function
        .size           _Z35group_norm_nhwc_fwd_one_pass_kernelI11Fp16IOBf16WLi128ELi28ELi448EEv26Group_norm_nhwc_fwd_params,(.L_x_3340 - _Z35group_norm_nhwc_fwd_one_pass_kernelI11Fp16IOBf16WLi128ELi28ELi448EEv26Group_norm_nhwc_fwd_params)
        .other          _Z35group_norm_nhwc_fwd_one_pass_kernelI11Fp16IOBf16WLi128ELi28ELi448EEv26Group_norm_nhwc_fwd_params,@"STO_CUDA_ENTRY STV_DEFAULT"
_Z35group_norm_nhwc_fwd_one_pass_kernelI11Fp16IOBf16WLi128ELi28ELi448EEv26Group_norm_nhwc_fwd_params:
.text._Z35group_norm_nhwc_fwd_one_pass_kernelI11Fp16IOBf16WLi128ELi28ELi448EEv26Group_norm_nhwc_fwd_params:
        /* <DEDUP_REMOVED lines=29> */
.L_x_2621:
        /* <DEDUP_REMOVED lines=178> */
.L_x_2600:
[----:B------:R-:W-:Y:S05]  /*0cf0*/  BSYNC B0 ;  /* 0x0000000000007941 */ /* 0x000fea0003800000 */
.L_x_2599:
        /* <DEDUP_REMOVED lines=25> */
.L_x_2603:
[----:B------:R-:W2:Y:S01]  /*0e90*/  LDG.E.STRONG.GPU R10, [R8.64] ;  /* 0x00000006080a7981 */ /* 0x000ea2000c1ef900 */
[----:B------:R-:W-:Y:S01]  /*0ea0*/  YIELD ;  /* 0x0000000000007946 */ /* 0x000fe20003800000 */
[----:B--2---:R-:W-:Y:S01]  /*0eb0*/  ISETP.NE.AND P1, PT, R10, R11, PT ;  /* 0x0000000b0a00720c */ /* 0x004fe20003f25270 */
[----:B------:R-:W-:-:S12]  /*0ec0*/  CCTL.IVALL ;  /* 0x00000000ff00798f */ /* 0x000fd80002000000 */
[----:B------:R-:W-:Y:S05]  /*0ed0*/  @P1 BRA `(.L_x_2603) ;  /* 0xffffffb000001947 */ /* 0x000fea000383ffff */
.L_x_2602:
        /* <DEDUP_REMOVED lines=11> */
.L_x_2605:
        /* <DEDUP_REMOVED lines=59> */
.L_x_2604:
        /* <DEDUP_REMOVED lines=19> */
.L_x_2607:
[----:B------:R-:W-:Y:S05]  /*1470*/  BSYNC B0 ;  /* 0x0000000000007941 */ /* 0x000fea0003800000 */
.L_x_2606:
        /* <DEDUP_REMOVED lines=30> */
.L_x_2601:
        /* <DEDUP_REMOVED lines=18> */
[--C-:B0-----:R-:W-:Y:S01]  /*1780*/  HADD2.F32 R19, -RZ, R3.reuse.H0_H0 ;  /* 0x20000003ff137230 */ /* 0x101fe20000004100 */
[----:B------:R-:W-:Y:S01]  /*1790*/  ISETP.NE.AND P4, PT, RZ, UR5, PT ;  /* 0x00000005ff007c0c */ /* 0x000fe2000bf85270 */
[----:B------:R-:W-:Y:S01]  /*17a0*/  HADD2.F32 R17, -RZ, R0.H1_H1 ;  /* 0x30000000ff117230 */ /* 0x000fe20000004100 */
[----:B------:R-:W0:Y:S01]  /*17b0*/  LDS.64 R10, [0x88] ;  /* 0x00008800ff0a7984 */ /* 0x000e220000000a00 */
[----:B------:R-:W-:Y:S01]  /*17c0*/  ISETP.GE.U32.AND P2, PT, R28, c[0x0][0x1c8], PT ;  /* 0x000072001c007a0c */ /* 0x000fe20003f46070 */
[----:B-1----:R-:W-:Y:S01]  /*17d0*/  HADD2.F32 R15, -RZ, R3.H1_H1 ;  /* 0x30000003ff0f7230 */ /* 0x002fe20000004100 */
[----:B------:R-:W-:Y:S01]  /*17e0*/  ISETP.GE.U32.AND P3, PT, R27, c[0x0][0x1c8], PT ;  /* 0x000072001b007a0c */ /* 0x000fe20003f66070 */
[----:B------:R-:W-:Y:S01]  /*17f0*/  HADD2.F32 R3, -RZ, R2.H1_H1 ;  /* 0x30000002ff037230 */ /* 0x000fe20000004100 */
[----:B------:R-:W-:Y:S01]  /*1800*/  ISETP.GE.AND.EX P2, PT, R7, c[0x0][0x1cc], PT, P2 ;  /* 0x0000730007007a0c */ /* 0x000fe20003f46320 */
[--C-:B---3--:R-:W-:Y:S01]  /*1810*/  HADD2.F32 R12, -RZ, R4.reuse.H0_H0 ;  /* 0x20000004ff0c7230 */ /* 0x108fe20000004100 */
[----:B------:R-:W-:Y:S01]  /*1820*/  ISETP.GE.AND.EX P3, PT, R6, c[0x0][0x1cc], PT, P3 ;  /* 0x0000730006007a0c */ /* 0x000fe20003f66330 */
[----:B------:R-:W-:Y:S01]  /*1830*/  HADD2.F32 R4, -RZ, R4.H1_H1 ;  /* 0x30000004ff047230 */ /* 0x000fe20000004100 */
[C---:B------:R-:W-:Y:S01]  /*1840*/  ISETP.GT.U32.OR P2, PT, R24.reuse, 0x1bf, P2 ;  /* 0x000001bf1800780c */ /* 0x040fe20001744470 */
[----:B------:R-:W-:Y:S01]  /*1850*/  HADD2.F32 R13, -RZ, R0.H0_H0 ;  /* 0x20000000ff0d7230 */ /* 0x000fe20000004100 */
        /* <DEDUP_REMOVED lines=12> */
[----:B------:R-:W-:Y:S01]  /*1920*/  @P1 FADD.FTZ R18, R11, c[0x0][0x188] ;  /* 0x000062000b121621 */ /* 0x000fe20000010000 */
[----:B------:R-:W-:Y:S01]  /*1930*/  HADD2.F32 R11, -RZ, R2.H0_H0 ;  /* 0x20000002ff0b7230 */ /* 0x000fe20000004100 */
[--C-:B------:R-:W-:Y:S02]  /*1940*/  FADD.FTZ R2, R12, -R16.reuse ;  /* 0x800000100c027221 */ /* 0x100fe40000010000 */
[----:B------:R-:W0:Y:S01]  /*1950*/  @P1 MUFU.RSQ R10, R18 ;  /* 0x00000012000a1308 */ /* 0x000e220000001400 */
[----:B------:R-:W-:Y:S01]  /*1960*/  ISETP.GE.U32.AND P1, PT, R26, c[0x0][0x1c8], PT ;  /* 0x000072001a007a0c */ /* 0x000fe20003f26070 */
[----:B------:R-:W-:-:S03]  /*1970*/  FADD.FTZ R11, R11, -R16 ;  /* 0x800000100b0b7221 */ /* 0x000fc60000010000 */
[----:B------:R-:W-:-:S04]  /*1980*/  ISETP.GE.AND.EX P1, PT, R5, c[0x0][0x1cc], PT, P1 ;  /* 0x0000730005007a0c */ /* 0x000fc80003f26310 */
[----:B------:R-:W-:Y:S01]  /*1990*/  ISETP.GT.U32.OR P1, PT, R24, 0x1bf, P1 ;  /* 0x000001bf1800780c */ /* 0x000fe20000f24470 */
[-C--:B0-----:R-:W-:Y:S02]  /*19a0*/  FMUL.FTZ R15, R15, R10.reuse ;  /* 0x0000000a0f0f7220 */ /* 0x081fe40000410000 */
[-C--:B------:R-:W-:Y:S02]  /*19b0*/  FMUL.FTZ R0, R0, R10.reuse ;  /* 0x0000000a00007220 */ /* 0x080fe40000410000 */
[-C--:B------:R-:W-:Y:S02]  /*19c0*/  FMUL.FTZ R4, R19, R10.reuse ;  /* 0x0000000a13047220 */ /* 0x080fe40000410000 */
[-C--:B------:R-:W-:Y:S02]  /*19d0*/  FMUL.FTZ R11, R11, R10.reuse ;  /* 0x0000000a0b0b7220 */ /* 0x080fe40000410000 */
[-C--:B------:R-:W-:Y:S02]  /*19e0*/  FMUL.FTZ R14, R3, R10.reuse ;  /* 0x0000000a030e7220 */ /* 0x080fe40000410000 */
[----:B------:R-:W-:-:S02]  /*19f0*/  FMUL.FTZ R17, R17, R10 ;  /* 0x0000000a11117220 */ /* 0x000fc40000410000 */
        /* <DEDUP_REMOVED lines=25> */
.L_x_2608:
        /* <DEDUP_REMOVED lines=12> */
.L_x_2610:
[----:B------:R-:W-:Y:S05]  /*1c50*/  BSYNC B0 ;  /* 0x0000000000007941 */ /* 0x000fea0003800000 */
.L_x_2609:
        /* <DEDUP_REMOVED lines=11> */
.L_x_2611:
        /* <DEDUP_REMOVED lines=12> */
.L_x_2613:
[----:B------:R-:W-:Y:S05]  /*1dd0*/  BSYNC B0 ;  /* 0x0000000000007941 */ /* 0x000fea0003800000 */
.L_x_2612:
        /* <DEDUP_REMOVED lines=11> */
.L_x_2614:
        /* <DEDUP_REMOVED lines=12> */
.L_x_2616:
[----:B------:R-:W-:Y:S05]  /*1f50*/  BSYNC B0 ;  /* 0x0000000000007941 */ /* 0x000fea0003800000 */
.L_x_2615:
        /* <DEDUP_REMOVED lines=11> */
.L_x_2617:
        /* <DEDUP_REMOVED lines=12> */
.L_x_2619:
[----:B------:R-:W-:Y:S05]  /*20d0*/  BSYNC B0 ;  /* 0x0000000000007941 */ /* 0x000fea0003800000 */
.L_x_2618:
[----:B------:R-:W-:Y:S02]  /*20e0*/  IADD3 R30, R30, c[0x0][0x10], RZ ;  /* 0x000004001e1e7a10 */ /* 0x000fe40007ffe0ff */
[----:B------:R-:W-:Y:S02]  /*20f0*/  IADD3 R20, R20, 0x1, RZ ;  /* 0x0000000114147810 */ /* 0x000fe40007ffe0ff */
[----:B------:R-:W-:-:S13]  /*2100*/  ISETP.GE.AND P1, PT, R30, UR4, PT ;  /* 0x000000041e007c0c */ /* 0x000fda000bf26270 */
[----:B------:R-:W-:Y:S01]  /*2110*/  @P1 CALL.REL.NOINC `(.L_x_2620) ;  /* 0x0000001000001944 */ /* 0x000fe20003c00000 */
[----:B------:R-:W-:Y:S05]  /*2120*/  BRA `(.L_x_2621) ;  /* 0xffffe0a000007947 */ /* 0x000fea000383ffff */
.L_x_2620:
[----:B------:R-:W-:Y:S05]  /*2130*/  EXIT ;  /* 0x000000000000794d */ /* 0x000fea0003800000 */
.L_x_2622:
        /* <DEDUP_REMOVED lines=12> */
.L_x_3340:


//--------------------- .text._Z35group_norm_nhwc_fwd_one_pass_kernelI11Fp16IOBf16WLi256ELi28ELi448EEv26Group_norm_nhwc_fwd_params --------------------------
	.section	.text._Z35group_norm_nhwc_fwd_one_pass_kernelI11Fp16IOBf16WLi256ELi28ELi448EEv26Group_norm_nhwc_fwd_params,"ax",@progbits
	.sectioninfo	@"SHI_REGISTERS=51"
	.align	128
        .global         _Z35group_norm_nhwc_fwd_one_pass_kernelI11Fp16IOBf16WLi256ELi28ELi448EEv26Group_norm_nhwc_fwd_params
        .type           _Z35group_norm_nhwc_fwd_one_pass_kernelI11Fp16IOBf16WLi256ELi28ELi448EEv26Group_norm_nhwc_fwd_params,@function
        .size           _Z35group_norm_nhwc_fwd_one_pass_kernelI11Fp16IOBf16WLi256ELi28ELi448EEv26Group_norm_nhwc_fwd_params,(.L_x_3341 - _Z35group_norm_nhwc_fwd_one_pass_kernelI11Fp16IOBf16WLi256ELi28ELi448EEv26Group_norm_nhwc_fwd_params)
        .other          _Z35group_norm_nhwc_fwd_one_pass_kernelI11Fp16IOBf16WLi256ELi28ELi448EEv26Group_norm_nhwc_fwd_params,@"STO_CUDA_ENTRY STV_DEFAULT"
_Z35group_norm_nhwc_fwd_one_pass_kernelI11Fp16IOBf16WLi256ELi28ELi448EEv26Group_norm_nhwc_fwd_params:
.text._Z35group_norm_nhwc_fwd_one_pass_kernelI11Fp16IOBf16WLi256ELi28ELi448EEv26Group_norm_nhwc_fwd_params:
        /* <DEDUP_REMOVED lines=41> */
.L_x_2660:
        /* <DEDUP_REMOVED lines=48> */
[----:B------:R-:W-:Y:S02]  /*0590*/  ISETP.LT.U32.AND P5, PT, R29, 0x1c0, !P5 ;  /* 0x000001c01d00780c */ /* 0x000fe40006fa1070 */
[-C--:B------:R-:W-:Y:S01]  /*05a0*/  @P3 MOV R6, R16.reuse ;  /* 0x0000001000063202 */ /* 0x080fe20000000f00 */
        /* <DEDUP_REMOVED lines=23> */
[----:B------:R-:W-:Y:S01]  /*0720*/  @P5 MOV R14, R16 ;  /* 0x00000010000e5202 */ /* 0x000fe20000000f00 */
[----:B------:R-:W-:Y:S01]  /*0730*/  @P5 IMAD R0, R0, c[0x0][0x1c0], RZ ;  /* 0x0000700000005a24 */ /* 0x000fe200078e02ff */
[----:B------:R-:W-:Y:S02]  /*0740*/  @P5 MOV R15, R3 ;  /* 0x00000003000f5202 */ /* 0x000fe40000000f00 */
[----:B------:R-:W-:Y:S01]  /*0750*/  @P3 LEA.HI.X R5, R6, c[0x0][0x174], R5, 0x1, P6 ;  /* 0x00005d0006053a11 */ /* 0x000fe200030f0c05 */
[----:B------:R-:W-:Y:S01]  /*0760*/  @P0 IMAD R18, R18, c[0x0][0x1c0], RZ ;  /* 0x0000700012120a24 */ /* 0x000fe200078e02ff */
[----:B------:R-:W-:Y:S01]  /*0770*/  @P4 IADD3 R7, R13, R33, RZ ;  /* 0x000000210d074210 */ /* 0x000fe20007ffe0ff */
[C---:B------:R-:W-:Y:S01]  /*0780*/  @P5 IMAD R35, R45.reuse, c[0x0][0x1c4], R0 ;  /* 0x000071002d235a24 */ /* 0x040fe200078e0200 */
[----:B------:R-:W-:Y:S01]  /*0790*/  @P4 LEA R6, P6, R12, c[0x0][0x170], 0x1 ;  /* 0x00005c000c064a11 */ /* 0x000fe200078c08ff */
[----:B------:R-:W-:Y:S01]  /*07a0*/  @P5 IMAD.WIDE.U32 R14, R45, c[0x0][0x1c0], R14 ;  /* 0x000070002d0e5a25 */ /* 0x000fe200078e000e */
[----:B------:R-:W-:-:S02]  /*07b0*/  @P1 IADD3 R11, R11, R19, RZ ;  /* 0x000000130b0b1210 */ /* 0x000fc40007ffe0ff */
[----:B------:R-:W-:Y:S01]  /*07c0*/  @P4 LEA.HI.X R7, R12, c[0x0][0x174], R7, 0x1, P6 ;  /* 0x00005d000c074a11 */ /* 0x000fe200030f0c07 */
[----:B------:R-:W-:Y:S01]  /*07d0*/  @P0 IMAD R45, R47, c[0x0][0x1c4], R18 ;  /* 0x000071002f2d0a24 */ /* 0x000fe200078e0212 */
        /* <DEDUP_REMOVED lines=10> */
[----:B------:R-:W-:Y:S02]  /*0880*/  MOV R19, RZ ;  /* 0x000000ff00137202 */ /* 0x000fe40000000f00 */
[----:B------:R-:W-:Y:S02]  /*0890*/  SHF.R.S32.HI R14, RZ, 0x1f, R15 ;  /* 0x0000001fff0e7819 */ /* 0x000fe4000001140f */
[----:B------:R-:W-:-:S02]  /*08a0*/  @P0 LEA R10, P6, R18, c[0x0][0x170], 0x1 ;  /* 0x00005c00120a0a11 */ /* 0x000fc400078c08ff */
[----:B------:R0:W2:Y:S01]  /*08b0*/  @P5 LDG.E R19, [R32.64] ;  /* 0x0000000820135981 */ /* 0x0000a2000c1e1900 */
[----:B------:R-:W-:Y:S02]  /*08c0*/  ISETP.GE.U32.AND P5, PT, R15, c[0x0][0x1c8], PT ;  /* 0x000072000f007a0c */ /* 0x000fe40003fa6070 */
[----:B------:R-:W-:Y:S01]  /*08d0*/  MOV R36, RZ ;  /* 0x000000ff00247202 */ /* 0x000fe20000000f00 */
[----:B------:R-:W-:Y:S01]  /*08e0*/  CS2R R34, SRZ ;  /* 0x0000000000227805 */ /* 0x000fe2000001ff00 */
[----:B------:R-:W-:Y:S02]  /*08f0*/  ISETP.GE.AND.EX P5, PT, R14, c[0x0][0x1cc], PT, P5 ;  /* 0x000073000e007a0c */ /* 0x000fe40003fa6350 */
[----:B------:R-:W-:Y:S02]  /*0900*/  @P0 LEA.HI.X R11, R18, c[0x0][0x174], R11, 0x1, P6 ;  /* 0x00005d00120b0a11 */ /* 0x000fe400030f0c0b */
[----:B------:R-:W-:Y:S01]  /*0910*/  ISETP.GE.U32.AND P6, PT, R21, c[0x0][0x1c8], PT ;  /* 0x0000720015007a0c */ /* 0x000fe20003fc6070 */
[----:B------:R1:W3:Y:S01]  /*0920*/  @P2 LDG.E R36, [R8.64] ;  /* 0x0000000808242981 */ /* 0x0002e2000c1e1900 */
[----:B------:R-:W-:-:S02]  /*0930*/  SHF.R.S32.HI R0, RZ, 0x1f, R21 ;  /* 0x0000001fff007819 */ /* 0x000fc40000011415 */
[----:B------:R-:W-:Y:S01]  /*0940*/  MOV R18, RZ ;  /* 0x000000ff00127202 */ /* 0x000fe20000000f00 */
[----:B------:R4:W5:Y:S01]  /*0950*/  @P1 LDG.E R35, [R12.64] ;  /* 0x000000080c231981 */ /* 0x000962000c1e1900 */
[C---:B------:R-:W-:Y:S02]  /*0960*/  ISETP.LT.U32.AND P5, PT, R29.reuse, 0x1c0, !P5 ;  /* 0x000001c01d00780c */ /* 0x040fe40006fa1070 */
[----:B------:R-:W-:Y:S02]  /*0970*/  ISETP.GE.AND.EX P6, PT, R0, c[0x0][0x1cc], PT, P6 ;  /* 0x0000730000007a0c */ /* 0x000fe40003fc6360 */
[----:B------:R-:W-:Y:S01]  /*0980*/  MOV R30, RZ ;  /* 0x000000ff001e7202 */ /* 0x000fe20000000f00 */
[----:B------:R0:W2:Y:S01]  /*0990*/  @P3 LDG.E R18, [R4.64] ;  /* 0x0000000804123981 */ /* 0x0000a2000c1e1900 */
[----:B------:R-:W-:-:S04]  /*09a0*/  ISETP.GT.U32.OR P6, PT, R29, 0x1bf, P6 ;  /* 0x000001bf1d00780c */ /* 0x000fc800037c4470 */
[----:B------:R4:W2:Y:S03]  /*09b0*/  @P4 LDG.E R30, [R6.64] ;  /* 0x00000008061e4981 */ /* 0x0008a6000c1e1900 */
[-C--:B-1----:R-:W-:Y:S01]  /*09c0*/  @P5 MOV R8, R16.reuse ;  /* 0x0000001000085202 */ /* 0x082fe20000000f00 */
[----:B------:R-:W-:Y:S01]  /*09d0*/  @P5 IMAD R14, R14, c[0x0][0x1c0], RZ ;  /* 0x000070000e0e5a24 */ /* 0x000fe200078e02ff */
[-C--:B------:R-:W-:Y:S01]  /*09e0*/  @P5 MOV R9, R3.reuse ;  /* 0x0000000300095202 */ /* 0x080fe20000000f00 */
[----:B0-----:R-:W-:Y:S02]  /*09f0*/  CS2R R32, SRZ ;  /* 0x0000000000207805 */ /* 0x001fe4000001ff00 */
[C---:B----4-:R-:W-:Y:S02]  /*0a00*/  @P5 IMAD R13, R15.reuse, c[0x0][0x1c4], R14 ;  /* 0x000071000f0d5a24 */ /* 0x050fe400078e020e */
[----:B------:R-:W-:Y:S01]  /*0a10*/  @P5 IMAD.WIDE.U32 R8, R15, c[0x0][0x1c0], R8 ;  /* 0x000070000f085a25 */ /* 0x000fe200078e0008 */
[----:B------:R-:W-:Y:S01]  /*0a20*/  @!P6 MOV R6, R16 ;  /* 0x000000100006e202 */ /* 0x000fe20000000f00 */
[----:B------:R3:W4:Y:S01]  /*0a30*/  @P0 LDG.E R32, [R10.64] ;  /* 0x000000080a200981 */ /* 0x000722000c1e1900 */
[----:B------:R-:W-:Y:S01]  /*0a40*/  @!P6 MOV R7, R3 ;  /* 0x000000030007e202 */ /* 0x000fe20000000f00 */
[----:B------:R-:W-:Y:S01]  /*0a50*/  @!P6 IMAD R12, R0, c[0x0][0x1c0], RZ ;  /* 0x00007000000cea24 */ /* 0x000fe200078e02ff */
[----:B------:R-:W-:-:S02]  /*0a60*/  @P5 IADD3 R5, R9, R13, RZ ;  /* 0x0000000d09055210 */ /* 0x000fc40007ffe0ff */
[C---:B------:R-:W-:Y:S01]  /*0a70*/  @P5 LEA R4, P0, R8.reuse, c[0x0][0x170], 0x1 ;  /* 0x00005c0008045a11 */ /* 0x040fe200078008ff */
[C---:B------:R-:W-:Y:S02]  /*0a80*/  @!P6 IMAD R15, R21.reuse, c[0x0][0x1c4], R12 ;  /* 0x00007100150fea24 */ /* 0x040fe400078e020c */
[----:B------:R-:W-:Y:S01]  /*0a90*/  @!P6 IMAD.WIDE.U32 R6, R21, c[0x0][0x1c0], R6 ;  /* 0x000070001506ea25 */ /* 0x000fe200078e0006 */
[----:B------:R-:W-:-:S04]  /*0aa0*/  @P5 LEA.HI.X R5, R8, c[0x0][0x174], R5, 0x1, P0 ;  /* 0x00005d0008055a11 */ /* 0x000fc800000f0c05 */
[----:B------:R-:W-:Y:S01]  /*0ab0*/  @!P6 IADD3 R7, R7, R15, RZ ;  /* 0x0000000f0707e210 */ /* 0x000fe20007ffe0ff */
[----:B------:R0:W4:Y:S01]  /*0ac0*/  @P5 LDG.E R33, [R4.64] ;  /* 0x0000000804215981 */ /* 0x000122000c1e1900 */
[----:B------:R-:W-:-:S04]  /*0ad0*/  @!P6 LEA R8, P0, R6, c[0x0][0x170], 0x1 ;  /* 0x00005c000608ea11 */ /* 0x000fc800078008ff */
        /* <DEDUP_REMOVED lines=35> */
[----:B----4-:R-:W-:Y:S01]  /*0d10*/  HADD2.F32 R11, -RZ, R32.H1_H1 ;  /* 0x30000020ff0b7230 */ /* 0x010fe20000004100 */
[----:B------:R-:W-:-:S02]  /*0d20*/  FMUL.FTZ R10, R8, R8 ;  /* 0x00000008080a7220 */ /* 0x000fc40000410000 */
[C---:B------:R-:W-:Y:S01]  /*0d30*/  FADD.FTZ R5, R7.reuse, R8 ;  /* 0x0000000807057221 */ /* 0x040fe20000010000 */
[----:B------:R-:W-:Y:S01]  /*0d40*/  HADD2.F32 R8, -RZ, R32.H0_H0 ;  /* 0x20000020ff087230 */ /* 0x000fe20000004100 */
[----:B------:R-:W-:Y:S02]  /*0d50*/  FADD.FTZ R6, R6, R13 ;  /* 0x0000000d06067221 */ /* 0x000fe40000010000 */
[----:B------:R-:W-:Y:S02]  /*0d60*/  FADD.FTZ R4, R4, R9 ;  /* 0x0000000904047221 */ /* 0x000fe40000010000 */
[----:B------:R-:W-:Y:S02]  /*0d70*/  FFMA.FTZ R7, R7, R7, R10 ;  /* 0x0000000707077223 */ /* 0x000fe4000001000a */
[----:B------:R-:W-:Y:S01]  /*0d80*/  FMUL.FTZ R9, R11, R11 ;  /* 0x0000000b0b097220 */ /* 0x000fe20000410000 */
[----:B------:R-:W-:Y:S01]  /*0d90*/  HADD2.F32 R10, -RZ, R33.H1_H1 ;  /* 0x30000021ff0a7230 */ /* 0x000fe20000004100 */
        /* <DEDUP_REMOVED lines=81> */
.L_x_2624:
[----:B------:R-:W-:Y:S05]  /*12b0*/  BSYNC B0 ;  /* 0x0000000000007941 */ /* 0x000fea0003800000 */
.L_x_2623:
        /* <DEDUP_REMOVED lines=26> */
.L_x_2627:
[----:B------:R-:W2:Y:S01]  /*1460*/  LDG.E.STRONG.GPU R8, [R6.64] ;  /* 0x0000000806087981 */ /* 0x000ea2000c1ef900 */
[----:B------:R-:W-:Y:S01]  /*1470*/  YIELD ;  /* 0x0000000000007946 */ /* 0x000fe20003800000 */
[----:B--2---:R-:W-:Y:S01]  /*1480*/  ISETP.NE.AND P0, PT, R8, R9, PT ;  /* 0x000000090800720c */ /* 0x004fe20003f05270 */
[----:B------:R-:W-:-:S12]  /*1490*/  CCTL.IVALL ;  /* 0x00000000ff00798f */ /* 0x000fd80002000000 */
[----:B------:R-:W-:Y:S05]  /*14a0*/  @P0 BRA `(.L_x_2627) ;  /* 0xffffffb000000947 */ /* 0x000fea000383ffff */
.L_x_2626:
        /* <DEDUP_REMOVED lines=20> */
.L_x_2631:
        /* <DEDUP_REMOVED lines=116> */
.L_x_2630:
        /* <DEDUP_REMOVED lines=62> */
.L_x_2632:
[----:B------:R-:W-:-:S13]  /*2110*/  ISETP.NE.OR P0, PT, RZ, UR5, P0 ;  /* 0x00000005ff007c0c */ /* 0x000fda0008705670 */
[----:B------:R-:W-:Y:S05]  /*2120*/  @!P0 BRA `(.L_x_2628) ;  /* 0x000001f000008947 */ /* 0x000fea0003800000 */
.L_x_2629:
        /* <DEDUP_REMOVED lines=31> */
.L_x_2628:
        /* <DEDUP_REMOVED lines=12> */
.L_x_2634:
[----:B------:R-:W-:Y:S05]  /*23e0*/  BSYNC B0 ;  /* 0x0000000000007941 */ /* 0x000fea0003800000 */
.L_x_2633:
        /* <DEDUP_REMOVED lines=16> */
.L_x_2625:
        /* <DEDUP_REMOVED lines=18> */
[----:B-1----:R-:W-:Y:S01]  /*2610*/  SHF.R.U32.HI R8, RZ, 0x1, R29 ;  /* 0x00000001ff087819 */ /* 0x002fe2000001161d */
[--C-:B------:R-:W-:Y:S01]  /*2620*/  HADD2.F32 R9, -RZ, R35.reuse.H0_H0 ;  /* 0x20000023ff097230 */ /* 0x100fe20000004100 */
[----:B------:R-:W-:Y:S01]  /*2630*/  ISETP.NE.AND P6, PT, RZ, UR7, PT ;  /* 0x00000007ff007c0c */ /* 0x000fe2000bfc5270 */
[----:B------:R-:W1:Y:S01]  /*2640*/  LDS.64 R4, [0x88] ;  /* 0x00008800ff047984 */ /* 0x000e620000000a00 */
[----:B------:R-:W-:Y:S01]  /*2650*/  HADD2.F32 R35, -RZ, R35.H1_H1 ;  /* 0x30000023ff237230 */ /* 0x000fe20000004100 */
[----:B--2---:R-:W-:Y:S01]  /*2660*/  IMAD.WIDE.U32 R6, R8, -0x6db6db6d, RZ ;  /* 0x9249249308067825 */ /* 0x004fe200078e00ff */
[----:B------:R-:W-:-:S02]  /*2670*/  HADD2.F32 R11, -RZ, R36.H0_H0 ;  /* 0x20000024ff0b7230 */ /* 0x000fc40000004100 */
[----:B-----5:R-:W-:Y:S02]  /*2680*/  HADD2.F32 R13, -RZ, R36.H1_H1 ;  /* 0x30000024ff0d7230 */ /* 0x020fe40000004100 */
[----:B0-----:R-:W-:Y:S01]  /*2690*/  SHF.R.U32.HI R15, RZ, 0x2, R7 ;  /* 0x00000002ff0f7819 */ /* 0x001fe20000011607 */
[----:B-1----:R-:W-:-:S04]  /*26a0*/  FMUL.FTZ R4, R4, c[0x0][0x1f4] ;  /* 0x00007d0004047a20 */ /* 0x002fc80000410000 */
[----:B------:R-:W-:Y:S02]  /*26b0*/  FMUL.FTZ R48, R4, R4 ;  /* 0x0000000404307220 */ /* 0x000fe40000410000 */
[----:B------:R-:W-:Y:S02]  /*26c0*/  FADD.FTZ R12, R35, -R4 ;  /* 0x80000004230c7221 */ /* 0x000fe40000010000 */
[----:B------:R-:W-:Y:S01]  /*26d0*/  FFMA.FTZ R48, R5, c[0x0][0x1f4], -R48 ;  /* 0x00007d0005307a23 */ /* 0x000fe20000010830 */
[----:B------:R-:W-:Y:S01]  /*26e0*/  MOV R5, 0x3f800000 ;  /* 0x3f80000000057802 */ /* 0x000fe20000000f00 */
[----:B------:R-:W-:-:S03]  /*26f0*/  FADD.FTZ R10, R9, -R4 ;  /* 0x80000004090a7221 */ /* 0x000fc60000010000 */
[----:B------:R-:W-:-:S13]  /*2700*/  FSETP.GTU.FTZ.AND P0, PT, R48, RZ, PT ;  /* 0x000000ff3000720b */ /* 0x000fda0003f1c000 */
[----:B------:R-:W-:-:S04]  /*2710*/  @P0 FADD.FTZ R48, R48, c[0x0][0x188] ;  /* 0x0000620030300621 */ /* 0x000fc80000010000 */
[----:B------:R-:W0:Y:S02]  /*2720*/  @P0 MUFU.RSQ R5, R48 ;  /* 0x0000003000050308 */ /* 0x000e240000001400 */
[-C--:B0-----:R-:W-:Y:S02]  /*2730*/  FMUL.FTZ R12, R12, R5.reuse ;  /* 0x000000050c0c7220 */ /* 0x081fe40000410000 */
[----:B------:R-:W-:Y:S01]  /*2740*/  FMUL.FTZ R10, R10, R5 ;  /* 0x000000050a0a7220 */ /* 0x000fe20000410000 */
[----:B---3--:R-:W-:Y:S02]  /*2750*/  PRMT R6, RZ, 0x5410, R37 ;  /* 0x00005410ff067816 */ /* 0x008fe40000000025 */
[----:B----4-:R-:W-:Y:S01]  /*2760*/  PRMT R7, RZ, 0x5410, R44 ;  /* 0x00005410ff077816 */ /* 0x010fe2000000002c */
[----:B------:R-:W-:Y:S01]  /*2770*/  FADD.FTZ R44, R11, -R4 ;  /* 0x800000040b2c7221 */ /* 0x000fe20000010000 */
[----:B------:R-:W-:Y:S02]  /*2780*/  PRMT R9, RZ, 0x5410, R45 ;  /* 0x00005410ff097816 */ /* 0x000fe4000000002d */
[----:B------:R-:W-:Y:S01]  /*2790*/  PRMT R8, RZ, 0x5410, R46 ;  /* 0x00005410ff087816 */ /* 0x000fe2000000002e */
[----:B------:R-:W-:-:S02]  /*27a0*/  FADD.FTZ R46, R13, -R4 ;  /* 0x800000040d2e7221 */ /* 0x000fc40000010000 */
        /* <DEDUP_REMOVED lines=13> */
.L_x_2635:
        /* <DEDUP_REMOVED lines=12> */
.L_x_2637:
[----:B------:R-:W-:Y:S05]  /*2940*/  BSYNC B0 ;  /* 0x0000000000007941 */ /* 0x000fea0003800000 */
.L_x_2636:
        /* <DEDUP_REMOVED lines=17> */
.L_x_2638:
        /* <DEDUP_REMOVED lines=12> */
.L_x_2640:
[----:B------:R-:W-:Y:S05]  /*2b20*/  BSYNC B0 ;  /* 0x0000000000007941 */ /* 0x000fea0003800000 */
.L_x_2639:
[--C-:B0-----:R-:W-:Y:S01]  /*2b30*/  FADD.FTZ R12, R37, -R4.reuse ;  /* 0x80000004250c7221 */ /* 0x101fe20000010000 */
[--C-:B------:R-:W-:Y:S01]  /*2b40*/  HADD2.F32 R11, -RZ, R30.reuse.H0_H0 ;  /* 0x2000001eff0b7230 */ /* 0x100fe20000004100 */
[--C-:B------:R-:W-:Y:S01]  /*2b50*/  FADD.FTZ R14, R45, -R4.reuse ;  /* 0x800000042d0e7221 */ /* 0x100fe20000010000 */
[----:B------:R-:W-:Y:S01]  /*2b60*/  HADD2.F32 R13, -RZ, R30.H1_H1 ;  /* 0x3000001eff0d7230 */ /* 0x000fe20000004100 */
[-C--:B------:R-:W-:Y:S02]  /*2b70*/  FMUL.FTZ R12, R12, R5.reuse ;  /* 0x000000050c0c7220 */ /* 0x080fe40000410000 */
[----:B------:R-:W-:Y:S02]  /*2b80*/  FMUL.FTZ R14, R14, R5 ;  /* 0x000000050e0e7220 */ /* 0x000fe40000410000 */
[----:B------:R-:W-:Y:S02]  /*2b90*/  FADD.FTZ R30, R11, -R4 ;  /* 0x800000040b1e7221 */ /* 0x000fe40000010000 */
[----:B------:R-:W-:-:S02]  /*2ba0*/  IMAD R10, R28, c[0x0][0x1e4], R15 ;  /* 0x000079001c0a7a24 */ /* 0x000fc400078e020f */
        /* <DEDUP_REMOVED lines=14> */
.L_x_2641:
        /* <DEDUP_REMOVED lines=12> */
.L_x_2643:
[----:B------:R-:W-:Y:S05]  /*2d50*/  BSYNC B0 ;  /* 0x0000000000007941 */ /* 0x000fea0003800000 */
.L_x_2642:
[-C--:B------:R-:W-:Y:S01]  /*2d60*/  FMUL.FTZ R30, R30, R5.reuse ;  /* 0x000000051e1e7220 */ /* 0x080fe20000410000 */
[----:B------:R-:W-:Y:S01]  /*2d70*/  HADD2.F32 R37, -RZ, R19.H0_H0 ;  /* 0x20000013ff257230 */ /* 0x000fe20000004100 */
        /* <DEDUP_REMOVED lines=15> */
.L_x_2644:
        /* <DEDUP_REMOVED lines=12> */
.L_x_2646:
[----:B------:R-:W-:Y:S05]  /*2f30*/  BSYNC B0 ;  /* 0x0000000000007941 */ /* 0x000fea0003800000 */
.L_x_2645:
[----:B------:R-:W-:Y:S01]  /*2f40*/  HADD2.F32 R13, -RZ, R19.H1_H1 ;  /* 0x30000013ff0d7230 */ /* 0x000fe20000004100 */
[----:B------:R-:W-:Y:S01]  /*2f50*/  IADD3 R18, R10, 0xa0, RZ ;  /* 0x000000a00a127810 */ /* 0x000fe20007ffe0ff */
[--C-:B------:R-:W-:Y:S01]  /*2f60*/  FADD.FTZ R12, R37, -R4.reuse ;  /* 0x80000004250c7221 */ /* 0x100fe20000010000 */
[----:B------:R-:W-:Y:S01]  /*2f70*/  ISETP.GE.U32.AND P5, PT, R11, c[0x0][0x1c8], PT ;  /* 0x000072000b007a0c */ /* 0x000fe20003fa6070 */
[--C-:B0-----:R-:W-:Y:S01]  /*2f80*/  HADD2.F32 R35, -RZ, R32.reuse.H1_H1 ;  /* 0x30000020ff237230 */ /* 0x101fe20000004100 */
[----:B------:R-:W-:Y:S01]  /*2f90*/  SHF.R.S32.HI R44, RZ, 0x1f, R11 ;  /* 0x0000001fff2c7819 */ /* 0x000fe2000001140b */
[----:B------:R-:W-:Y:S01]  /*2fa0*/  FADD.FTZ R14, R13, -R4 ;  /* 0x800000040d0e7221 */ /* 0x000fe20000010000 */
[----:B------:R-:W-:Y:S01]  /*2fb0*/  ISETP.GE.U32.AND P0, PT, R18, c[0x0][0x1c8], PT ;  /* 0x0000720012007a0c */ /* 0x000fe20003f06070 */
[----:B------:R-:W-:Y:S01]  /*2fc0*/  HADD2.F32 R15, -RZ, R32.H0_H0 ;  /* 0x20000020ff0f7230 */ /* 0x000fe20000004100 */
        /* <DEDUP_REMOVED lines=22> */
.L_x_2647:
        /* <DEDUP_REMOVED lines=12> */
.L_x_2649:
[----:B------:R-:W-:Y:S05]  /*31f0*/  BSYNC B0 ;  /* 0x0000000000007941 */ /* 0x000fea0003800000 */
.L_x_2648:
[-C--:B------:R-:W-:Y:S01]  /*3200*/  FMUL.FTZ R32, R32, R5.reuse ;  /* 0x0000000520207220 */ /* 0x080fe20000410000 */
[----:B------:R-:W-:Y:S01]  /*3210*/  HADD2.F32 R37, -RZ, R33.H0_H0 ;  /* 0x20000021ff257230 */ /* 0x000fe20000004100 */
[----:B------:R-:W-:Y:S01]  /*3220*/  FMUL.FTZ R36, R36, R5 ;  /* 0x0000000524247220 */ /* 0x000fe20000410000 */
[----:B------:R-:W-:Y:S01]  /*3230*/  IADD3 R11, R10, 0xc0, RZ ;  /* 0x000000c00a0b7810 */ /* 0x000fe20007ffe0ff */
        /* <DEDUP_REMOVED lines=13> */
.L_x_2650:
        /* <DEDUP_REMOVED lines=12> */
.L_x_2652:
[----:B------:R-:W-:Y:S05]  /*33d0*/  BSYNC B0 ;  /* 0x0000000000007941 */ /* 0x000fea0003800000 */
.L_x_2651:
[----:B------:R-:W-:Y:S01]  /*33e0*/  HADD2.F32 R33, -RZ, R33.H1_H1 ;  /* 0x30000021ff217230 */ /* 0x000fe20000004100 */
[--C-:B------:R-:W-:Y:S01]  /*33f0*/  FADD.FTZ R12, R37, -R4.reuse ;  /* 0x80000004250c7221 */ /* 0x100fe20000010000 */
[--C-:B------:R-:W-:Y:S01]  /*3400*/  HADD2.F32 R13, -RZ, R34.reuse.H0_H0 ;  /* 0x20000022ff0d7230 */ /* 0x100fe20000004100 */
[----:B------:R-:W-:Y:S01]  /*3410*/  ISETP.GE.U32.AND P5, PT, R21, c[0x0][0x1c8], PT ;  /* 0x0000720015007a0c */ /* 0x000fe20003fa6070 */
[----:B------:R-:W-:Y:S01]  /*3420*/  HADD2.F32 R19, -RZ, R34.H1_H1 ;  /* 0x30000022ff137230 */ /* 0x000fe20000004100 */
[--C-:B0-----:R-:W-:Y:S01]  /*3430*/  FADD.FTZ R14, R33, -R4.reuse ;  /* 0x80000004210e7221 */ /* 0x101fe20000010000 */
        /* <DEDUP_REMOVED lines=27> */
.L_x_2653:
        /* <DEDUP_REMOVED lines=12> */
.L_x_2655:
[----:B------:R-:W-:Y:S05]  /*36b0*/  BSYNC B0 ;  /* 0x0000000000007941 */ /* 0x000fea0003800000 */
.L_x_2654:
        /* <DEDUP_REMOVED lines=11> */
.L_x_2656:
        /* <DEDUP_REMOVED lines=11> */
.L_x_2658:
[----:B------:R-:W-:Y:S05]  /*3820*/  BSYNC B0 ;  /* 0x0000000000007941 */ /* 0x000fea0003800000 */
.L_x_2657:
[----:B------:R-:W-:Y:S02]  /*3830*/  IADD3 R24, R24, c[0x0][0x10], RZ ;  /* 0x0000040018187a10 */ /* 0x000fe40007ffe0ff */
[----:B------:R-:W-:Y:S02]  /*3840*/  IADD3 R38, R38, 0x1, RZ ;  /* 0x0000000126267810 */ /* 0x000fe40007ffe0ff */
[----:B------:R-:W-:-:S13]  /*3850*/  ISETP.GE.AND P0, PT, R24, UR4, PT ;  /* 0x0000000418007c0c */ /* 0x000fda000bf06270 */
[----:B------:R-:W-:Y:S01]  /*3860*/  @P0 CALL.REL.NOINC `(.L_x_2659) ;  /* 0x0000001000000944 */ /* 0x000fe20003c00000 */
[----:B------:R-:W-:Y:S05]  /*3870*/  BRA `(.L_x_2660) ;  /* 0xffffca1000007947 */ /* 0x000fea000383ffff */
.L_x_2659:
[----:B------:R-:W-:Y:S05]  /*3880*/  EXIT ;  /* 0x000000000000794d */ /* 0x000fea0003800000 */
.L_x_2661:
        /* <DEDUP_REMOVED lines=15> */
.L_x_3341:


//--------------------- .text._Z35group_norm_nhwc_fwd_one_pass_kernelI11Fp16IOBf16WLi512ELi28ELi448EEv26Group_norm_nhwc_fwd_params --------------------------
	.section	.text._Z35group_norm_nhwc_fwd_one_pass_kernelI11Fp16IOBf16WLi512ELi28ELi448EEv26Group_norm_nhwc_fwd_params,"ax",@progbits
	.sectioninfo	@"SHI_REGISTERS=72"
	.align	128
        .global         _Z35group_norm_nhwc_fwd_one_pass_kernelI11Fp16IOBf16WLi512ELi28ELi448EEv26Group_norm_nhwc_fwd_params
        .type           _Z35group_norm_nhwc_fwd_one_pass_kernelI11Fp16IOBf16WLi512ELi28ELi448EEv26Group_norm_nhwc_fwd_params,@function
        .size           _Z35group_norm_nhwc_fwd_one_pass_kernelI11Fp16IOBf16WLi512ELi28ELi448EEv26Group_norm_nhwc_fwd_params,(.L_x_3342 - _Z35group_norm_nhwc_fwd_one_pass_kernelI11Fp16IOBf16WLi512ELi28ELi448EEv26Group_norm_nhwc_fwd_params)
        .other          _Z35group_norm_nhwc_fwd_one_pass_kernelI11Fp16IOBf16WLi512ELi28ELi448EEv26Group_norm_nhwc_fwd_params,@"STO_CUDA_ENTRY STV_DEFAULT"
_Z35group_norm_nhwc_fwd_one_pass_kernelI11Fp16IOBf16WLi512ELi28ELi448EEv26Group_norm_nhwc_fwd_params:
.text._Z35group_norm_nhwc_fwd_one_pass_kernelI11Fp16IOBf16WLi512ELi28ELi448EEv26Group_norm_nhwc_fwd_params:
        /* <DEDUP_REMOVED lines=53> */
.L_x_2720:
        /* <DEDUP_REMOVED lines=60> */
[----:B------:R-:W-:Y:S01]  /*0710*/  @P4 IMAD R17, R53, c[0x0][0x1c4], R10 ;  /* 0x0000710035114a24 */ /* 0x000fe200078e020a */
[----:B------:R-:W-:Y:S01]  /*0720*/  @P4 MOV R10, R64 ;  /* 0x00000040000a4202 */ /* 0x000fe20000000f00 */
[----:B------:R0:W2:Y:S01]  /*0730*/  @P2 LDG.E R38, [R14.64] ;  /* 0x000000080e262981 */ /* 0x0000a2000c1e1900 */
[----:B------:R-:W-:-:S03]  /*0740*/  @P3 LEA R18, P5, R16, c[0x0][0x170], 0x1 ;  /* 0x00005c0010123a11 */ /* 0x000fc600078a08ff */
[----:B------:R-:W-:Y:S01]  /*0750*/  @P4 IMAD.WIDE.U32 R10, R53, c[0x0][0x1c0], R10 ;  /* 0x00007000350a4a25 */ /* 0x000fe200078e000a */
[----:B------:R-:W-:Y:S01]  /*0760*/  @P3 LEA.HI.X R19, R16, c[0x0][0x174], R9, 0x1, P5 ;  /* 0x00005d0010133a11 */ /* 0x000fe200028f0c09 */
[----:B------:R1:W3:Y:S02]  /*0770*/  @P1 LDG.E R37, [R12.64] ;  /* 0x000000080c251981 */ /* 0x0002e4000c1e1900 */
[----:B------:R-:W-:Y:S01]  /*0780*/  @P0 IMAD R20, R4, c[0x0][0x1c0], RZ ;  /* 0x0000700004140a24 */ /* 0x000fe200078e02ff */
[----:B------:R-:W-:Y:S02]  /*0790*/  @P4 IADD3 R11, R11, R17, RZ ;  /* 0x000000110b0b4210 */ /* 0x000fe40007ffe0ff */
[----:B------:R-:W-:Y:S02]  /*07a0*/  @P4 LEA R16, P5, R10, c[0x0][0x170], 0x1 ;  /* 0x00005c000a104a11 */ /* 0x000fe400078a08ff */
[----:B-1----:R-:W-:Y:S02]  /*07b0*/  @P0 MOV R12, R64 ;  /* 0x00000040000c0202 */ /* 0x002fe40000000f00 */
[----:B------:R-:W-:-:S02]  /*07c0*/  @P0 MOV R13, R63 ;  /* 0x0000003f000d0202 */ /* 0x000fc40000000f00 */
[----:B------:R-:W-:Y:S01]  /*07d0*/  @P4 LEA.HI.X R17, R10, c[0x0][0x174], R11, 0x1, P5 ;  /* 0x00005d000a114a11 */ /* 0x000fe200028f0c0b */
[C---:B------:R-:W-:Y:S02]  /*07e0*/  @P0 IMAD R11, R57.reuse, c[0x0][0x1c4], R20 ;  /* 0x00007100390b0a24 */ /* 0x040fe400078e0214 */
[----:B------:R-:W-:Y:S01]  /*07f0*/  @P0 IMAD.WIDE.U32 R12, R57, c[0x0][0x1c0], R12 ;  /* 0x00007000390c0a25 */ /* 0x000fe200078e000c */
[----:B------:R-:W-:Y:S02]  /*0800*/  MOV R9, RZ ;  /* 0x000000ff00097202 */ /* 0x000fe40000000f00 */
[----:B------:R-:W-:Y:S02]  /*0810*/  MOV R10, RZ ;  /* 0x000000ff000a7202 */ /* 0x000fe40000000f00 */
[----:B------:R-:W-:Y:S02]  /*0820*/  @P0 IADD3 R11, R13, R11, RZ ;  /* 0x0000000b0d0b0210 */ /* 0x000fe40007ffe0ff */
[----:B0-----:R-:W-:Y:S01]  /*0830*/  @P0 LEA R14, P5, R12, c[0x0][0x170], 0x1 ;  /* 0x00005c000c0e0a11 */ /* 0x001fe200078a08ff */
[----:B------:R0:W4:Y:S01]  /*0840*/  @P3 LDG.E R9, [R18.64] ;  /* 0x0000000812093981 */ /* 0x000122000c1e1900 */
[----:B------:R-:W-:-:S02]  /*0850*/  ISETP.GE.U32.AND P6, PT, R52, c[0x0][0x1c8], PT ;  /* 0x0000720034007a0c */ /* 0x000fc40003fc6070 */
[----:B------:R-:W-:Y:S01]  /*0860*/  @P0 LEA.HI.X R15, R12, c[0x0][0x174], R11, 0x1, P5 ;  /* 0x00005d000c0f0a11 */ /* 0x000fe200028f0c0b */
[----:B------:R1:W5:Y:S01]  /*0870*/  @P4 LDG.E R10, [R16.64] ;  /* 0x00000008100a4981 */ /* 0x000362000c1e1900 */
[----:B------:R-:W-:-:S03]  /*0880*/  SHF.R.S32.HI R11, RZ, 0x1f, R52 ;  /* 0x0000001fff0b7819 */ /* 0x000fc60000011434 */
[----:B------:R0:W2:Y:S01]  /*0890*/  @P0 LDG.E R39, [R14.64] ;  /* 0x000000080e270981 */ /* 0x0000a2000c1e1900 */
        /* <DEDUP_REMOVED lines=93> */
[----:B------:R-:W-:Y:S01]  /*0e70*/  @!P6 LEA.HI.X R19, R16, c[0x0][0x174], R17, 0x1, P5 ;  /* 0x00005d001013ea11 */ /* 0x000fe200028f0c11 */
[--C-:B--2---:R-:W-:Y:S01]  /*0e80*/  HADD2.F32 R17, -RZ, R38.reuse.H1_H1 ;  /* 0x30000026ff117230 */ /* 0x104fe20000004100 */
[----:B------:R-:W-:Y:S01]  /*0e90*/  MOV R28, RZ ;  /* 0x000000ff001c7202 */ /* 0x000fe20000000f00 */
[----:B------:R-:W-:Y:S02]  /*0ea0*/  HADD2.F32 R68, -RZ, R38.H0_H0 ;  /* 0x20000026ff447230 */ /* 0x000fe40000004100 */
[--C-:B---3--:R-:W-:Y:S01]  /*0eb0*/  HADD2.F32 R34, -RZ, R37.reuse.H1_H1 ;  /* 0x30000025ff227230 */ /* 0x108fe20000004100 */
[----:B------:R-:W-:Y:S01]  /*0ec0*/  FMUL.FTZ R29, R17, R17 ;  /* 0x00000011111d7220 */ /* 0x000fe20000410000 */
[----:B------:R-:W-:Y:S01]  /*0ed0*/  HADD2.F32 R69, -RZ, R37.H0_H0 ;  /* 0x20000025ff457230 */ /* 0x000fe20000004100 */
[C---:B------:R-:W-:Y:S01]  /*0ee0*/  FADD.FTZ R17, R68.reuse, R17 ;  /* 0x0000001144117221 */ /* 0x040fe20000010000 */
[----:B------:R1:W2:Y:S01]  /*0ef0*/  @!P6 LDG.E R28, [R18.64] ;  /* 0x00000008121ce981 */ /* 0x0002a2000c1e1900 */
[----:B------:R-:W-:Y:S01]  /*0f00*/  FFMA.FTZ R68, R68, R68, R29 ;  /* 0x0000004444447223 */ /* 0x000fe2000001001d */
[----:B------:R-:W-:Y:S01]  /*0f10*/  ISETP.GE.U32.AND P6, PT, R45, c[0x0][0x1c8], PT ;  /* 0x000072002d007a0c */ /* 0x000fe20003fc6070 */
[----:B------:R-:W-:Y:S01]  /*0f20*/  FMUL.FTZ R16, R34, R34 ;  /* 0x0000002222107220 */ /* 0x000fe20000410000 */
[----:B------:R-:W-:Y:S01]  /*0f30*/  SHF.R.S32.HI R29, RZ, 0x1f, R45 ;  /* 0x0000001fff1d7819 */ /* 0x000fe2000001142d */
[----:B------:R-:W-:-:S02]  /*0f40*/  FADD.FTZ R34, R69, R34 ;  /* 0x0000002245227221 */ /* 0x000fc40000010000 */
[----:B------:R-:W-:Y:S01]  /*0f50*/  FFMA.FTZ R69, R69, R69, R16 ;  /* 0x0000004545457223 */ /* 0x000fe20000010010 */
[----:B------:R-:W-:Y:S01]  /*0f60*/  ISETP.GE.AND.EX P6, PT, R29, c[0x0][0x1cc], PT, P6 ;  /* 0x000073001d007a0c */ /* 0x000fe20003fc6360 */
[--C-:B----4-:R-:W-:Y:S02]  /*0f70*/  HADD2.F32 R16, -RZ, R9.reuse.H1_H1 ;  /* 0x30000009ff107230 */ /* 0x110fe40000004100 */
[----:B------:R-:W-:Y:S01]  /*0f80*/  HADD2.F32 R61, -RZ, R9.H0_H0 ;  /* 0x20000009ff3d7230 */ /* 0x000fe20000004100 */
[----:B------:R-:W-:Y:S01]  /*0f90*/  ISETP.GT.U32.OR P6, PT, R0, 0x1bf, P6 ;  /* 0x000001bf0000780c */ /* 0x000fe200037c4470 */
[--C-:B-----5:R-:W-:Y:S01]  /*0fa0*/  HADD2.F32 R36, -RZ, R10.reuse.H1_H1 ;  /* 0x3000000aff247230 */ /* 0x120fe20000004100 */
[----:B-1----:R-:W-:Y:S01]  /*0fb0*/  FMUL.FTZ R18, R16, R16 ;  /* 0x0000001010127220 */ /* 0x002fe20000410000 */
[----:B------:R-:W-:Y:S01]  /*0fc0*/  HADD2.F32 R35, -RZ, R10.H0_H0 ;  /* 0x2000000aff237230 */ /* 0x000fe20000004100 */
[C---:B------:R-:W-:Y:S01]  /*0fd0*/  FADD.FTZ R16, R61.reuse, R16 ;  /* 0x000000103d107221 */ /* 0x040fe20000010000 */
[----:B------:R-:W-:Y:S01]  /*0fe0*/  HADD2.F32 R19, -RZ, R39.H1_H1 ;  /* 0x30000027ff137230 */ /* 0x000fe20000004100 */
[----:B------:R-:W-:-:S02]  /*0ff0*/  FFMA.FTZ R61, R61, R61, R18 ;  /* 0x0000003d3d3d7223 */ /* 0x000fc40000010012 */
[----:B------:R-:W-:Y:S01]  /*1000*/  FMUL.FTZ R18, R36, R36 ;  /* 0x0000002424127220 */ /* 0x000fe20000410000 */
[----:B------:R-:W-:Y:S01]  /*1010*/  HADD2.F32 R66, -RZ, R39.H0_H0 ;  /* 0x20000027ff427230 */ /* 0x000fe20000004100 */
[C---:B------:R-:W-:Y:S02]  /*1020*/  FADD.FTZ R36, R35.reuse, R36 ;  /* 0x0000002423247221 */ /* 0x040fe40000010000 */
[----:B------:R-:W-:Y:S02]  /*1030*/  FFMA.FTZ R35, R35, R35, R18 ;  /* 0x0000002323237223 */ /* 0x000fe40000010012 */
[----:B0-----:R-:W-:Y:S02]  /*1040*/  FMUL.FTZ R31, R19, R19 ;  /* 0x00000013131f7220 */ /* 0x001fe40000410000 */
        /* <DEDUP_REMOVED lines=37> */
[----:B------:R-:W4:Y:S02]  /*12a0*/  @!P5 LDG.E R33, [R66.64] ;  /* 0x000000084221d981 */ /* 0x000f24000c1e1900 */
        /* <DEDUP_REMOVED lines=9> */
[--C-:B------:R-:W-:Y:S01]  /*1340*/  HADD2.F32 R19, -RZ, R13.reuse.H1_H1 ;  /* 0x3000000dff137230 */ /* 0x100fe20000004100 */
[----:B------:R-:W-:Y:S01]  /*1350*/  FADD.FTZ R68, R68, R61 ;  /* 0x0000003d44447221 */ /* 0x000fe20000010000 */
[----:B------:R-:W-:-:S03]  /*1360*/  HADD2.F32 R18, -RZ, R13.H0_H0 ;  /* 0x2000000dff127230 */ /* 0x000fc60000004100 */
[----:B------:R-:W-:Y:S02]  /*1370*/  FMUL.FTZ R61, R19, R19 ;  /* 0x00000013133d7220 */ /* 0x000fe40000410000 */
[----:B------:R-:W-:Y:S02]  /*1380*/  FADD.FTZ R19, R18, R19 ;  /* 0x0000001312137221 */ /* 0x000fe40000010000 */
[----:B------:R-:W-:Y:S01]  /*1390*/  FADD.FTZ R35, R68, R35 ;  /* 0x0000002344237221 */ /* 0x000fe20000010000 */
[--C-:B0-----:R-:W-:Y:S01]  /*13a0*/  HADD2.F32 R17, -RZ, R15.reuse.H1_H1 ;  /* 0x3000000fff117230 */ /* 0x101fe20000004100 */
[----:B------:R-:W-:Y:S01]  /*13b0*/  FFMA.FTZ R18, R18, R18, R61 ;  /* 0x0000001212127223 */ /* 0x000fe2000001003d */
[----:B------:R-:W-:Y:S01]  /*13c0*/  HADD2.F32 R16, -RZ, R15.H0_H0 ;  /* 0x2000000fff107230 */ /* 0x000fe20000004100 */
[----:B------:R-:W-:Y:S02]  /*13d0*/  FADD.FTZ R36, R69, R36 ;  /* 0x0000002445247221 */ /* 0x000fe40000010000 */
[----:B------:R-:W-:-:S02]  /*13e0*/  FADD.FTZ R18, R35, R18 ;  /* 0x0000001223127221 */ /* 0x000fc40000010000 */
        /* <DEDUP_REMOVED lines=34> */
[--C-:B--2---:R-:W-:Y:S02]  /*1610*/  HADD2.F32 R17, -RZ, R28.reuse.H1_H1 ;  /* 0x3000001cff117230 */ /* 0x104fe40000004100 */
[----:B------:R-:W-:-:S03]  /*1620*/  HADD2.F32 R16, -RZ, R28.H0_H0 ;  /* 0x2000001cff107230 */ /* 0x000fc60000004100 */
[----:B------:R-:W-:Y:S02]  /*1630*/  FMUL.FTZ R35, R17, R17 ;  /* 0x0000001111237220 */ /* 0x000fe40000410000 */
[C---:B------:R-:W-:Y:S02]  /*1640*/  FADD.FTZ R36, R16.reuse, R17 ;  /* 0x0000001110247221 */ /* 0x040fe40000010000 */
[----:B------:R-:W-:-:S04]  /*1650*/  FFMA.FTZ R35, R16, R16, R35 ;  /* 0x0000001010237223 */ /* 0x000fc80000010023 */
[----:B------:R-:W-:Y:S01]  /*1660*/  FADD.FTZ R18, R18, R35 ;  /* 0x0000002312127221 */ /* 0x000fe20000010000 */
[----:B------:R-:W-:Y:S01]  /*1670*/  ISETP.GE.U32.AND P5, PT, R42, c[0x0][0x1c8], PT ;  /* 0x000072002a007a0c */ /* 0x000fe20003fa6070 */
[----:B------:R-:W-:Y:S01]  /*1680*/  FADD.FTZ R19, R19, R36 ;  /* 0x0000002413137221 */ /* 0x000fe20000010000 */
[--C-:B---3--:R-:W-:Y:S02]  /*1690*/  HADD2.F32 R17, -RZ, R31.reuse.H1_H1 ;  /* 0x3000001fff117230 */ /* 0x108fe40000004100 */
[----:B------:R-:W-:-:S03]  /*16a0*/  HADD2.F32 R16, -RZ, R31.H0_H0 ;  /* 0x2000001fff107230 */ /* 0x000fc60000004100 */
[----:B------:R-:W-:-:S04]  /*16b0*/  FMUL.FTZ R35, R17, R17 ;  /* 0x0000001111237220 */ /* 0x000fc80000410000 */
[C---:B------:R-:W-:Y:S02]  /*16c0*/  FFMA.FTZ R35, R16.reuse, R16, R35 ;  /* 0x0000001010237223 */ /* 0x040fe40000010023 */
[----:B------:R-:W-:Y:S02]  /*16d0*/  FADD.FTZ R36, R16, R17 ;  /* 0x0000001110247221 */ /* 0x000fe40000010000 */
[----:B------:R-:W-:Y:S01]  /*16e0*/  FADD.FTZ R18, R18, R35 ;  /* 0x0000002312127221 */ /* 0x000fe20000010000 */
[----:B------:R-:W-:Y:S01]  /*16f0*/  SHF.R.S32.HI R35, RZ, 0x1f, R42 ;  /* 0x0000001fff237819 */ /* 0x000fe2000001142a */
[----:B------:R-:W-:-:S03]  /*1700*/  FADD.FTZ R16, R19, R36 ;  /* 0x0000002413107221 */ /* 0x000fc60000010000 */
[----:B------:R-:W-:-:S04]  /*1710*/  ISETP.GE.AND.EX P5, PT, R35, c[0x0][0x1cc], PT, P5 ;  /* 0x0000730023007a0c */ /* 0x000fc80003fa6350 */
[----:B------:R-:W-:Y:S01]  /*1720*/  ISETP.GT.U32.OR P5, PT, R0, 0x1bf, P5 ;  /* 0x000001bf0000780c */ /* 0x000fe20002fa4470 */
[--C-:B----4-:R-:W-:Y:S02]  /*1730*/  HADD2.F32 R36, -RZ, R33.reuse.H1_H1 ;  /* 0x30000021ff247230 */ /* 0x110fe40000004100 */
        /* <DEDUP_REMOVED lines=8> */
[----:B-----5:R-:W-:-:S02]  /*17c0*/  HADD2.F32 R67, -RZ, R34.H1_H1 ;  /* 0x30000022ff437230 */ /* 0x020fc40000004100 */
        /* <DEDUP_REMOVED lines=85> */
.L_x_2663:
[----:B------:R-:W-:Y:S05]  /*1d20*/  BSYNC B0 ;  /* 0x0000000000007941 */ /* 0x000fea0003800000 */
.L_x_2662:
        /* <DEDUP_REMOVED lines=25> */
.L_x_2666:
[----:B------:R-:W2:Y:S01]  /*1ec0*/  LDG.E.STRONG.GPU R66, [R16.64] ;  /* 0x0000000810427981 */ /* 0x000ea2000c1ef900 */
[----:B------:R-:W-:Y:S01]  /*1ed0*/  YIELD ;  /* 0x0000000000007946 */ /* 0x000fe20003800000 */
[----:B--2---:R-:W-:Y:S01]  /*1ee0*/  ISETP.NE.AND P6, PT, R66, R67, PT ;  /* 0x000000434200720c */ /* 0x004fe20003fc5270 */
[----:B------:R-:W-:-:S12]  /*1ef0*/  CCTL.IVALL ;  /* 0x00000000ff00798f */ /* 0x000fd80002000000 */
[----:B------:R-:W-:Y:S05]  /*1f00*/  @P6 BRA `(.L_x_2666) ;  /* 0xffffffb000006947 */ /* 0x000fea000383ffff */
.L_x_2665:
        /* <DEDUP_REMOVED lines=11> */
.L_x_2668:
        /* <DEDUP_REMOVED lines=59> */
.L_x_2667:
        /* <DEDUP_REMOVED lines=22> */
.L_x_2670:
[----:B------:R-:W-:Y:S05]  /*24d0*/  BSYNC B0 ;  /* 0x0000000000007941 */ /* 0x000fea0003800000 */
.L_x_2669:
        /* <DEDUP_REMOVED lines=31> */
.L_x_2664:
        /* <DEDUP_REMOVED lines=31> */
[----:B0-----:R-:W0:Y:S01]  /*28c0*/  @P5 R2UR UR7, R16 ;  /* 0x00000000100753c2 */ /* 0x001e2200000e0000 */
[----:B------:R-:W-:Y:S01]  /*28d0*/  ISETP.NE.AND P6, PT, RZ, UR10, PT ;  /* 0x0000000aff007c0c */ /* 0x000fe2000bfc5270 */
[--C-:B------:R-:W-:Y:S02]  /*28e0*/  HADD2.F32 R17, -RZ, R39.reuse.H0_H0 ;  /* 0x20000027ff117230 */ /* 0x100fe40000004100 */
[----:B------:R-:W-:Y:S01]  /*28f0*/  HADD2.F32 R19, -RZ, R39.H1_H1 ;  /* 0x30000027ff137230 */ /* 0x000fe20000004100 */
[----:B------:R-:W-:Y:S02]  /*2900*/  UMOV UR6, 0x3f800000 ;  /* 0x3f80000000067882 */ /* 0x000fe40000000000 */
[----:B------:R-:W-:Y:S01]  /*2910*/  FADD.FTZ R17, R17, -UR5 ;  /* 0x8000000511117e21 */ /* 0x000fe20008010000 */
[----:B0-----:R-:W-:-:S03]  /*2920*/  @UP0 UMOV UR6, UR7 ;  /* 0x0000000700060c82 */ /* 0x001fc60008000000 */
        /* <DEDUP_REMOVED lines=20> */
.L_x_2671:
        /* <DEDUP_REMOVED lines=12> */
.L_x_2673:
[----:B------:R-:W-:Y:S05]  /*2b30*/  BSYNC B0 ;  /* 0x0000000000007941 */ /* 0x000fea0003800000 */
.L_x_2672:
        /* <DEDUP_REMOVED lines=19> */
.L_x_2674:
        /* <DEDUP_REMOVED lines=12> */
.L_x_2676:
[----:B------:R-:W-:Y:S05]  /*2d30*/  BSYNC B0 ;  /* 0x0000000000007941 */ /* 0x000fea0003800000 */
.L_x_2675:
[--C-:B------:R-:W-:Y:S02]  /*2d40*/  HADD2.F32 R16, -RZ, R38.reuse.H0_H0 ;  /* 0x20000026ff107230 */ /* 0x100fe40000004100 */
[----:B------:R-:W-:-:S03]  /*2d50*/  HADD2.F32 R17, -RZ, R38.H1_H1 ;  /* 0x30000026ff117230 */ /* 0x000fc60000004100 */
        /* <DEDUP_REMOVED lines=17> */
.L_x_2677:
        /* <DEDUP_REMOVED lines=12> */
.L_x_2679:
[----:B------:R-:W-:Y:S05]  /*2f30*/  BSYNC B0 ;  /* 0x0000000000007941 */ /* 0x000fea0003800000 */
.L_x_2678:
        /* <DEDUP_REMOVED lines=25> */
.L_x_2680:
        /* <DEDUP_REMOVED lines=12> */
.L_x_2682:
[----:B------:R-:W-:Y:S05]  /*3190*/  BSYNC B0 ;  /* 0x0000000000007941 */ /* 0x000fea0003800000 */
.L_x_2681:
        /* <DEDUP_REMOVED lines=13> */
.L_x_2683:
        /* <DEDUP_REMOVED lines=12> */
.L_x_2685:
[----:B------:R-:W-:Y:S05]  /*3330*/  BSYNC B0 ;  /* 0x0000000000007941 */ /* 0x000fea0003800000 */
.L_x_2684:
        /* <DEDUP_REMOVED lines=22> */
.L_x_2686:
        /* <DEDUP_REMOVED lines=12> */
.L_x_2688:
[----:B------:R-:W-:Y:S05]  /*3560*/  BSYNC B0 ;  /* 0x0000000000007941 */ /* 0x000fea0003800000 */
.L_x_2687:
        /* <DEDUP_REMOVED lines=22> */
.L_x_2689:
        /* <DEDUP_REMOVED lines=12> */
.L_x_2691:
[----:B------:R-:W-:Y:S05]  /*3790*/  BSYNC B0 ;  /* 0x0000000000007941 */ /* 0x000fea0003800000 */
.L_x_2690:
        /* <DEDUP_REMOVED lines=22> */
.L_x_2692:
        /* <DEDUP_REMOVED lines=12> */
.L_x_2694:
[----:B------:R-:W-:Y:S05]  /*39c0*/  BSYNC B0 ;  /* 0x0000000000007941 */ /* 0x000fea0003800000 */
.L_x_2693:
        /* <DEDUP_REMOVED lines=22> */
.L_x_2695:
        /* <DEDUP_REMOVED lines=12> */
.L_x_2697:
[----:B------:R-:W-:Y:S05]  /*3bf0*/  BSYNC B0 ;  /* 0x0000000000007941 */ /* 0x000fea0003800000 */
.L_x_2696:
        /* <DEDUP_REMOVED lines=22> */
.L_x_2698:
        /* <DEDUP_REMOVED lines=12> */
.L_x_2700:
[----:B------:R-:W-:Y:S05]  /*3e20*/  BSYNC B0 ;  /* 0x0000000000007941 */ /* 0x000fea0003800000 */
.L_x_2699:
        /* <DEDUP_REMOVED lines=22> */
.L_x_2701:
        /* <DEDUP_REMOVED lines=12> */
.L_x_2703:
[----:B------:R-:W-:Y:S05]  /*4050*/  BSYNC B0 ;  /* 0x0000000000007941 */ /* 0x000fea0003800000 */
.L_x_2702:
        /* <DEDUP_REMOVED lines=22> */
.L_x_2704:
        /* <DEDUP_REMOVED lines=12> */
.L_x_2706:
[----:B------:R-:W-:Y:S05]  /*4280*/  BSYNC B0 ;  /* 0x0000000000007941 */ /* 0x000fea0003800000 */
.L_x_2705:
        /* <DEDUP_REMOVED lines=22> */
.L_x_2707:
        /* <DEDUP_REMOVED lines=12> */
.L_x_2709:
[----:B------:R-:W-:Y:S05]  /*44b0*/  BSYNC B0 ;  /* 0x0000000000007941 */ /* 0x000fea0003800000 */
.L_x_2708:
        /* <DEDUP_REMOVED lines=22> */
.L_x_2710:
        /* <DEDUP_REMOVED lines=12> */
.L_x_2712:
[----:B------:R-:W-:Y:S05]  /*46e0*/  BSYNC B0 ;  /* 0x0000000000007941 */ /* 0x000fea0003800000 */
.L_x_2711:
        /* <DEDUP_REMOVED lines=22> */
.L_x_2713:
        /* <DEDUP_REMOVED lines=12> */
.L_x_2715:
[----:B------:R-:W-:Y:S05]  /*4910*/  BSYNC B0 ;  /* 0x0000000000007941 */ /* 0x000fea0003800000 */
.L_x_2714:
        /* <DEDUP_REMOVED lines=22> */
.L_x_2716:
        /* <DEDUP_REMOVED lines=12> */
.L_x_2718:
[----:B------:R-:W-:Y:S05]  /*4b40*/  BSYNC B0 ;  /* 0x0000000000007941 */ /* 0x000fea0003800000 */
.L_x_2717:
[----:B------:R-:W-:Y:S02]  /*4b50*/  IADD3 R58, R58, c[0x0][0x10], RZ ;  /* 0x000004003a3a7a10 */ /* 0x000fe40007ffe0ff */
[----:B------:R-:W-:Y:S02]  /*4b60*/  IADD3 R40, R40, 0x1, RZ ;  /* 0x0000000128287810 */ /* 0x000fe40007ffe0ff */
[----:B------:R-:W-:-:S13]  /*4b70*/  ISETP.GE.AND P5, PT, R58, UR4, PT ;  /* 0x000000043a007c0c */ /* 0x000fda000bfa6270 */
[----:B------:R-:W-:Y:S01]  /*4b80*/  @P5 CALL.REL.NOINC `(.L_x_2719) ;  /* 0x0000001000005944 */ /* 0x000fe20003c00000 */
[----:B------:R-:W-:Y:S05]  /*4b90*/  BRA `(.L_x_2720) ;  /* 0xffffb7b000007947 */ /* 0x000fea000383ffff */
.L_x_2719:
[----:B------:R-:W-:Y:S05]  /*4ba0*/  EXIT ;  /* 0x000000000000794d */ /* 0x000fea0003800000 */
.L_x_2721:
        /* <DEDUP_REMOVED lines=13> */
.L_x_3342:


//--------------------- .text._Z35group_norm_nhwc_fwd_one_pass_kernelI11Fp16IOFp16WLi64ELi28ELi448EEv26Group_norm_nhwc_fwd_params --------------------------
	.section	.text._Z35group_norm_nhwc_fwd_one_pass_kernelI11Fp16IOFp16WLi64ELi28ELi448EEv26Group_norm_nhwc_fwd_params,"ax",@progbits
	.sectioninfo	@"SHI_REGISTERS=32"
	.align	128
        .global         _Z35group_norm_nhwc_fwd_one_pass_kernelI11Fp16IOFp16WLi64ELi28ELi448EEv26Group_norm_nhwc_fwd_params
        .type           _Z35group_norm_nhwc_fwd_one_pass_kernelI11Fp16IOFp16WLi64ELi28ELi448EEv26Group_norm_nhwc_fwd_params,@function
        .size           _Z35group_norm_nhwc_fwd_one_pass_kernelI11Fp16IOFp16WLi64ELi28ELi448EEv26Group_norm_nhwc_fwd_params,(.L_x_3343 - _Z35group_norm_nhwc_fwd_one_pass_kernelI11Fp16IOFp16WLi64ELi28ELi448EEv26Group_norm_nhwc_fwd_params)
        .other          _Z35group_norm_nhwc_fwd_one_pass_kernelI11Fp16IOFp16WLi64ELi28ELi448EEv26Group_norm_nhwc_fwd_params,@"STO_CUDA_ENTRY STV_DEFAULT"
_Z35group_norm_nhwc_fwd_one_pass_kernelI11Fp16IOFp16WLi64ELi28ELi448EEv26Group_norm_nhwc_fwd_params:
.text._Z35group_norm_nhwc_fwd_one_pass_kernelI11Fp16IOFp16WLi64ELi28ELi448EEv26Group_norm_nhwc_fwd_params:
        /* <DEDUP_REMOVED lines=27> */
.L_x_2738:
        /* <DEDUP_REMOVED lines=135> */
.L_x_2723:
[----:B------:R-:W-:Y:S05]  /*0a20*/  BSYNC B0 ;  /* 0x0000000000007941 */ /* 0x000fea0003800000 */
.L_x_2722:
        /* <DEDUP_REMOVED lines=25> */
.L_x_2726:
[----:B------:R-:W2:Y:S01]  /*0bc0*/  LDG.E.STRONG.GPU R10, [R8.64] ;  /* 0x00000006080a7981 */ /* 0x000ea2000c1ef900 */
[----:B------:R-:W-:Y:S01]  /*0bd0*/  YIELD ;  /* 0x0000000000007946 */ /* 0x000fe20003800000 */
[----:B--2---:R-:W-:Y:S01]  /*0be0*/  ISETP.NE.AND P1, PT, R10, R11, PT ;  /* 0x0000000b0a00720c */ /* 0x004fe20003f25270 */
[----:B------:R-:W-:-:S12]  /*0bf0*/  CCTL.IVALL ;  /* 0x00000000ff00798f */ /* 0x000fd80002000000 */
[----:B------:R-:W-:Y:S05]  /*0c00*/  @P1 BRA `(.L_x_2726) ;  /* 0xffffffb000001947 */ /* 0x000fea000383ffff */
.L_x_2725:
        /* <DEDUP_REMOVED lines=11> */
.L_x_2728:
        /* <DEDUP_REMOVED lines=59> */
.L_x_2727:
        /* <DEDUP_REMOVED lines=19> */
.L_x_2730:
[----:B------:R-:W-:Y:S05]  /*11a0*/  BSYNC B0 ;  /* 0x0000000000007941 */ /* 0x000fea0003800000 */
.L_x_2729:
        /* <DEDUP_REMOVED lines=30> */
.L_x_2724:
        /* <DEDUP_REMOVED lines=26> */
[--C-:B------:R-:W-:Y:S01]  /*1530*/  HADD2.F32 R11, -RZ, R7.reuse.H0_H0 ;  /* 0x20000007ff0b7230 */ /* 0x100fe20000004100 */
[----:B------:R-:W-:Y:S01]  /*1540*/  ISETP.NE.AND P2, PT, RZ, UR5, PT ;  /* 0x00000005ff007c0c */ /* 0x000fe2000bf45270 */
[----:B------:R-:W-:Y:S02]  /*1550*/  HADD2.F32 R13, -RZ, R7.H1_H1 ;  /* 0x30000007ff0d7230 */ /* 0x000fe40000004100 */
[--C-:B------:R-:W-:Y:S02]  /*1560*/  HADD2.F32 R15, -RZ, R6.reuse.H0_H0 ;  /* 0x20000006ff0f7230 */ /* 0x100fe40000004100 */
[----:B-1----:R-:W-:Y:S01]  /*1570*/  HADD2.F32 R23, -RZ, R6.H1_H1 ;  /* 0x30000006ff177230 */ /* 0x002fe20000004100 */
        /* <DEDUP_REMOVED lines=30> */
.L_x_2731:
        /* <DEDUP_REMOVED lines=12> */
.L_x_2733:
[----:B------:R-:W-:Y:S05]  /*1820*/  BSYNC B0 ;  /* 0x0000000000007941 */ /* 0x000fea0003800000 */
.L_x_2732:
        /* <DEDUP_REMOVED lines=11> */
.L_x_2734:
        /* <DEDUP_REMOVED lines=12> */
.L_x_2736:
[----:B------:R-:W-:Y:S05]  /*19a0*/  BSYNC B0 ;  /* 0x0000000000007941 */ /* 0x000fea0003800000 */
.L_x_2735:
[----:B------:R-:W-:Y:S02]  /*19b0*/  IADD3 R20, R20, c[0x0][0x10], RZ ;  /* 0x0000040014147a10 */ /* 0x000fe40007ffe0ff */
[----:B------:R-:W-:Y:S02]  /*19c0*/  IADD3 R16, R16, 0x1, RZ ;  /* 0x0000000110107810 */ /* 0x000fe40007ffe0ff */
[----:B------:R-:W-:-:S13]  /*19d0*/  ISETP.GE.AND P1, PT, R20, UR4, PT ;  /* 0x0000000414007c0c */ /* 0x000fda000bf26270 */
[----:B------:R-:W-:Y:S01]  /*19e0*/  @P1 CALL.REL.NOINC `(.L_x_2737) ;  /* 0x0000001000001944 */ /* 0x000fe20003c00000 */
[----:B------:R-:W-:Y:S05]  /*19f0*/  BRA `(.L_x_2738) ;  /* 0xffffe7b000007947 */ /* 0x000fea000383ffff */
.L_x_2737:
[----:B------:R-:W-:Y:S05]  /*1a00*/  EXIT ;  /* 0x000000000000794d */ /* 0x000fea0003800000 */
.L_x_2739:
        /* <DEDUP_REMOVED lines=15> */
.L_x_3343:


//--------------------- .text._Z35group_norm_nhwc_fwd_one_pass_kernelI11Fp16IOFp16WLi128ELi28ELi448EEv26Group_norm_nhwc_fwd_params --------------------------
	.section	.text._Z35group_norm_nhwc_fwd_one_pass_kernelI11Fp16IOFp16WLi128ELi28ELi448EEv26Group_norm_nhwc_fwd_params,"ax",@progbits
	.sectioninfo	@"SHI_REGISTERS=40"
	.align	128
        .global         _Z35group_norm_nhwc_fwd_one_pass_kernelI11Fp16IOFp16WLi128ELi28ELi448EEv26Group_norm_nhwc_fwd_params
        .type           _Z35group_norm_nhwc_fwd_one_pass_kernelI11Fp16IOFp16WLi128ELi28ELi448EEv26Group_norm_nhwc_fwd_params,@function
        .size           _Z35group_norm_nhwc_fwd_one_pass_kernelI11Fp16IOFp16WLi128ELi28ELi448EEv26Group_norm_nhwc_fwd_params,(.L_x_3344 - _Z35group_norm_nhwc_fwd_one_pass_kernelI11Fp16IOFp16WLi128ELi28ELi448EEv26Group_norm_nhwc_fwd_params)
        .other          _Z35group_norm_nhwc_fwd_one_pass_kernelI11Fp16IOFp16WLi128ELi28ELi448EEv26Group_norm_nhwc_fwd_params,@"STO_CUDA_ENTRY STV_DEFAULT"
_Z35group_norm_nhwc_fwd_one_pass_kernelI11Fp16IOFp16WLi128ELi28ELi448EEv26Group_norm_nhwc_fwd_params:
.text._Z35group_norm_nhwc_fwd_one_pass_kernelI11Fp16IOFp16WLi128ELi28ELi448EEv26Group_norm_nhwc_fwd_params:
        /* <DEDUP_REMOVED lines=29> */
.L_x_2762:
        /* <DEDUP_REMOVED lines=178> */
.L_x_2741:
[----:B------:R-:W-:Y:S05]  /*0cf0*/  BSYNC B0 ;  /* 0x0000000000007941 */ /* 0x000fea0003800000 */
.L_x_2740:
        /* <DEDUP_REMOVED lines=25> */
.L_x_2744:
[----:B------:R-:W2:Y:S01]  /*0e90*/  LDG.E.STRONG.GPU R10, [R8.64] ;  /* 0x00000006080a7981 */ /* 0x000ea2000c1ef900 */
[----:B------:R-:W-:Y:S01]  /*0ea0*/  YIELD ;  /* 0x0000000000007946 */ /* 0x000fe20003800000 */
[----:B--2---:R-:W-:Y:S01]  /*0eb0*/  ISETP.NE.AND P1, PT, R10, R11, PT ;  /* 0x0000000b0a00720c */ /* 0x004fe20003f25270 */
[----:B------:R-:W-:-:S12]  /*0ec0*/  CCTL.IVALL ;  /* 0x00000000ff00798f */ /* 0x000fd80002000000 */
[----:B------:R-:W-:Y:S05]  /*0ed0*/  @P1 BRA `(.L_x_2744) ;  /* 0xffffffb000001947 */ /* 0x000fea000383ffff */
.L_x_2743:
        /* <DEDUP_REMOVED lines=11> */
.L_x_2746:
        /* <DEDUP_REMOVED lines=59> */
.L_x_2745:
        /* <DEDUP_REMOVED lines=19> */
.L_x_2748:
[----:B------:R-:W-:Y:S05]  /*1470*/  BSYNC B0 ;  /* 0x0000000000007941 */ /* 0x000fea0003800000 */
.L_x_2747:
        /* <DEDUP_REMOVED lines=30> */
.L_x_2742:
        /* <DEDUP_REMOVED lines=19> */
[--C-:B01----:R-:W-:Y:S01]  /*1790*/  HADD2.F32 R19, -RZ, R4.reuse.H0_H0 ;  /* 0x20000004ff137230 */ /* 0x103fe20000004100 */
[----:B------:R-:W-:Y:S01]  /*17a0*/  ISETP.NE.AND P4, PT, RZ, UR5, PT ;  /* 0x00000005ff007c0c */ /* 0x000fe2000bf85270 */
[--C-:B--2---:R-:W-:Y:S01]  /*17b0*/  HADD2.F32 R17, -RZ, R3.reuse.H0_H0 ;  /* 0x20000003ff117230 */ /* 0x104fe20000004100 */
[----:B------:R-:W-:Y:S01]  /*17c0*/  ISETP.GE.U32.AND P3, PT, R28, c[0x0][0x1c8], PT ;  /* 0x000072001c007a0c */ /* 0x000fe20003f66070 */
[----:B------:R-:W-:Y:S01]  /*17d0*/  HADD2.F32 R4, -RZ, R4.H1_H1 ;  /* 0x30000004ff047230 */ /* 0x000fe20000004100 */
[----:B------:R-:W-:Y:S01]  /*17e0*/  ISETP.GE.U32.AND P2, PT, R26, c[0x0][0x1c8], PT ;  /* 0x000072001a007a0c */ /* 0x000fe20003f46070 */
[----:B---3--:R-:W-:Y:S01]  /*17f0*/  HADD2.F32 R15, -RZ, R3.H1_H1 ;  /* 0x30000003ff0f7230 */ /* 0x008fe20000004100 */
[----:B------:R-:W-:Y:S01]  /*1800*/  ISETP.GE.AND.EX P3, PT, R7, c[0x0][0x1cc], PT, P3 ;  /* 0x0000730007007a0c */ /* 0x000fe20003f66330 */
[--C-:B------:R-:W-:Y:S01]  /*1810*/  HADD2.F32 R9, -RZ, R2.reuse.H1_H1 ;  /* 0x30000002ff097230 */ /* 0x100fe20000004100 */
[----:B------:R-:W-:Y:S01]  /*1820*/  ISETP.GE.AND.EX P2, PT, R5, c[0x0][0x1cc], PT, P2 ;  /* 0x0000730005007a0c */ /* 0x000fe20003f46320 */
[----:B-----5:R-:W-:Y:S01]  /*1830*/  HADD2.F32 R13, -RZ, R2.H0_H0 ;  /* 0x20000002ff0d7230 */ /* 0x020fe20000004100 */
[C---:B------:R-:W-:Y:S01]  /*1840*/  ISETP.GT.U32.OR P3, PT, R24.reuse, 0x1bf, P3 ;  /* 0x000001bf1800780c */ /* 0x040fe20001f64470 */
[----:B------:R-:W-:Y:S01]  /*1850*/  HADD2.F32 R3, -RZ, R0.H1_H1 ;  /* 0x30000000ff037230 */ /* 0x000fe20000004100 */
        /* <DEDUP_REMOVED lines=13> */
[----:B------:R-:W-:Y:S01]  /*1930*/  @P1 FADD.FTZ R16, R11, c[0x0][0x188] ;  /* 0x000062000b101621 */ /* 0x000fe20000010000 */
[----:B------:R-:W-:-:S03]  /*1940*/  HADD2.F32 R11, -RZ, R0.H0_H0 ;  /* 0x20000000ff0b7230 */ /* 0x000fc60000004100 */
        /* <DEDUP_REMOVED lines=36> */
.L_x_2749:
        /* <DEDUP_REMOVED lines=12> */
.L_x_2751:
[----:B------:R-:W-:Y:S05]  /*1c50*/  BSYNC B0 ;  /* 0x0000000000007941 */ /* 0x000fea0003800000 */
.L_x_2750:
        /* <DEDUP_REMOVED lines=11> */
.L_x_2752:
        /* <DEDUP_REMOVED lines=12> */
.L_x_2754:
[----:B------:R-:W-:Y:S05]  /*1dd0*/  BSYNC B0 ;  /* 0x0000000000007941 */ /* 0x000fea0003800000 */
.L_x_2753:
        /* <DEDUP_REMOVED lines=11> */
.L_x_2755:
        /* <DEDUP_REMOVED lines=12> */
.L_x_2757:
[----:B------:R-:W-:Y:S05]  /*1f50*/  BSYNC B0 ;  /* 0x0000000000007941 */ /* 0x000fea0003800000 */
.L_x_2756:
        /* <DEDUP_REMOVED lines=11> */
.L_x_2758:
        /* <DEDUP_REMOVED lines=12> */
.L_x_2760:
[----:B------:R-:W-:Y:S05]  /*20d0*/  BSYNC B0 ;  /* 0x0000000000007941 */ /* 0x000fea0003800000 */
.L_x_2759:
[----:B------:R-:W-:Y:S02]  /*20e0*/  IADD3 R30, R30, c[0x0][0x10], RZ ;  /* 0x000004001e1e7a10 */ /* 0x000fe40007ffe0ff */
[----:B------:R-:W-:Y:S02]  /*20f0*/  IADD3 R20, R20, 0x1, RZ ;  /* 0x0000000114147810 */ /* 0x000fe40007ffe0ff */
[----:B------:R-:W-:-:S13]  /*2100*/  ISETP.GE.AND P1, PT, R30, UR4, PT ;  /* 0x000000041e007c0c */ /* 0x000fda000bf26270 */
[----:B------:R-:W-:Y:S01]  /*2110*/  @P1 CALL.REL.NOINC `(.L_x_2761) ;  /* 0x0000001000001944 */ /* 0x000fe20003c00000 */
[----:B------:R-:W-:Y:S05]  /*2120*/  BRA `(.L_x_2762) ;  /* 0xffffe0a000007947 */ /* 0x000fea000383ffff */
.L_x_2761:
[----:B------:R-:W-:Y:S05]  /*2130*/  EXIT ;  /* 0x000000000000794d */ /* 0x000fea0003800000 */
.L_x_2763:
        /* <DEDUP_REMOVED lines=12> */
.L_x_3344:


//--------------------- .text._Z35group_norm_nhwc_fwd_one_pass_kernelI11Fp16IOFp16WLi256ELi28ELi448EEv26Group_norm_nhwc_fwd_params --------------------------
	.section	.text._Z35group_norm_nhwc_fwd_one_pass_kernelI11Fp16IOFp16WLi256ELi28ELi448EEv26Group_norm_nhwc_fwd_params,"ax",@progbits
	.sectioninfo	@"SHI_REGISTERS=51"
	.align	128
        .global         _Z35group_norm_nhwc_fwd_one_pass_kernelI11Fp16IOFp16WLi256ELi28ELi448EEv26Group_norm_nhwc_fwd_params
        .type           _Z35group_norm_nhwc_fwd_one_pass_kernelI11Fp16IOFp16WLi256ELi28ELi448EEv26Group_norm_nhwc_fwd_params,@function
        .size           _Z35group_norm_nhwc_fwd_one_pass_kernelI11Fp16IOFp16WLi256ELi28ELi448EEv26Group_norm_nhwc_fwd_params,(.L_x_3345 - _Z35group_norm_nhwc_fwd_one_pass_kernelI11Fp16IOFp16WLi256ELi28ELi448EEv26Group_norm_nhwc_fwd_params)
        .other          _Z35group_norm_nhwc_fwd_one_pass_kernelI11Fp16IOFp16WLi256ELi28ELi448EEv26Group_norm_nhwc_fwd_params,@"STO_CUDA_ENTRY STV_DEFAULT"
_Z35group_norm_nhwc_fwd_one_pass_kernelI11Fp16IOFp16WLi256ELi28ELi448EEv26Group_norm_nhwc_fwd_params:
.text._Z35group_norm_nhwc_fwd_one_pass_kernelI11Fp16IOFp16WLi256ELi28ELi448EEv26Group_norm_nhwc_fwd_params:
        /* <DEDUP_REMOVED lines=41> */
.L_x_2801:
        /* <DEDUP_REMOVED lines=258> */
.L_x_2765:
[----:B------:R-:W-:Y:S05]  /*12b0*/  BSYNC B0 ;  /* 0x0000000000007941 */ /* 0x000fea0003800000 */
.L_x_2764:
        /* <DEDUP_REMOVED lines=26> */
.L_x_2768:
[----:B------:R-:W2:Y:S01]  /*1460*/  LDG.E.STRONG.GPU R8, [R6.64] ;  /* 0x0000000806087981 */ /* 0x000ea2000c1ef900 */
[----:B------:R-:W-:Y:S01]  /*1470*/  YIELD ;  /* 0x0000000000007946 */ /* 0x000fe20003800000 */
[----:B--2---:R-:W-:Y:S01]  /*1480*/  ISETP.NE.AND P0, PT, R8, R9, PT ;  /* 0x000000090800720c */ /* 0x004fe20003f05270 */
[----:B------:R-:W-:-:S12]  /*1490*/  CCTL.IVALL ;  /* 0x00000000ff00798f */ /* 0x000fd80002000000 */
[----:B------:R-:W-:Y:S05]  /*14a0*/  @P0 BRA `(.L_x_2768) ;  /* 0xffffffb000000947 */ /* 0x000fea000383ffff */
.L_x_2767:
        /* <DEDUP_REMOVED lines=20> */
.L_x_2772:
        /* <DEDUP_REMOVED lines=116> */
.L_x_2771:
        /* <DEDUP_REMOVED lines=62> */
.L_x_2773:
[----:B------:R-:W-:-:S13]  /*2110*/  ISETP.NE.OR P0, PT, RZ, UR5, P0 ;  /* 0x00000005ff007c0c */ /* 0x000fda0008705670 */
[----:B------:R-:W-:Y:S05]  /*2120*/  @!P0 BRA `(.L_x_2769) ;  /* 0x000001f000008947 */ /* 0x000fea0003800000 */
.L_x_2770:
        /* <DEDUP_REMOVED lines=31> */
.L_x_2769:
        /* <DEDUP_REMOVED lines=12> */
.L_x_2775:
[----:B------:R-:W-:Y:S05]  /*23e0*/  BSYNC B0 ;  /* 0x0000000000007941 */ /* 0x000fea0003800000 */
.L_x_2774:
        /* <DEDUP_REMOVED lines=16> */
.L_x_2766:
        /* <DEDUP_REMOVED lines=38> */
[----:B---3--:R-:W-:Y:S02]  /*2750*/  HADD2.F32 R6, -RZ, R37.H0_H0 ;  /* 0x20000025ff067230 */ /* 0x008fe40000004100 */
[----:B----4-:R-:W-:Y:S01]  /*2760*/  HADD2.F32 R7, -RZ, R44.H0_H0 ;  /* 0x2000002cff077230 */ /* 0x010fe20000004100 */
[--C-:B------:R-:W-:Y:S01]  /*2770*/  FADD.FTZ R44, R11, -R4.reuse ;  /* 0x800000040b2c7221 */ /* 0x100fe20000010000 */
[----:B------:R-:W-:Y:S02]  /*2780*/  HADD2.F32 R9, -RZ, R45.H0_H0 ;  /* 0x2000002dff097230 */ /* 0x000fe40000004100 */
[----:B------:R-:W-:Y:S01]  /*2790*/  HADD2.F32 R8, -RZ, R46.H0_H0 ;  /* 0x2000002eff087230 */ /* 0x000fe20000004100 */
        /* <DEDUP_REMOVED lines=14> */
.L_x_2776:
        /* <DEDUP_REMOVED lines=12> */
.L_x_2778:
[----:B------:R-:W-:Y:S05]  /*2940*/  BSYNC B0 ;  /* 0x0000000000007941 */ /* 0x000fea0003800000 */
.L_x_2777:
        /* <DEDUP_REMOVED lines=17> */
.L_x_2779:
        /* <DEDUP_REMOVED lines=12> */
.L_x_2781:
[----:B------:R-:W-:Y:S05]  /*2b20*/  BSYNC B0 ;  /* 0x0000000000007941 */ /* 0x000fea0003800000 */
.L_x_2780:
        /* <DEDUP_REMOVED lines=22> */
.L_x_2782:
        /* <DEDUP_REMOVED lines=12> */
.L_x_2784:
[----:B------:R-:W-:Y:S05]  /*2d50*/  BSYNC B0 ;  /* 0x0000000000007941 */ /* 0x000fea0003800000 */
.L_x_2783:
        /* <DEDUP_REMOVED lines=17> */
.L_x_2785:
        /* <DEDUP_REMOVED lines=12> */
.L_x_2787:
[----:B------:R-:W-:Y:S05]  /*2f30*/  BSYNC B0 ;  /* 0x0000000000007941 */ /* 0x000fea0003800000 */
.L_x_2786:
        /* <DEDUP_REMOVED lines=31> */
.L_x_2788:
        /* <DEDUP_REMOVED lines=12> */
.L_x_2790:
[----:B------:R-:W-:Y:S05]  /*31f0*/  BSYNC B0 ;  /* 0x0000000000007941 */ /* 0x000fea0003800000 */
.L_x_2789:
        /* <DEDUP_REMOVED lines=17> */
.L_x_2791:
        /* <DEDUP_REMOVED lines=12> */
.L_x_2793:
[----:B------:R-:W-:Y:S05]  /*33d0*/  BSYNC B0 ;  /* 0x0000000000007941 */ /* 0x000fea0003800000 */
.L_x_2792:
        /* <DEDUP_REMOVED lines=33> */
.L_x_2794:
        /* <DEDUP_REMOVED lines=12> */
.L_x_2796:
[----:B------:R-:W-:Y:S05]  /*36b0*/  BSYNC B0 ;  /* 0x0000000000007941 */ /* 0x000fea0003800000 */
.L_x_2795:
        /* <DEDUP_REMOVED lines=11> */
.L_x_2797:
        /* <DEDUP_REMOVED lines=11> */
.L_x_2799:
[----:B------:R-:W-:Y:S05]  /*3820*/  BSYNC B0 ;  /* 0x0000000000007941 */ /* 0x000fea0003800000 */
.L_x_2798:
[----:B------:R-:W-:Y:S02]  /*3830*/  IADD3 R24, R24, c[0x0][0x10], RZ ;  /* 0x0000040018187a10 */ /* 0x000fe40007ffe0ff */
[----:B------:R-:W-:Y:S02]  /*3840*/  IADD3 R38, R38, 0x1, RZ ;  /* 0x0000000126267810 */ /* 0x000fe40007ffe0ff */
[----:B------:R-:W-:-:S13]  /*3850*/  ISETP.GE.AND P0, PT, R24, UR4, PT ;  /* 0x0000000418007c0c */ /* 0x000fda000bf06270 */
[----:B------:R-:W-:Y:S01]  /*3860*/  @P0 CALL.REL.NOINC `(.L_x_2800) ;  /* 0x0000001000000944 */ /* 0x000fe20003c00000 */
[----:B------:R-:W-:Y:S05]  /*3870*/  BRA `(.L_x_2801) ;  /* 0xffffca1000007947 */ /* 0x000fea000383ffff */
.L_x_2800:
[----:B------:R-:W-:Y:S05]  /*3880*/  EXIT ;  /* 0x000000000000794d */ /* 0x000fea0003800000 */
.L_x_2802:
        /* <DEDUP_REMOVED lines=15> */
.L_x_3345:


//--------------------- .text._Z35group_norm_nhwc_fwd_one_pass_kernelI11Fp16IOFp16WLi512ELi28ELi448EEv26Group_norm_nhwc_fwd_params --------------------------
	.section	.text._Z35group_norm_nhwc_fwd_one_pass_kernelI11Fp16IOFp16WLi512ELi28ELi448EEv26Group_norm_nhwc_fwd_params,"ax",@progbits
	.sectioninfo	@"SHI_REGISTERS=72"
	.align	128
        .global         _Z35group_norm_nhwc_fwd_one_pass_kernelI11Fp16IOFp16WLi512ELi28ELi448EEv26Group_norm_nhwc_fwd_params
        .type           _Z35group_norm_nhwc_fwd_one_pass_kernelI11Fp16IOFp16WLi512ELi28ELi448EEv26Group_norm_nhwc_fwd_params,@function
        .size           _Z35group_norm_nhwc_fwd_one_pass_kernelI11Fp16IOFp16WLi512ELi28ELi448EEv26Group_norm_nhwc_fwd_params,(.L_x_3346 - _Z35group_norm_nhwc_fwd_one_pass_kernelI11Fp16IOFp16WLi512ELi28ELi448EEv26Group_norm_nhwc_fwd_params)
        .other          _Z35group_norm_nhwc_fwd_one_pass_kernelI11Fp16IOFp16WLi512ELi28ELi448EEv26Group_norm_nhwc_fwd_params,@"STO_CUDA_ENTRY STV_DEFAULT"
_Z35group_norm_nhwc_fwd_one_pass_kernelI11Fp16IOFp16WLi512ELi28ELi448EEv26Group_norm_nhwc_fwd_params:
.text._Z35group_norm_nhwc_fwd_one_pass_kernelI11Fp16IOFp16WLi512ELi28ELi448EEv26Group_norm_nhwc_fwd_params:
        /* <DEDUP_REMOVED lines=53> */
.L_x_2861:
        /* <DEDUP_REMOVED lines=413> */
.L_x_2804:
[----:B------:R-:W-:Y:S05]  /*1d20*/  BSYNC B0 ;  /* 0x0000000000007941 */ /* 0x000fea0003800000 */
.L_x_2803:
        /* <DEDUP_REMOVED lines=25> */
.L_x_2807:
[----:B------:R-:W2:Y:S01]  /*1ec0*/  LDG.E.STRONG.GPU R66, [R16.64] ;  /* 0x0000000810427981 */ /* 0x000ea2000c1ef900 */
[----:B------:R-:W-:Y:S01]  /*1ed0*/  YIELD ;  /* 0x0000000000007946 */ /* 0x000fe20003800000 */
[----:B--2---:R-:W-:Y:S01]  /*1ee0*/  ISETP.NE.AND P6, PT, R66, R67, PT ;  /* 0x000000434200720c */ /* 0x004fe20003fc5270 */
[----:B------:R-:W-:-:S12]  /*1ef0*/  CCTL.IVALL ;  /* 0x00000000ff00798f */ /* 0x000fd80002000000 */
[----:B------:R-:W-:Y:S05]  /*1f00*/  @P6 BRA `(.L_x_2807) ;  /* 0xffffffb000006947 */ /* 0x000fea000383ffff */
.L_x_2806:
        /* <DEDUP_REMOVED lines=11> */
.L_x_2809:
        /* <DEDUP_REMOVED lines=59> */
.L_x_2808:
        /* <DEDUP_REMOVED lines=22> */
.L_x_2811:
[----:B------:R-:W-:Y:S05]  /*24d0*/  BSYNC B0 ;  /* 0x0000000000007941 */ /* 0x000fea0003800000 */
.L_x_2810:
        /* <DEDUP_REMOVED lines=31> */
.L_x_2805:
        /* <DEDUP_REMOVED lines=58> */
.L_x_2812:
        /* <DEDUP_REMOVED lines=12> */
.L_x_2814:
[----:B------:R-:W-:Y:S05]  /*2b30*/  BSYNC B0 ;  /* 0x0000000000007941 */ /* 0x000fea0003800000 */
.L_x_2813:
        /* <DEDUP_REMOVED lines=19> */
.L_x_2815:
        /* <DEDUP_REMOVED lines=12> */
.L_x_2817:
[----:B------:R-:W-:Y:S05]  /*2d30*/  BSYNC B0 ;  /* 0x0000000000007941 */ /* 0x000fea0003800000 */
.L_x_2816:
        /* <DEDUP_REMOVED lines=19> */
.L_x_2818:
        /* <DEDUP_REMOVED lines=12> */
.L_x_2820:
[----:B------:R-:W-:Y:S05]  /*2f30*/  BSYNC B0 ;  /* 0x0000000000007941 */ /* 0x000fea0003800000 */
.L_x_2819:
        /* <DEDUP_REMOVED lines=25> */
.L_x_2821:
        /* <DEDUP_REMOVED lines=12> */
.L_x_2823:
[----:B------:R-:W-:Y:S05]  /*3190*/  BSYNC B0 ;  /* 0x0000000000007941 */ /* 0x000fea0003800000 */
.L_x_2822:
        /* <DEDUP_REMOVED lines=13> */
.L_x_2824:
        /* <DEDUP_REMOVED lines=12> */
.L_x_2826:
[----:B------:R-:W-:Y:S05]  /*3330*/  BSYNC B0 ;  /* 0x0000000000007941 */ /* 0x000fea0003800000 */
.L_x_2825:
        /* <DEDUP_REMOVED lines=22> */
.L_x_2827:
        /* <DEDUP_REMOVED lines=12> */
.L_x_2829:
[----:B------:R-:W-:Y:S05]  /*3560*/  BSYNC B0 ;  /* 0x0000000000007941 */ /* 0x000fea0003800000 */
.L_x_2828:
        /* <DEDUP_REMOVED lines=22> */
.L_x_2830:
        /* <DEDUP_REMOVED lines=12> */
.L_x_2832:
[----:B------:R-:W-:Y:S05]  /*3790*/  BSYNC B0 ;  /* 0x0000000000007941 */ /* 0x000fea0003800000 */
.L_x_2831:
        /* <DEDUP_REMOVED lines=22> */
.L_x_2833:
        /* <DEDUP_REMOVED lines=12> */
.L_x_2835:
[----:B------:R-:W-:Y:S05]  /*39c0*/  BSYNC B0 ;  /* 0x0000000000007941 */ /* 0x000fea0003800000 */
.L_x_2834:
        /* <DEDUP_REMOVED lines=22> */
.L_x_2836:
        /* <DEDUP_REMOVED lines=12> */
.L_x_2838:
[----:B------:R-:W-:Y:S05]  /*3bf0*/  BSYNC B0 ;  /* 0x0000000000007941 */ /* 0x000fea0003800000 */
.L_x_2837:
        /* <DEDUP_REMOVED lines=22> */
.L_x_2839:
        /* <DEDUP_REMOVED lines=12> */
.L_x_2841:
[----:B------:R-:W-:Y:S05]  /*3e20*/  BSYNC B0 ;  /* 0x0000000000007941 */ /* 0x000fea0003800000 */
.L_x_2840:
        /* <DEDUP_REMOVED lines=22> */
.L_x_2842:
        /* <DEDUP_REMOVED lines=12> */
.L_x_2844:
[----:B------:R-:W-:Y:S05]  /*4050*/  BSYNC B0 ;  /* 0x0000000000007941 */ /* 0x000fea0003800000 */
.L_x_2843:
        /* <DEDUP_REMOVED lines=22> */
.L_x_2845:
        /* <DEDUP_REMOVED lines=12> */
.L_x_2847:
[----:B------:R-:W-:Y:S05]  /*4280*/  BSYNC B0 ;  /* 0x0000000000007941 */ /* 0x000fea0003800000 */
.L_x_2846:
        /* <DEDUP_REMOVED lines=22> */
.L_x_2848:
        /* <DEDUP_REMOVED lines=12> */
.L_x_2850:
[----:B------:R-:W-:Y:S05]  /*44b0*/  BSYNC B0 ;  /* 0x0000000000007941 */ /* 0x000fea0003800000 */
.L_x_2849:
        /* <DEDUP_REMOVED lines=22> */
.L_x_2851:
        /* <DEDUP_REMOVED lines=12> */
.L_x_2853:
[----:B------:R-:W-:Y:S05]  /*46e0*/  BSYNC B0 ;  /* 0x0000000000007941 */ /* 0x000fea0003800000 */
.L_x_2852:
        /* <DEDUP_REMOVED lines=22> */
.L_x_2854:
        /* <DEDUP_REMOVED lines=12> */
.L_x_2856:
[----:B------:R-:W-:Y:S05]  /*4910*/  BSYNC B0 ;  /* 0x0000000000007941 */ /* 0x000fea0003800000 */
.L_x_2855:
        /* <DEDUP_REMOVED lines=22> */
.L_x_2857:
        /* <DEDUP_REMOVED lines=12> */
.L_x_2859:
[----:B------:R-:W-:Y:S05]  /*4b40*/  BSYNC B0 ;  /* 0x0000000000007941 */ /* 0x000fea0003800000 */
.L_x_2858:
[----:B------:R-:W-:Y:S02]  /*4b50*/  IADD3 R58, R58, c[0x0][0x10], RZ ;  /* 0x000004003a3a7a10 */ /* 0x000fe40007ffe0ff */
[----:B------:R-:W-:Y:S02]  /*4b60*/  IADD3 R40, R40, 0x1, RZ ;  /* 0x0000000128287810 */ /* 0x000fe40007ffe0ff */
[----:B------:R-:W-:-:S13]  /*4b70*/  ISETP.GE.AND P5, PT, R58, UR4, PT ;  /* 0x000000043a007c0c */ /* 0x000fda000bfa6270 */
[----:B------:R-:W-:Y:S01]  /*4b80*/  @P5 CALL.REL.NOINC `(.L_x_2860) ;  /* 0x0000001000005944 */ /* 0x000fe20003c00000 */
[----:B------:R-:W-:Y:S05]  /*4b90*/  BRA `(.L_x_2861) ;  /* 0xffffb7b000007947 */ /* 0x000fea000383ffff */
.L_x_2860:
[----:B------:R-:W-:Y:S05]  /*4ba0*/  EXIT ;  /* 0x000000000000794d */ /* 0x000fea0003800000 */
.L_x_2862:
        /* <DEDUP_REMOVED lines=13> */
.L_x_3346:


//--------------------- .text._Z35group_norm_nhwc_fwd_one_pass_kernelI11Fp32IOFp32WLi64ELi28ELi448EEv26Group_norm_nhwc_fwd_params --------------------------
	.section	.text._Z35group_norm_nhwc_fwd_one_pass_kernelI11Fp32IOFp32WLi64ELi28ELi448EEv26Group_norm_nhwc_fwd_params,"ax",@progbits
	.sectioninfo	@"SHI_REGISTERS=40"
	.align	128
        .global         _Z35group_norm_nhwc_fwd_one_pass_kernelI11Fp32IOFp32WLi64ELi28ELi448EEv26Group_norm_nhwc_fwd_params
        .type           _Z35group_norm_nhwc_fwd_one_pass_kernelI11Fp32IOFp32WLi64ELi28ELi448EEv26Group_norm_nhwc_fwd_params,@function
        .size           _Z35group_norm_nhwc_fwd_one_pass_kernelI11Fp32IOFp32WLi64ELi28ELi448EEv26Group_norm_nhwc_fwd_params,(.L_x_3347 - _Z35group_norm_nhwc_fwd_one_pass_kernelI11Fp32IOFp32WLi64ELi28ELi448EEv26Group_norm_nhwc_fwd_params)
        .other          _Z35group_norm_nhwc_fwd_one_pass_kernelI11Fp32IOFp32WLi64ELi28ELi448EEv26Group_norm_nhwc_fwd_params,@"STO_CUDA_ENTRY STV_DEFAULT"
_Z35group_norm_nhwc_fwd_one_pass_kernelI11Fp32IOFp32WLi64ELi28ELi448EEv26Group_norm_nhwc_fwd_params:
.text._Z35group_norm_nhwc_fwd_one_pass_kernelI11Fp32IOFp32WLi64ELi28ELi448EEv26Group_norm_nhwc_fwd_params:
        /* <DEDUP_REMOVED lines=26> */
[----:B--2---:R-:W-:Y:S02]  /*01a0*/  IADD3 R29, R30, 0x20, RZ ;  /* 0x000000201e1d7810 */ /* 0x004fe40007ffe0ff */
.L_x_2879:
[----:B-1----:R-:W-:Y:S01]  /*01b0*/  IABS R9, c[0x0][0x1d8] ;  /* 0x0000760000097a13 */ /* 0x002fe20000000000 */
[----:B------:R-:W-:-:S03]  /*01c0*/  CS2R R24, SRZ ;  /* 0x0000000000187805 */ /* 0x000fc6000001ff00 */
        /* <DEDUP_REMOVED lines=19> */
[----:B------:R-:W-:Y:S02]  /*0300*/  SHF.R.S32.HI R0, RZ, 0x1f, R29 ;  /* 0x0000001fff007819 */ /* 0x000fe4000001141d */
[----:B------:R-:W-:-:S03]  /*0310*/  SHF.R.S32.HI R9, RZ, 0x1f, R33 ;  /* 0x0000001fff097819 */ /* 0x000fc60000011421 */
        /* <DEDUP_REMOVED lines=8> */
[----:B------:R-:W-:-:S02]  /*03a0*/  IMAD R2, R2, c[0x0][0x1d8], R31 ;  /* 0x0000760002027a24 */ /* 0x000fc400078e021f */
[----:B------:R-:W-:Y:S02]  /*03b0*/  IMAD R6, R6, c[0x0][0x1d0], RZ ;  /* 0x0000740006067a24 */ /* 0x000fe400078e02ff */
[----:B------:R-:W-:Y:S02]  /*03c0*/  IMAD R2, R2, 0x1c, RZ ;  /* 0x0000001c02027824 */ /* 0x000fe400078e02ff */
[----:B------:R-:W-:-:S03]  /*03d0*/  IMAD R37, R7, c[0x0][0x1d4], R6 ;  /* 0x0000750007257a24 */ /* 0x000fc600078e0206 */
[----:B------:R-:W-:-:S03]  /*03e0*/  IADD3 R34, P2, R33, R2, RZ ;  /* 0x0000000221227210 */ /* 0x000fc60007f5e0ff */
[----:B------:R-:W-:Y:S01]  /*03f0*/  @!P1 IMAD R8, R0, c[0x0][0x1c0], RZ ;  /* 0x0000700000089a24 */ /* 0x000fe200078e02ff */
[----:B------:R-:W-:-:S03]  /*0400*/  LEA.HI.X.SX32 R35, R2, R9, 0x1, P2 ;  /* 0x0000000902237211 */ /* 0x000fc600010f0eff */
[----:B------:R-:W-:Y:S02]  /*0410*/  @!P1 IMAD R11, R29, c[0x0][0x1c4], R8 ;  /* 0x000071001d0b9a24 */ /* 0x000fe400078e0208 */
[----:B------:R-:W-:-:S04]  /*0420*/  IMAD.WIDE.U32 R34, R7, c[0x0][0x1d0], R34 ;  /* 0x0000740007227a25 */ /* 0x000fc800078e0022 */
[----:B------:R-:W-:Y:S01]  /*0430*/  @P0 IMAD R7, R5, c[0x0][0x1c0], RZ ;  /* 0x0000700005070a24 */ /* 0x000fe200078e02ff */
[----:B------:R-:W-:Y:S02]  /*0440*/  IADD3 R37, R35, R37, RZ ;  /* 0x0000002523257210 */ /* 0x000fe40007ffe0ff */
[-C--:B------:R-:W-:Y:S01]  /*0450*/  @P0 MOV R36, R34.reuse ;  /* 0x0000002200240202 */ /* 0x080fe20000000f00 */
[C---:B------:R-:W-:Y:S01]  /*0460*/  @P0 IMAD R9, R30.reuse, c[0x0][0x1c4], R7 ;  /* 0x000071001e090a24 */ /* 0x040fe200078e0207 */
[----:B------:R-:W-:Y:S02]  /*0470*/  @!P1 MOV R12, R34 ;  /* 0x00000022000c9202 */ /* 0x000fe40000000f00 */
[----:B------:R-:W-:Y:S01]  /*0480*/  @!P1 MOV R13, R37 ;  /* 0x00000025000d9202 */ /* 0x000fe20000000f00 */
[----:B------:R-:W-:-:S04]  /*0490*/  @P0 IMAD.WIDE.U32 R6, R30, c[0x0][0x1c0], R36 ;  /* 0x000070001e060a25 */ /* 0x000fc800078e0024 */
[----:B------:R-:W-:Y:S01]  /*04a0*/  @!P1 IMAD.WIDE.U32 R12, R29, c[0x0][0x1c0], R12 ;  /* 0x000070001d0c9a25 */ /* 0x000fe200078e000c */
[----:B------:R-:W-:Y:S02]  /*04b0*/  @P0 IADD3 R7, R7, R9, RZ ;  /* 0x0000000907070210 */ /* 0x000fe40007ffe0ff */
[C---:B------:R-:W-:Y:S02]  /*04c0*/  @P0 LEA R8, P2, R6.reuse, c[0x0][0x170], 0x2 ;  /* 0x00005c0006080a11 */ /* 0x040fe400078410ff */
[----:B------:R-:W-:Y:S02]  /*04d0*/  @!P1 IADD3 R11, R13, R11, RZ ;  /* 0x0000000b0d0b9210 */ /* 0x000fe40007ffe0ff */
[----:B------:R-:W-:Y:S02]  /*04e0*/  @P0 LEA.HI.X R9, R6, c[0x0][0x174], R7, 0x2, P2 ;  /* 0x00005d0006090a11 */ /* 0x000fe400010f1407 */
[----:B------:R-:W-:Y:S02]  /*04f0*/  MOV R7, RZ ;  /* 0x000000ff00077202 */ /* 0x000fe40000000f00 */
[----:B------:R-:W-:-:S02]  /*0500*/  MOV R6, RZ ;  /* 0x000000ff00067202 */ /* 0x000fc40000000f00 */
[----:B------:R-:W-:-:S04]  /*0510*/  @!P1 LEA R10, P3, R12, c[0x0][0x170], 0x2 ;  /* 0x00005c000c0a9a11 */ /* 0x000fc800078610ff */
[----:B------:R-:W-:Y:S01]  /*0520*/  @!P1 LEA.HI.X R11, R12, c[0x0][0x174], R11, 0x2, P3 ;  /* 0x00005d000c0b9a11 */ /* 0x000fe200018f140b */
[----:B------:R-:W2:Y:S04]  /*0530*/  @P0 LDG.E.64 R6, [R8.64] ;  /* 0x0000000608060981 */ /* 0x000ea8000c1e1b00 */
[----:B------:R-:W3:Y:S01]  /*0540*/  @!P1 LDG.E.64 R24, [R10.64] ;  /* 0x000000060a189981 */ /* 0x000ee2000c1e1b00 */
[C---:B------:R-:W-:Y:S01]  /*0550*/  ISETP.GT.AND P1, PT, R26.reuse, 0x1e, PT ;  /* 0x0000001e1a00780c */ /* 0x040fe20003f24270 */
[----:B------:R-:W-:Y:S01]  /*0560*/  BSSY B0, `(.L_x_2863) ;  /* 0x000004b000007945 */ /* 0x000fe20003800000 */
[----:B------:R-:W-:Y:S02]  /*0570*/  ISETP.NE.AND P3, PT, R26, RZ, PT ;  /* 0x000000ff1a00720c */ /* 0x000fe40003f65270 */
[----:B------:R-:W-:Y:S01]  /*0580*/  ISETP.NE.AND P2, PT, R28, RZ, PT ;  /* 0x000000ff1c00720c */ /* 0x000fe20003f45270 */
[----:B--2---:R-:W-:-:S02]  /*0590*/  FMUL.FTZ R13, R7, R7 ;  /* 0x00000007070d7220 */ /* 0x004fc40000410000 */
[C---:B------:R-:W-:Y:S02]  /*05a0*/  FADD.FTZ R12, R6.reuse, R7 ;  /* 0x00000007060c7221 */ /* 0x040fe40000010000 */
[----:B---3--:R-:W-:Y:S02]  /*05b0*/  FMUL.FTZ R17, R25, R25 ;  /* 0x0000001919117220 */ /* 0x008fe40000410000 */
[----:B------:R-:W-:Y:S02]  /*05c0*/  FFMA.FTZ R13, R6, R6, R13 ;  /* 0x00000006060d7223 */ /* 0x000fe4000001000d */
[C---:B------:R-:W-:Y:S02]  /*05d0*/  FADD.FTZ R15, R24.reuse, R25 ;  /* 0x00000019180f7221 */ /* 0x040fe40000010000 */
[----:B------:R-:W-:Y:S02]  /*05e0*/  FADD.FTZ R12, RZ, R12 ;  /* 0x0000000cff0c7221 */ /* 0x000fe40000010000 */
[----:B------:R-:W-:-:S02]  /*05f0*/  FFMA.FTZ R14, R24, R24, R17 ;  /* 0x00000018180e7223 */ /* 0x000fc40000010011 */
[----:B------:R-:W-:Y:S02]  /*0600*/  FADD.FTZ R13, RZ, R13 ;  /* 0x0000000dff0d7221 */ /* 0x000fe40000010000 */
[----:B------:R-:W-:Y:S02]  /*0610*/  FADD.FTZ R12, R12, R15 ;  /* 0x0000000f0c0c7221 */ /* 0x000fe40000010000 */
        /* <DEDUP_REMOVED lines=35> */
[----:B0-----:R-:W-:Y:S02]  /*0850*/  FADD.FTZ R22, R23, R21 ;  /* 0x0000001517167221 */ /* 0x001fe40000010000 */
[----:B--2---:R-:W-:Y:S02]  /*0860*/  FADD.FTZ R21, R20, R12 ;  /* 0x0000000c14157221 */ /* 0x004fe40000010000 */
[----:B------:R-:W-:Y:S02]  /*0870*/  FADD.FTZ R22, R22, R13 ;  /* 0x0000000d16167221 */ /* 0x000fe40000010000 */
[----:B------:R-:W-:Y:S02]  /*0880*/  FADD.FTZ R21, R21, R14 ;  /* 0x0000000e15157221 */ /* 0x000fe40000010000 */
[----:B------:R-:W-:Y:S02]  /*0890*/  FADD.FTZ R22, R22, R15 ;  /* 0x0000000f16167221 */ /* 0x000fe40000010000 */
[----:B------:R-:W0:Y:S01]  /*08a0*/  LDS.128 R12, [0x50] ;  /* 0x00005000ff0c7984 */ /* 0x000e220000000c00 */
[----:B---3--:R-:W-:-:S02]  /*08b0*/  FADD.FTZ R21, R21, R16 ;  /* 0x0000001015157221 */ /* 0x008fc40000010000 */
[----:B------:R-:W-:Y:S02]  /*08c0*/  FADD.FTZ R22, R22, R17 ;  /* 0x0000001116167221 */ /* 0x000fe40000010000 */
[----:B------:R-:W-:Y:S02]  /*08d0*/  FADD.FTZ R21, R21, R18 ;  /* 0x0000001215157221 */ /* 0x000fe40000010000 */
[----:B------:R-:W-:Y:S02]  /*08e0*/  FADD.FTZ R22, R22, R19 ;  /* 0x0000001316167221 */ /* 0x000fe40000010000 */
[----:B------:R-:W1:Y:S01]  /*08f0*/  LDS.128 R16, [0x60] ;  /* 0x00006000ff107984 */ /* 0x000e620000000c00 */
[----:B----4-:R-:W-:Y:S02]  /*0900*/  FADD.FTZ R21, R21, R8 ;  /* 0x0000000815157221 */ /* 0x010fe40000010000 */
[----:B------:R-:W-:Y:S02]  /*0910*/  FADD.FTZ R8, R22, R9 ;  /* 0x0000000916087221 */ /* 0x000fe40000010000 */
[----:B------:R-:W-:-:S02]  /*0920*/  FADD.FTZ R9, R21, R10 ;  /* 0x0000000a15097221 */ /* 0x000fc40000010000 */
[----:B------:R-:W2:Y:S01]  /*0930*/  LDS.128 R20, [0x70] ;  /* 0x00007000ff147984 */ /* 0x000ea20000000c00 */
        /* <DEDUP_REMOVED lines=13> */
.L_x_2864:
[----:B------:R-:W-:Y:S05]  /*0a10*/  BSYNC B0 ;  /* 0x0000000000007941 */ /* 0x000fea0003800000 */
.L_x_2863:
[----:B------:R-:W-:-:S04]  /*0a20*/  MOV R12, c[0x0][0xc] ;  /* 0x00000300000c7a02 */ /* 0x000fc80000000f00 */
[----:B------:R-:W-:-:S13]  /*0a30*/  ISETP.GE.U32.AND P1, PT, R12, 0x2, PT ;  /* 0x000000020c00780c */ /* 0x000fda0003f26070 */
[----:B------:R-:W-:Y:S05]  /*0a40*/  @!P1 BRA `(.L_x_2865) ;  /* 0x0000095000009947 */ /* 0x000fea0003800000 */
[----:B------:R-:W-:Y:S05]  /*0a50*/  @P2 BRA `(.L_x_2866) ;  /* 0x000001c000002947 */ /* 0x000fea0003800000 */
[----:B------:R-:W1:Y:S01]  /*0a60*/  S2R R14, SR_CTAID.Y ;  /* 0x00000000000e7919 */ /* 0x000e620000002600 */
[C---:B------:R-:W-:Y:S01]  /*0a70*/  LOP3.LUT R15, R4.reuse, 0x1, RZ, 0xc0, !PT ;  /* 0x00000001040f7812 */ /* 0x040fe200078ec0ff */
[----:B------:R-:W-:Y:S01]  /*0a80*/  HFMA2.MMA R13, -RZ, RZ, 0, 2.384185791015625e-07 ;  /* 0x00000004ff0d7435 */ /* 0x000fe200000001ff */
[----:B------:R-:W-:Y:S02]  /*0a90*/  LOP3.LUT P1, RZ, R4, 0x2, RZ, 0xc0, !PT ;  /* 0x0000000204ff7812 */ /* 0x000fe4000782c0ff */
[----:B------:R-:W-:Y:S01]  /*0aa0*/  MOV R16, 0x1 ;  /* 0x0000000100107802 */ /* 0x000fe20000000f00 */
[----:B------:R-:W-:-:S04]  /*0ab0*/  IMAD R9, R15, c[0x0][0x10], RZ ;  /* 0x000004000f097a24 */ /* 0x000fc800078e02ff */
[----:B------:R-:W-:-:S05]  /*0ac0*/  IMAD R8, R9, c[0x0][0xc], RZ ;  /* 0x0000030009087a24 */ /* 0x000fca00078e02ff */
[----:B------:R-:W-:-:S05]  /*0ad0*/  SHF.L.U32 R8, R8, 0x1, RZ ;  /* 0x0000000108087819 */ /* 0x000fca00000006ff */
[----:B------:R-:W-:-:S04]  /*0ae0*/  IMAD.WIDE R10, R8, R13, c[0x0][0x198] ;  /* 0x00006600080a7625 */ /* 0x000fc800078e020d */
[----:B-1----:R-:W-:Y:S01]  /*0af0*/  IMAD R17, R27, c[0x0][0x10], R14 ;  /* 0x000004001b117a24 */ /* 0x002fe200078e020e */
[----:B------:R-:W-:-:S03]  /*0b00*/  IADD3 R8, R9, R14, RZ ;  /* 0x0000000e09087210 */ /* 0x000fc60007ffe0ff */
[----:B------:R-:W-:Y:S01]  /*0b10*/  IMAD.WIDE.U32 R10, R17, 0x8, R10 ;  /* 0x00000008110a7825 */ /* 0x000fe200078e000a */
[----:B------:R-:W-:-:S03]  /*0b20*/  SEL R17, R16, 0xffffffff, !P1 ;  /* 0xffffffff10117807 */ /* 0x000fc60004800000 */
[----:B------:R-:W-:Y:S01]  /*0b30*/  IMAD.WIDE.U32 R8, R8, R13, c[0x0][0x190] ;  /* 0x0000640008087625 */ /* 0x000fe200078e000d */
[----:B------:R1:W-:Y:S01]  /*0b40*/  STG.E.64 [R10.64], R22 ;  /* 0x000000160a007986 */ /* 0x0003e2000c101b06 */
[----:B------:R-:W-:Y:S06]  /*0b50*/  MEMBAR.ALL.GPU ;  /* 0x0000000000007992 */ /* 0x000fec000000a000 */
[----:B-1----:R-:W-:Y:S01]  /*0b60*/  SEL R11, RZ, c[0x0][0xc], P1 ;  /* 0x00000300ff0b7a07 */ /* 0x002fe20000800000 */
[----:B------:R-:W-:-:S00]  /*0b70*/  ERRBAR ;  /* 0x00000000000079ab */ /* 0x000fc00000000000 */
[----:B------:R1:W-:Y:S02]  /*0b80*/  RED.E.ADD.S32.STRONG.GPU [R8.64], R17 ;  /* 0x000000110800798e */ /* 0x0003e4000c10e386 */
[----:B------:R-:W-:-:S13]  /*0b90*/  ISETP.NE.AND P1, PT, R11, -0x1, PT ;  /* 0xffffffff0b00780c */ /* 0x000fda0003f25270 */
[----:B------:R-:W-:Y:S05]  /*0ba0*/  @!P1 BRA `(.L_x_2866) ;  /* 0x0000007000009947 */ /* 0x000fea0003800000 */
[----:B-1----:R-:W-:-:S04]  /*0bb0*/  IMAD R8, R15, c[0x0][0x10], R14 ;  /* 0x000004000f087a24 */ /* 0x002fc800078e020e */
[----:B------:R-:W-:-:S05]  /*0bc0*/  IMAD.WIDE.U32 R8, R8, R13, c[0x0][0x190] ;  /* 0x0000640008087625 */ /* 0x000fca00078e000d */
.L_x_2867:
[----:B------:R-:W2:Y:S01]  /*0bd0*/  LDG.E.STRONG.GPU R10, [R8.64] ;  /* 0x00000006080a7981 */ /* 0x000ea2000c1ef900 */
[----:B------:R-:W-:Y:S01]  /*0be0*/  YIELD ;  /* 0x0000000000007946 */ /* 0x000fe20003800000 */
[----:B--2---:R-:W-:Y:S01]  /*0bf0*/  ISETP.NE.AND P1, PT, R10, R11, PT ;  /* 0x0000000b0a00720c */ /* 0x004fe20003f25270 */
[----:B------:R-:W-:-:S12]  /*0c00*/  CCTL.IVALL ;  /* 0x00000000ff00798f */ /* 0x000fd80002000000 */
[----:B------:R-:W-:Y:S05]  /*0c10*/  @P1 BRA `(.L_x_2867) ;  /* 0xffffffb000001947 */ /* 0x000fea000383ffff */
.L_x_2866:
        /* <DEDUP_REMOVED lines=11> */
.L_x_2869:
[C---:B------:R-:W-:Y:S02]  /*0cd0*/  IADD3 R12, R18.reuse, 0x1, RZ ;  /* 0x00000001120c7810 */ /* 0x040fe40007ffe0ff */
[-C--:B------:R-:W-:Y:S02]  /*0ce0*/  ISETP.EQ.OR P4, PT, R18, R27.reuse, P2 ;  /* 0x0000001b1200720c */ /* 0x080fe40001782670 */
[----:B------:R-:W-:Y:S02]  /*0cf0*/  ISETP.EQ.OR P5, PT, R12, R27, P2 ;  /* 0x0000001b0c00720c */ /* 0x000fe400017a2670 */
[----:B------:R-:W-:-:S02]  /*0d00*/  IADD3 R10, R18, 0x2, RZ ;  /* 0x00000002120a7810 */ /* 0x000fc40007ffe0ff */
[----:B------:R-:W-:Y:S02]  /*0d10*/  IADD3 R14, R18, 0x3, RZ ;  /* 0x00000003120e7810 */ /* 0x000fe40007ffe0ff */
[-C--:B------:R-:W-:Y:S02]  /*0d20*/  ISETP.EQ.OR P3, PT, R10, R27.reuse, P2 ;  /* 0x0000001b0a00720c */ /* 0x080fe40001762670 */
[----:B------:R-:W-:-:S03]  /*0d30*/  ISETP.EQ.OR P1, PT, R14, R27, P2 ;  /* 0x0000001b0e00720c */ /* 0x000fc60001722670 */
[----:B------:R-:W1:Y:S01]  /*0d40*/  @!P4 S2R R11, SR_CTAID.Y ;  /* 0x00000000000bc919 */ /* 0x000e620000002600 */
[----:B------:R-:W-:Y:S02]  /*0d50*/  @!P4 LOP3.LUT R8, R4, 0x1, RZ, 0xc0, !PT ;  /* 0x000000010408c812 */ /* 0x000fe400078ec0ff */
[----:B------:R-:W-:Y:S01]  /*0d60*/  @!P4 MOV R9, 0x4 ;  /* 0x000000040009c802 */ /* 0x000fe20000000f00 */
[----:B------:R-:W2:Y:S02]  /*0d70*/  @!P5 S2R R21, SR_CTAID.Y ;  /* 0x000000000015d919 */ /* 0x000ea40000002600 */
[----:B------:R-:W-:Y:S02]  /*0d80*/  @!P4 IMAD R8, R8, c[0x0][0x10], RZ ;  /* 0x000004000808ca24 */ /* 0x000fe400078e02ff */
[----:B------:R-:W3:Y:S01]  /*0d90*/  @!P3 S2R R13, SR_CTAID.Y ;  /* 0x00000000000db919 */ /* 0x000ee20000002600 */
[----:B------:R-:W-:Y:S01]  /*0da0*/  @!P3 LOP3.LUT R15, R4, 0x1, RZ, 0xc0, !PT ;  /* 0x00000001040fb812 */ /* 0x000fe200078ec0ff */
[----:B------:R-:W-:Y:S01]  /*0db0*/  @!P4 IMAD R8, R8, c[0x0][0xc], RZ ;  /* 0x000003000808ca24 */ /* 0x000fe200078e02ff */
[----:B------:R-:W-:-:S03]  /*0dc0*/  @!P3 MOV R17, 0x4 ;  /* 0x000000040011b802 */ /* 0x000fc60000000f00 */
[----:B------:R-:W-:Y:S01]  /*0dd0*/  @!P3 IMAD R16, R15, c[0x0][0x10], RZ ;  /* 0x000004000f10ba24 */ /* 0x000fe200078e02ff */
[----:B------:R-:W-:-:S05]  /*0de0*/  @!P4 SHF.L.U32 R8, R8, 0x1, RZ ;  /* 0x000000010808c819 */ /* 0x000fca00000006ff */
[----:B------:R-:W-:-:S04]  /*0df0*/  @!P4 IMAD.WIDE R8, R8, R9, c[0x0][0x198] ;  /* 0x000066000808c625 */ /* 0x000fc800078e0209 */
[----:B-1----:R-:W-:Y:S02]  /*0e00*/  @!P4 IMAD R15, R18, c[0x0][0x10], R11 ;  /* 0x00000400120fca24 */ /* 0x002fe400078e020b */
[----:B------:R-:W-:Y:S02]  /*0e10*/  @!P3 IMAD R11, R16, c[0x0][0xc], RZ ;  /* 0x00000300100bba24 */ /* 0x000fe400078e02ff */
[----:B--2---:R-:W-:Y:S01]  /*0e20*/  @!P5 IMAD R21, R12, c[0x0][0x10], R21 ;  /* 0x000004000c15da24 */ /* 0x004fe200078e0215 */
[----:B------:R-:W-:Y:S01]  /*0e30*/  @!P5 LOP3.LUT R12, R4, 0x1, RZ, 0xc0, !PT ;  /* 0x00000001040cd812 */ /* 0x000fe200078ec0ff */
[----:B------:R-:W-:Y:S01]  /*0e40*/  @!P4 IMAD.WIDE.U32 R8, R15, 0x8, R8 ;  /* 0x000000080f08c825 */ /* 0x000fe200078e0008 */
[----:B------:R-:W-:Y:S01]  /*0e50*/  @!P3 SHF.L.U32 R16, R11, 0x1, RZ ;  /* 0x000000010b10b819 */ /* 0x000fe200000006ff */
[----:B------:R-:W1:Y:S01]  /*0e60*/  @!P1 S2R R15, SR_CTAID.Y ;  /* 0x00000000000f9919 */ /* 0x000e620000002600 */
[----:B------:R-:W-:Y:S01]  /*0e70*/  @!P5 MOV R11, 0x4 ;  /* 0x00000004000bd802 */ /* 0x000fe20000000f00 */
[----:B------:R-:W-:-:S02]  /*0e80*/  @!P5 IMAD R12, R12, c[0x0][0x10], RZ ;  /* 0x000004000c0cda24 */ /* 0x000fc400078e02ff */
[----:B---3--:R-:W-:Y:S01]  /*0e90*/  @!P3 IMAD R13, R10, c[0x0][0x10], R13 ;  /* 0x000004000a0dba24 */ /* 0x008fe200078e020d */
[----:B------:R-:W2:Y:S01]  /*0ea0*/  @!P4 LDG.E.64 R8, [R8.64] ;  /* 0x000000060808c981 */ /* 0x000ea2000c1e1b00 */
[----:B------:R-:W-:Y:S02]  /*0eb0*/  @!P5 IMAD R12, R12, c[0x0][0xc], RZ ;  /* 0x000003000c0cda24 */ /* 0x000fe400078e02ff */
[----:B------:R-:W-:-:S03]  /*0ec0*/  @!P3 IMAD.WIDE R16, R16, R17, c[0x0][0x198] ;  /* 0x000066001010b625 */ /* 0x000fc600078e0211 */
[----:B------:R-:W-:Y:S02]  /*0ed0*/  @!P5 SHF.L.U32 R10, R12, 0x1, RZ ;  /* 0x000000010c0ad819 */ /* 0x000fe400000006ff */
[----:B------:R-:W-:Y:S01]  /*0ee0*/  @!P1 LOP3.LUT R12, R4, 0x1, RZ, 0xc0, !PT ;  /* 0x00000001040c9812 */ /* 0x000fe200078ec0ff */
[----:B------:R-:W-:Y:S01]  /*0ef0*/  @!P3 IMAD.WIDE.U32 R16, R13, 0x8, R16 ;  /* 0x000000080d10b825 */ /* 0x000fe200078e0010 */
[----:B------:R-:W-:-:S03]  /*0f00*/  @!P1 MOV R13, 0x4 ;  /* 0x00000004000d9802 */ /* 0x000fc60000000f00 */
[----:B------:R-:W-:Y:S02]  /*0f10*/  @!P1 IMAD R12, R12, c[0x0][0x10], RZ ;  /* 0x000004000c0c9a24 */ /* 0x000fe400078e02ff */
[----:B------:R-:W-:-:S04]  /*0f20*/  @!P5 IMAD.WIDE R10, R10, R11, c[0x0][0x198] ;  /* 0x000066000a0ad625 */ /* 0x000fc800078e020b */
[----:B------:R-:W-:Y:S02]  /*0f30*/  @!P1 IMAD R12, R12, c[0x0][0xc], RZ ;  /* 0x000003000c0c9a24 */ /* 0x000fe400078e02ff */
[----:B------:R-:W-:-:S03]  /*0f40*/  @!P5 IMAD.WIDE.U32 R10, R21, 0x8, R10 ;  /* 0x00000008150ad825 */ /* 0x000fc600078e000a */
[----:B------:R-:W-:Y:S01]  /*0f50*/  @!P1 SHF.L.U32 R12, R12, 0x1, RZ ;  /* 0x000000010c0c9819 */ /* 0x000fe200000006ff */
[----:B-1----:R-:W-:Y:S02]  /*0f60*/  @!P1 IMAD R15, R14, c[0x0][0x10], R15 ;  /* 0x000004000e0f9a24 */ /* 0x002fe400078e020f */
[----:B------:R-:W3:Y:S02]  /*0f70*/  @!P5 LDG.E.64 R10, [R10.64] ;  /* 0x000000060a0ad981 */ /* 0x000ee4000c1e1b00 */
[----:B------:R-:W-:-:S06]  /*0f80*/  @!P1 IMAD.WIDE R12, R12, R13, c[0x0][0x198] ;  /* 0x000066000c0c9625 */ /* 0x000fcc00078e020d */
[----:B------:R-:W-:Y:S02]  /*0f90*/  @!P1 IMAD.WIDE.U32 R14, R15, 0x8, R12 ;  /* 0x000000080f0e9825 */ /* 0x000fe400078e000c */
[----:B------:R-:W4:Y:S04]  /*0fa0*/  @!P3 LDG.E.64 R12, [R16.64] ;  /* 0x00000006100cb981 */ /* 0x000f28000c1e1b00 */
[----:B------:R-:W5:Y:S01]  /*0fb0*/  @!P1 LDG.E.64 R14, [R14.64] ;  /* 0x000000060e0e9981 */ /* 0x000f62000c1e1b00 */
[----:B------:R-:W-:Y:S02]  /*0fc0*/  IADD3 R19, R19, -0x4, RZ ;  /* 0xfffffffc13137810 */ /* 0x000fe40007ffe0ff */
[----:B------:R-:W-:Y:S01]  /*0fd0*/  IADD3 R18, R18, 0x4, RZ ;  /* 0x0000000412127810 */ /* 0x000fe20007ffe0ff */
[----:B0-2---:R-:W-:-:S02]  /*0fe0*/  @!P4 FADD.FTZ R22, R22, R8 ;  /* 0x000000081616c221 */ /* 0x005fc40000010000 */
[----:B------:R-:W-:Y:S01]  /*0ff0*/  @!P4 FADD.FTZ R23, R23, R9 ;  /* 0x000000091717c221 */ /* 0x000fe20000010000 */
[----:B------:R-:W-:Y:S01]  /*1000*/  ISETP.NE.AND P4, PT, R19, RZ, PT ;  /* 0x000000ff1300720c */ /* 0x000fe20003f85270 */
[----:B---3--:R-:W-:Y:S02]  /*1010*/  @!P5 FADD.FTZ R22, R22, R10 ;  /* 0x0000000a1616d221 */ /* 0x008fe40000010000 */
[----:B------:R-:W-:Y:S02]  /*1020*/  @!P5 FADD.FTZ R23, R23, R11 ;  /* 0x0000000b1717d221 */ /* 0x000fe40000010000 */
[----:B----4-:R-:W-:Y:S02]  /*1030*/  @!P3 FADD.FTZ R22, R22, R12 ;  /* 0x0000000c1616b221 */ /* 0x010fe40000010000 */
[----:B------:R-:W-:Y:S02]  /*1040*/  @!P3 FADD.FTZ R23, R23, R13 ;  /* 0x0000000d1717b221 */ /* 0x000fe40000010000 */
[----:B-----5:R-:W-:-:S02]  /*1050*/  @!P1 FADD.FTZ R22, R22, R14 ;  /* 0x0000000e16169221 */ /* 0x020fc40000010000 */
[----:B------:R-:W-:Y:S02]  /*1060*/  @!P1 FADD.FTZ R23, R23, R15 ;  /* 0x0000000f17179221 */ /* 0x000fe40000010000 */
[----:B------:R-:W-:Y:S05]  /*1070*/  @P4 BRA `(.L_x_2869) ;  /* 0xfffffc5000004947 */ /* 0x000fea000383ffff */
.L_x_2868:
        /* <DEDUP_REMOVED lines=19> */
.L_x_2871:
[----:B------:R-:W-:Y:S05]  /*11b0*/  BSYNC B0 ;  /* 0x0000000000007941 */ /* 0x000fea0003800000 */
.L_x_2870:
        /* <DEDUP_REMOVED lines=30> */
.L_x_2865:
        /* <DEDUP_REMOVED lines=12> */
[----:B------:R-:W-:Y:S04]  /*1460*/  @!P1 STG.E.64 [R14.64], R8 ;  /* 0x000000080e009986 */ /* 0x000fe8000c101b06 */
[----:B------:R-:W-:Y:S06]  /*1470*/  BAR.SYNC.DEFER_BLOCKING 0x0 ;  /* 0x0000000000007b1d */ /* 0x000fec0000010000 */
[----:B------:R-:W2:Y:S04]  /*1480*/  LDG.E.64 R12, [R12.64] ;  /* 0x000000060c0c7981 */ /* 0x000ea8000c1e1b00 */
[----:B------:R-:W2:Y:S01]  /*1490*/  LDG.E.64 R10, [R10.64] ;  /* 0x000000060a0a7981 */ /* 0x000ea2000c1e1b00 */
[----:B------:R-:W-:-:S03]  /*14a0*/  ISETP.NE.AND P2, PT, RZ, UR5, PT ;  /* 0x00000005ff007c0c */ /* 0x000fc6000bf45270 */
[----:B------:R-:W1:Y:S02]  /*14b0*/  LDS.64 R16, [0x88] ;  /* 0x00008800ff107984 */ /* 0x000e640000000a00 */
[----:B-1----:R-:W-:-:S04]  /*14c0*/  FMUL.FTZ R16, R16, c[0x0][0x1f4] ;  /* 0x00007d0010107a20 */ /* 0x002fc80000410000 */
[C---:B------:R-:W-:Y:S02]  /*14d0*/  FMUL.FTZ R2, R16.reuse, R16 ;  /* 0x0000001010027220 */ /* 0x040fe40000410000 */
[C---:B------:R-:W-:Y:S02]  /*14e0*/  FADD.FTZ R6, -R16.reuse, R6 ;  /* 0x0000000610067221 */ /* 0x040fe40000010100 */
[----:B------:R-:W-:Y:S01]  /*14f0*/  FFMA.FTZ R2, R17, c[0x0][0x1f4], -R2 ;  /* 0x00007d0011027a23 */ /* 0x000fe20000010802 */
[----:B------:R-:W-:Y:S01]  /*1500*/  MOV R17, 0x3f800000 ;  /* 0x3f80000000117802 */ /* 0x000fe20000000f00 */
[C---:B------:R-:W-:Y:S02]  /*1510*/  FADD.FTZ R8, -R16.reuse, R7 ;  /* 0x0000000710087221 */ /* 0x040fe40000010100 */
[----:B------:R-:W-:Y:S01]  /*1520*/  FADD.FTZ R24, -R16, R24 ;  /* 0x0000001810187221 */ /* 0x000fe20000010100 */
[----:B------:R-:W-:Y:S01]  /*1530*/  FSETP.GTU.FTZ.AND P1, PT, R2, RZ, PT ;  /* 0x000000ff0200720b */ /* 0x000fe20003f3c000 */
[----:B------:R-:W-:-:S12]  /*1540*/  FADD.FTZ R16, -R16, R25 ;  /* 0x0000001910107221 */ /* 0x000fd80000010100 */
[----:B------:R-:W-:-:S04]  /*1550*/  @P1 FADD.FTZ R2, R2, c[0x0][0x188] ;  /* 0x0000620002021621 */ /* 0x000fc80000010000 */
[----:B------:R-:W1:Y:S01]  /*1560*/  @P1 MUFU.RSQ R17, R2 ;  /* 0x0000000200111308 */ /* 0x000e620000001400 */
[----:B------:R-:W-:-:S04]  /*1570*/  ISETP.GE.U32.AND P1, PT, R29, c[0x0][0x1c8], PT ;  /* 0x000072001d007a0c */ /* 0x000fc80003f26070 */
[----:B------:R-:W-:-:S04]  /*1580*/  ISETP.GE.AND.EX P1, PT, R0, c[0x0][0x1cc], PT, P1 ;  /* 0x0000730000007a0c */ /* 0x000fc80003f26310 */
[----:B------:R-:W-:Y:S01]  /*1590*/  ISETP.GT.U32.OR P1, PT, R28, 0x1bf, P1 ;  /* 0x000001bf1c00780c */ /* 0x000fe20000f24470 */
[-C--:B-1----:R-:W-:Y:S02]  /*15a0*/  FMUL.FTZ R7, R6, R17.reuse ;  /* 0x0000001106077220 */ /* 0x082fe40000410000 */
[-C--:B------:R-:W-:Y:S02]  /*15b0*/  FMUL.FTZ R9, R24, R17.reuse ;  /* 0x0000001118097220 */ /* 0x080fe40000410000 */
[-C--:B------:R-:W-:Y:S02]  /*15c0*/  FMUL.FTZ R16, R16, R17.reuse ;  /* 0x0000001110107220 */ /* 0x080fe40000410000 */
[----:B------:R-:W-:Y:S02]  /*15d0*/  FMUL.FTZ R2, R8, R17 ;  /* 0x0000001108027220 */ /* 0x000fe40000410000 */
[C-C-:B--2---:R-:W-:Y:S02]  /*15e0*/  FFMA.FTZ R8, R12.reuse, R7, R10.reuse ;  /* 0x000000070c087223 */ /* 0x144fe4000001000a */
[----:B------:R-:W-:-:S02]  /*15f0*/  FFMA.FTZ R6, R12, R9, R10 ;  /* 0x000000090c067223 */ /* 0x000fc4000001000a */
[C-C-:B------:R-:W-:Y:S02]  /*1600*/  FFMA.FTZ R7, R13.reuse, R16, R11.reuse ;  /* 0x000000100d077223 */ /* 0x140fe4000001000b */
[----:B------:R-:W-:Y:S01]  /*1610*/  FFMA.FTZ R9, R13, R2, R11 ;  /* 0x000000020d097223 */ /* 0x000fe2000001000b */
        /* <DEDUP_REMOVED lines=11> */
.L_x_2872:
[----:B------:R-:W-:Y:S01]  /*16d0*/  BSSY B0, `(.L_x_2873) ;  /* 0x000000b000007945 */ /* 0x000fe20003800000 */
        /* <DEDUP_REMOVED lines=8> */
[----:B------:R-:W-:-:S05]  /*1760*/  LEA.HI.X R13, R10, c[0x0][0x164], R13, 0x2, P3 ;  /* 0x000059000a0d7a11 */ /* 0x000fca00018f140d */
[----:B------:R1:W-:Y:S04]  /*1770*/  STG.E.64 [R12.64], R8 ;  /* 0x000000080c007986 */ /* 0x0003e8000c101b06 */
.L_x_2874:
[----:B------:R-:W-:Y:S05]  /*1780*/  BSYNC B0 ;  /* 0x0000000000007941 */ /* 0x000fea0003800000 */
.L_x_2873:
        /* <DEDUP_REMOVED lines=11> */
.L_x_2875:
[----:B------:R-:W-:Y:S01]  /*1840*/  BSSY B0, `(.L_x_2876) ;  /* 0x000000a000007945 */ /* 0x000fe20003800000 */
[----:B------:R-:W-:Y:S05]  /*1850*/  @P1 BRA `(.L_x_2877) ;  /* 0x0000008000001947 */ /* 0x000fea0003800000 */
[----:B------:R-:W-:Y:S01]  /*1860*/  MOV R35, R37 ;  /* 0x0000002500237202 */ /* 0x000fe20000000f00 */
[----:B------:R-:W-:-:S04]  /*1870*/  IMAD R0, R0, c[0x0][0x1c0], RZ ;  /* 0x0000700000007a24 */ /* 0x000fc800078e02ff */
[----:B------:R-:W-:-:S04]  /*1880*/  IMAD.WIDE.U32 R34, R29, c[0x0][0x1c0], R34 ;  /* 0x000070001d227a25 */ /* 0x000fc800078e0022 */
[----:B-1----:R-:W-:Y:S01]  /*1890*/  IMAD R9, R29, c[0x0][0x1c4], R0 ;  /* 0x000071001d097a24 */ /* 0x002fe200078e0200 */
[----:B------:R-:W-:-:S04]  /*18a0*/  LEA R8, P1, R34, c[0x0][0x160], 0x2 ;  /* 0x0000580022087a11 */ /* 0x000fc800078210ff */
[----:B------:R-:W-:-:S04]  /*18b0*/  IADD3 R9, R35, R9, RZ ;  /* 0x0000000923097210 */ /* 0x000fc80007ffe0ff */
[----:B------:R-:W-:-:S05]  /*18c0*/  LEA.HI.X R9, R34, c[0x0][0x164], R9, 0x2, P1 ;  /* 0x0000590022097a11 */ /* 0x000fca00008f1409 */
[----:B------:R1:W-:Y:S02]  /*18d0*/  STG.E.64 [R8.64], R6 ;  /* 0x0000000608007986 */ /* 0x0003e4000c101b06 */
.L_x_2877:
[----:B------:R-:W-:Y:S05]  /*18e0*/  BSYNC B0 ;  /* 0x0000000000007941 */ /* 0x000fea0003800000 */
.L_x_2876:
[----:B------:R-:W-:Y:S02]  /*18f0*/  IADD3 R31, R31, c[0x0][0x10], RZ ;  /* 0x000004001f1f7a10 */ /* 0x000fe40007ffe0ff */
[----:B------:R-:W-:Y:S02]  /*1900*/  IADD3 R4, R4, 0x1, RZ ;  /* 0x0000000104047810 */ /* 0x000fe40007ffe0ff */
[----:B------:R-:W-:-:S13]  /*1910*/  ISETP.GE.AND P1, PT, R31, UR4, PT ;  /* 0x000000041f007c0c */ /* 0x000fda000bf26270 */
[----:B------:R-:W-:Y:S01]  /*1920*/  @P1 CALL.REL.NOINC `(.L_x_2878) ;  /* 0x0000001000001944 */ /* 0x000fe20003c00000 */
[----:B------:R-:W-:Y:S05]  /*1930*/  BRA `(.L_x_2879) ;  /* 0xffffe87000007947 */ /* 0x000fea000383ffff */
.L_x_2878:
[----:B------:R-:W-:Y:S05]  /*1940*/  EXIT ;  /* 0x000000000000794d */ /* 0x000fea0003800000 */
.L_x_2880:
        /* <DEDUP_REMOVED lines=11> */
.L_x_3347:


//--------------------- .text._Z35group_norm_nhwc_fwd_one_pass_kernelI11Fp32IOFp32WLi128ELi28ELi448EEv26Group_norm_nhwc_fwd_params --------------------------
	.section	.text._Z35group_norm_nhwc_fwd_one_pass_kernelI11Fp32IOFp32WLi128ELi28ELi448EEv26Group_norm_nhwc_fwd_params,"ax",@progbits
	.sectioninfo	@"SHI_REGISTERS=40"
	.align	128
        .global         _Z35group_norm_nhwc_fwd_one_pass_kernelI11Fp32IOFp32WLi128ELi28ELi448EEv26Group_norm_nhwc_fwd_params
        .type           _Z35group_norm_nhwc_fwd_one_pass_kernelI11Fp32IOFp32WLi128ELi28ELi448EEv26Group_norm_nhwc_fwd_params,@function
        .size           _Z35group_norm_nhwc_fwd_one_pass_kernelI11Fp32IOFp32WLi128ELi28ELi448EEv26Group_norm_nhwc_fwd_params,(.L_x_3348 - _Z35group_norm_nhwc_fwd_one_pass_kernelI11Fp32IOFp32WLi128ELi28ELi448EEv26Group_norm_nhwc_fwd_params)
        .other          _Z35group_norm_nhwc_fwd_one_pass_kernelI11Fp32IOFp32WLi128ELi28ELi448EEv26Group_norm_nhwc_fwd_params,@"STO_CUDA_ENTRY STV_DEFAULT"
_Z35group_norm_nhwc_fwd_one_pass_kernelI11Fp32IOFp32WLi128ELi28ELi448EEv26Group_norm_nhwc_fwd_params:
.text._Z35group_norm_nhwc_fwd_one_pass_kernelI11Fp32IOFp32WLi128ELi28ELi448EEv26Group_norm_nhwc_fwd_params:
        /* <DEDUP_REMOVED lines=27> */
[----:B------:R-:W-:-:S06]  /*01b0*/  IADD3 R27, R14, 0x60, RZ ;  /* 0x000000600e1b7810 */ /* 0x000fcc0007ffe0ff */
.L_x_2903:
[----:B------:R-:W-:Y:S01]  /*01c0*/  IABS R5, c[0x0][0x1d8] ;  /* 0x0000760000057a13 */ /* 0x000fe20000000000 */
[----:B0-----:R-:W-:Y:S01]  /*01d0*/  @P0 IMAD R9, R34, c[0x0][0x1c0], RZ ;  /* 0x0000700022090a24 */ /* 0x001fe200078e02ff */
[----:B------:R-:W-:Y:S02]  /*01e0*/  SHF.R.S32.HI R32, RZ, 0x1f, R29 ;  /* 0x0000001fff207819 */ /* 0x000fe4000001141d */
[----:B------:R-:W0:Y:S01]  /*01f0*/  I2F.RP R4, R5 ;  /* 0x0000000500047306 */ /* 0x000e220000209400 */
[----:B------:R-:W-:Y:S01]  /*0200*/  SHF.R.S32.HI R31, RZ, 0x1f, R28 ;  /* 0x0000001fff1f7819 */ /* 0x000fe2000001141c */
[----:B-1----:R-:W-:Y:S01]  /*0210*/  @P0 IMAD R11, R14, c[0x0][0x1c4], R9 ;  /* 0x000071000e0b0a24 */ /* 0x002fe200078e0209 */
[----:B------:R-:W-:-:S05]  /*0220*/  SHF.R.S32.HI R30, RZ, 0x1f, R27 ;  /* 0x0000001fff1e7819 */ /* 0x000fca000001141b */
        /* <DEDUP_REMOVED lines=8> */
[----:B------:R-:W-:Y:S02]  /*02b0*/  LOP3.LUT R2, R15, c[0x0][0x1d8], RZ, 0x3c, !PT ;  /* 0x000076000f027a12 */ /* 0x000fe400078e3cff */
[----:B------:R-:W-:Y:S02]  /*02c0*/  SHF.R.S32.HI R7, RZ, 0x1f, R25 ;  /* 0x0000001fff077819 */ /* 0x000fe40000011419 */
        /* <DEDUP_REMOVED lines=8> */
[----:B------:R-:W-:-:S11]  /*0350*/  ISETP.NE.AND P2, PT, RZ, c[0x0][0x1d8], PT ;  /* 0x00007600ff007a0c */ /* 0x000fd60003f45270 */
[----:B------:R-:W-:Y:S02]  /*0360*/  @P1 IADD3 R3, R3, 0x1, RZ ;  /* 0x0000000103031810 */ /* 0x000fe40007ffe0ff */
[----:B------:R-:W-:Y:S02]  /*0370*/  ISETP.GE.U32.AND P1, PT, R29, c[0x0][0x1c8], PT ;  /* 0x000072001d007a0c */ /* 0x000fe40003f26070 */
[----:B------:R-:W-:Y:S02]  /*0380*/  MOV R5, R3 ;  /* 0x0000000300057202 */ /* 0x000fe40000000f00 */
[----:B------:R-:W-:Y:S02]  /*0390*/  ISETP.GE.AND.EX P1, PT, R32, c[0x0][0x1cc], PT, P1 ;  /* 0x0000730020007a0c */ /* 0x000fe40003f26310 */
[----:B------:R-:W-:Y:S02]  /*03a0*/  @!P3 IADD3 R5, -R5, RZ, RZ ;  /* 0x000000ff0505b210 */ /* 0x000fe40007ffe1ff */
[----:B------:R-:W-:-:S02]  /*03b0*/  @!P2 LOP3.LUT R5, RZ, c[0x0][0x1d8], RZ, 0x33, !PT ;  /* 0x00007600ff05aa12 */ /* 0x000fc400078e33ff */
[----:B------:R-:W-:Y:S02]  /*03c0*/  ISETP.GE.U32.AND P2, PT, R28, c[0x0][0x1c8], PT ;  /* 0x000072001c007a0c */ /* 0x000fe40003f46070 */
[----:B------:R-:W-:Y:S02]  /*03d0*/  IADD3 R24, -R5, RZ, RZ ;  /* 0x000000ff05187210 */ /* 0x000fe40007ffe1ff */
[----:B------:R-:W-:Y:S02]  /*03e0*/  ISETP.GE.AND.EX P2, PT, R31, c[0x0][0x1cc], PT, P2 ;  /* 0x000073001f007a0c */ /* 0x000fe40003f46320 */
[----:B------:R-:W-:Y:S01]  /*03f0*/  SHF.R.S32.HI R3, RZ, 0x1f, R5 ;  /* 0x0000001fff037819 */ /* 0x000fe20000011405 */
[----:B------:R-:W-:Y:S01]  /*0400*/  IMAD R24, R24, c[0x0][0x1d8], R15 ;  /* 0x0000760018187a24 */ /* 0x000fe200078e020f */
[C---:B------:R-:W-:Y:S02]  /*0410*/  ISETP.GT.U32.OR P1, PT, R36.reuse, 0x1bf, P1 ;  /* 0x000001bf2400780c */ /* 0x040fe40000f24470 */
[----:B------:R-:W-:Y:S01]  /*0420*/  ISETP.GT.U32.OR P2, PT, R36, 0x1bf, P2 ;  /* 0x000001bf2400780c */ /* 0x000fe20001744470 */
[----:B------:R-:W-:-:S02]  /*0430*/  IMAD R24, R24, 0x1c, RZ ;  /* 0x0000001c18187824 */ /* 0x000fc400078e02ff */
[----:B------:R-:W-:-:S03]  /*0440*/  IMAD R4, R3, c[0x0][0x1d0], RZ ;  /* 0x0000740003047a24 */ /* 0x000fc600078e02ff */
[----:B------:R-:W-:-:S04]  /*0450*/  IADD3 R2, P3, R25, R24, RZ ;  /* 0x0000001819027210 */ /* 0x000fc80007f7e0ff */
[----:B------:R-:W-:Y:S01]  /*0460*/  LEA.HI.X.SX32 R3, R24, R7, 0x1, P3 ;  /* 0x0000000718037211 */ /* 0x000fe200018f0eff */
[----:B------:R-:W-:Y:S01]  /*0470*/  IMAD R7, R5, c[0x0][0x1d4], R4 ;  /* 0x0000750005077a24 */ /* 0x000fe200078e0204 */
[----:B------:R-:W-:Y:S01]  /*0480*/  ISETP.GE.U32.AND P3, PT, R27, c[0x0][0x1c8], PT ;  /* 0x000072001b007a0c */ /* 0x000fe20003f66070 */
[----:B------:R-:W-:Y:S02]  /*0490*/  @!P1 IMAD R4, R32, c[0x0][0x1c0], RZ ;  /* 0x0000700020049a24 */ /* 0x000fe400078e02ff */
[----:B------:R-:W-:Y:S01]  /*04a0*/  IMAD.WIDE.U32 R2, R5, c[0x0][0x1d0], R2 ;  /* 0x0000740005027a25 */ /* 0x000fe200078e0002 */
[----:B------:R-:W-:-:S03]  /*04b0*/  ISETP.GE.AND.EX P3, PT, R30, c[0x0][0x1cc], PT, P3 ;  /* 0x000073001e007a0c */ /* 0x000fc60003f66330 */
[----:B------:R-:W-:Y:S01]  /*04c0*/  @!P2 IMAD R9, R31, c[0x0][0x1c0], RZ ;  /* 0x000070001f09aa24 */ /* 0x000fe200078e02ff */
[----:B------:R-:W-:Y:S01]  /*04d0*/  IADD3 R5, R3, R7, RZ ;  /* 0x0000000703057210 */ /* 0x000fe20007ffe0ff */
[C---:B------:R-:W-:Y:S01]  /*04e0*/  @!P1 IMAD R13, R29.reuse, c[0x0][0x1c4], R4 ;  /* 0x000071001d0d9a24 */ /* 0x040fe200078e0204 */
[-C--:B------:R-:W-:Y:S01]  /*04f0*/  @P0 MOV R4, R2.reuse ;  /* 0x0000000200040202 */ /* 0x080fe20000000f00 */
[----:B------:R-:W-:Y:S01]  /*0500*/  @!P2 IMAD R21, R28, c[0x0][0x1c4], R9 ;  /* 0x000071001c15aa24 */ /* 0x000fe200078e0209 */
[-C--:B------:R-:W-:Y:S02]  /*0510*/  @!P1 MOV R8, R2.reuse ;  /* 0x0000000200089202 */ /* 0x080fe40000000f00 */
[-C--:B------:R-:W-:Y:S01]  /*0520*/  @!P1 MOV R9, R5.reuse ;  /* 0x0000000500099202 */ /* 0x080fe20000000f00 */
[----:B------:R-:W-:Y:S01]  /*0530*/  @P0 IMAD.WIDE.U32 R6, R14, c[0x0][0x1c0], R4 ;  /* 0x000070000e060a25 */ /* 0x000fe200078e0004 */
[----:B------:R-:W-:Y:S02]  /*0540*/  @!P2 MOV R18, R2 ;  /* 0x000000020012a202 */ /* 0x000fe40000000f00 */
[----:B------:R-:W-:Y:S01]  /*0550*/  @!P2 MOV R19, R5 ;  /* 0x000000050013a202 */ /* 0x000fe20000000f00 */
[----:B------:R-:W-:Y:S01]  /*0560*/  @!P1 IMAD.WIDE.U32 R8, R29, c[0x0][0x1c0], R8 ;  /* 0x000070001d089a25 */ /* 0x000fe200078e0008 */
[----:B------:R-:W-:-:S02]  /*0570*/  ISETP.GT.U32.OR P3, PT, R36, 0x1bf, P3 ;  /* 0x000001bf2400780c */ /* 0x000fc40001f64470 */
[----:B------:R-:W-:Y:S01]  /*0580*/  @P0 IADD3 R7, R7, R11, RZ ;  /* 0x0000000b07070210 */ /* 0x000fe20007ffe0ff */
[----:B------:R-:W-:Y:S01]  /*0590*/  @!P2 IMAD.WIDE.U32 R18, R28, c[0x0][0x1c0], R18 ;  /* 0x000070001c12aa25 */ /* 0x000fe200078e0012 */
[----:B------:R-:W-:Y:S02]  /*05a0*/  @P0 LEA R16, P4, R6, c[0x0][0x170], 0x2 ;  /* 0x00005c0006100a11 */ /* 0x000fe400078810ff */
[----:B------:R-:W-:Y:S02]  /*05b0*/  @!P1 IADD3 R11, R9, R13, RZ ;  /* 0x0000000d090b9210 */ /* 0x000fe40007ffe0ff */
[----:B------:R-:W-:Y:S02]  /*05c0*/  @!P2 IADD3 R9, R19, R21, RZ ;  /* 0x000000151309a210 */ /* 0x000fe40007ffe0ff */
[----:B------:R-:W-:Y:S02]  /*05d0*/  @!P2 LEA R12, P5, R18, c[0x0][0x170], 0x2 ;  /* 0x00005c00120caa11 */ /* 0x000fe400078a10ff */
[----:B------:R-:W-:-:S02]  /*05e0*/  @P0 LEA.HI.X R17, R6, c[0x0][0x174], R7, 0x2, P4 ;  /* 0x00005d0006110a11 */ /* 0x000fc400020f1407 */
[----:B------:R-:W-:Y:S01]  /*05f0*/  @!P1 LEA R10, P4, R8, c[0x0][0x170], 0x2 ;  /* 0x00005c00080a9a11 */ /* 0x000fe200078810ff */
[----:B------:R-:W-:Y:S01]  /*0600*/  CS2R R6, SRZ ;  /* 0x0000000000067805 */ /* 0x000fe2000001ff00 */
[----:B------:R-:W-:Y:S01]  /*0610*/  @!P2 LEA.HI.X R13, R18, c[0x0][0x174], R9, 0x2, P5 ;  /* 0x00005d00120daa11 */ /* 0x000fe200028f1409 */
[----:B------:R-:W-:Y:S01]  /*0620*/  @!P3 IMAD R18, R30, c[0x0][0x1c0], RZ ;  /* 0x000070001e12ba24 */ /* 0x000fe200078e02ff */
[----:B------:R-:W-:Y:S02]  /*0630*/  @!P1 LEA.HI.X R11, R8, c[0x0][0x174], R11, 0x2, P4 ;  /* 0x00005d00080b9a11 */ /* 0x000fe400020f140b */
[----:B------:R-:W-:Y:S01]  /*0640*/  CS2R R8, SRZ ;  /* 0x0000000000087805 */ /* 0x000fe2000001ff00 */
[----:B------:R-:W-:Y:S01]  /*0650*/  @!P3 IMAD R21, R27, c[0x0][0x1c4], R18 ;  /* 0x000071001b15ba24 */ /* 0x000fe200078e0212 */
[----:B------:R-:W-:Y:S01]  /*0660*/  @!P3 MOV R18, R2 ;  /* 0x000000020012b202 */ /* 0x000fe20000000f00 */
[----:B------:R0:W2:Y:S01]  /*0670*/  @P0 LDG.E.64 R6, [R16.64] ;  /* 0x0000000610060981 */ /* 0x0000a2000c1e1b00 */
[----:B------:R-:W-:-:S03]  /*0680*/  @!P3 MOV R19, R5 ;  /* 0x000000050013b202 */ /* 0x000fc60000000f00 */
[----:B------:R1:W3:Y:S02]  /*0690*/  @!P1 LDG.E.64 R8, [R10.64] ;  /* 0x000000060a089981 */ /* 0x0002e4000c1e1b00 */
[----:B------:R-:W-:Y:S01]  /*06a0*/  @!P3 IMAD.WIDE.U32 R18, R27, c[0x0][0x1c0], R18 ;  /* 0x000070001b12ba25 */ /* 0x000fe200078e0012 */
[----:B-1----:R-:W-:-:S04]  /*06b0*/  CS2R R10, SRZ ;  /* 0x00000000000a7805 */ /* 0x002fc8000001ff00 */
[----:B------:R-:W-:Y:S02]  /*06c0*/  @!P3 IADD3 R19, R19, R21, RZ ;  /* 0x000000151313b210 */ /* 0x000fe40007ffe0ff */
[C---:B0-----:R-:W-:Y:S01]  /*06d0*/  @!P3 LEA R16, P1, R18.reuse, c[0x0][0x170], 0x2 ;  /* 0x00005c001210ba11 */ /* 0x041fe200078210ff */
[----:B------:R0:W4:Y:S03]  /*06e0*/  @!P2 LDG.E.64 R10, [R12.64] ;  /* 0x000000060c0aa981 */ /* 0x000126000c1e1b00 */
[----:B------:R-:W-:Y:S01]  /*06f0*/  @!P3 LEA.HI.X R17, R18, c[0x0][0x174], R19, 0x2, P1 ;  /* 0x00005d001211ba11 */ /* 0x000fe200008f1413 */
[----:B0-----:R-:W-:-:S06]  /*0700*/  CS2R R12, SRZ ;  /* 0x00000000000c7805 */ /* 0x001fcc000001ff00 */
[----:B------:R0:W5:Y:S04]  /*0710*/  @!P3 LDG.E.64 R12, [R16.64] ;  /* 0x00000006100cb981 */ /* 0x000168000c1e1b00 */
[----:B------:R-:W1:Y:S02]  /*0720*/  S2R R35, SR_LANEID ;  /* 0x0000000000237919 */ /* 0x000e640000000000 */
[C---:B-1----:R-:W-:Y:S02]  /*0730*/  ISETP.GT.AND P1, PT, R35.reuse, 0x1e, PT ;  /* 0x0000001e2300780c */ /* 0x042fe40003f24270 */
[----:B------:R-:W-:Y:S02]  /*0740*/  ISETP.NE.AND P3, PT, R35, RZ, PT ;  /* 0x000000ff2300720c */ /* 0x000fe40003f65270 */
[----:B------:R-:W-:Y:S01]  /*0750*/  ISETP.NE.AND P2, PT, R36, RZ, PT ;  /* 0x000000ff2400720c */ /* 0x000fe20003f45270 */
[----:B------:R-:W-:Y:S01]  /*0760*/  BSSY B0, `(.L_x_2881) ;  /* 0x0000051000007945 */ /* 0x000fe20003800000 */
        /* <DEDUP_REMOVED lines=9> */
[----:B----4-:R-:W-:Y:S02]  /*0800*/  FMUL.FTZ R23, R11, R11 ;  /* 0x0000000b0b177220 */ /* 0x010fe40000410000 */
[----:B------:R-:W-:Y:S02]  /*0810*/  FADD.FTZ R19, R19, R20 ;  /* 0x0000001413137221 */ /* 0x000fe40000010000 */
[C---:B0-----:R-:W-:Y:S02]  /*0820*/  FADD.FTZ R17, R10.reuse, R11 ;  /* 0x0000000b0a117221 */ /* 0x041fe40000010000 */
[----:B------:R-:W-:-:S02]  /*0830*/  FFMA.FTZ R16, R10, R10, R23 ;  /* 0x0000000a0a107223 */ /* 0x000fc40000010017 */
[----:B------:R-:W-:Y:S02]  /*0840*/  FADD.FTZ R17, R18, R17 ;  /* 0x0000001112117221 */ /* 0x000fe40000010000 */
[----:B------:R-:W-:Y:S02]  /*0850*/  FADD.FTZ R16, R19, R16 ;  /* 0x0000001013107221 */ /* 0x000fe40000010000 */
[----:B-----5:R-:W-:Y:S02]  /*0860*/  FMUL.FTZ R21, R13, R13 ;  /* 0x0000000d0d157220 */ /* 0x020fe40000410000 */
        /* <DEDUP_REMOVED lines=35> */
[----:B--2---:R-:W-:Y:S02]  /*0aa0*/  FADD.FTZ R35, R35, R16 ;  /* 0x0000001023237221 */ /* 0x004fe40000010000 */
[----:B------:R-:W-:Y:S02]  /*0ab0*/  FADD.FTZ R16, R20, R17 ;  /* 0x0000001114107221 */ /* 0x000fe40000010000 */
[----:B0-----:R-:W0:Y:S01]  /*0ac0*/  LDS.128 R20, [0x30] ;  /* 0x00003000ff147984 */ /* 0x001e220000000c00 */
        /* <DEDUP_REMOVED lines=26> */
.L_x_2882:
[----:B------:R-:W-:Y:S05]  /*0c70*/  BSYNC B0 ;  /* 0x0000000000007941 */ /* 0x000fea0003800000 */
.L_x_2881:
        /* <DEDUP_REMOVED lines=12> */
[----:B-1----:R-:W-:-:S04]  /*0d40*/  IMAD R37, R26, c[0x0][0x10], R19 ;  /* 0x000004001a257a24 */ /* 0x002fc800078e0213 */
[----:B------:R-:W-:Y:S01]  /*0d50*/  IMAD.WIDE.U32 R16, R37, 0x8, R16 ;  /* 0x0000000825107825 */ /* 0x000fe200078e0010 */
[----:B------:R-:W-:Y:S02]  /*0d60*/  IADD3 R37, R35, R19, RZ ;  /* 0x0000001323257210 */ /* 0x000fe40007ffe0ff */
[----:B------:R-:W-:Y:S02]  /*0d70*/  MOV R35, 0x1 ;  /* 0x0000000100237802 */ /* 0x000fe40000000f00 */
[----:B------:R1:W-:Y:S02]  /*0d80*/  STG.E.64 [R16.64], R22 ;  /* 0x0000001610007986 */ /* 0x0003e4000c101b06 */
[----:B------:R-:W-:Y:S01]  /*0d90*/  SEL R35, R35, 0xffffffff, !P1 ;  /* 0xffffffff23237807 */ /* 0x000fe20004800000 */
[----:B-1----:R-:W-:Y:S01]  /*0da0*/  IMAD.WIDE.U32 R16, R37, R21, c[0x0][0x190] ;  /* 0x0000640025107625 */ /* 0x002fe200078e0015 */
[----:B------:R-:W-:Y:S06]  /*0db0*/  MEMBAR.ALL.GPU ;  /* 0x0000000000007992 */ /* 0x000fec000000a000 */
[----:B------:R-:W-:Y:S01]  /*0dc0*/  SEL R37, RZ, c[0x0][0xc], P1 ;  /* 0x00000300ff257a07 */ /* 0x000fe20000800000 */
[----:B------:R-:W-:-:S00]  /*0dd0*/  ERRBAR ;  /* 0x00000000000079ab */ /* 0x000fc00000000000 */
[----:B------:R1:W-:Y:S02]  /*0de0*/  RED.E.ADD.S32.STRONG.GPU [R16.64], R35 ;  /* 0x000000231000798e */ /* 0x0003e4000c10e386 */
[----:B------:R-:W-:-:S13]  /*0df0*/  ISETP.NE.AND P1, PT, R37, -0x1, PT ;  /* 0xffffffff2500780c */ /* 0x000fda0003f25270 */
[----:B------:R-:W-:Y:S05]  /*0e00*/  @!P1 BRA `(.L_x_2884) ;  /* 0x0000007000009947 */ /* 0x000fea0003800000 */
[----:B-1----:R-:W-:-:S04]  /*0e10*/  IMAD R16, R20, c[0x0][0x10], R19 ;  /* 0x0000040014107a24 */ /* 0x002fc800078e0213 */
[----:B------:R-:W-:-:S05]  /*0e20*/  IMAD.WIDE.U32 R16, R16, R21, c[0x0][0x190] ;  /* 0x0000640010107625 */ /* 0x000fca00078e0015 */
.L_x_2885:
[----:B------:R-:W2:Y:S01]  /*0e30*/  LDG.E.STRONG.GPU R20, [R16.64] ;  /* 0x0000000610147981 */ /* 0x000ea2000c1ef900 */
[----:B------:R-:W-:Y:S01]  /*0e40*/  YIELD ;  /* 0x0000000000007946 */ /* 0x000fe20003800000 */
[----:B--2---:R-:W-:Y:S01]  /*0e50*/  ISETP.NE.AND P1, PT, R20, R37, PT ;  /* 0x000000251400720c */ /* 0x004fe20003f25270 */
[----:B------:R-:W-:-:S12]  /*0e60*/  CCTL.IVALL ;  /* 0x00000000ff00798f */ /* 0x000fd80002000000 */
[----:B------:R-:W-:Y:S05]  /*0e70*/  @P1 BRA `(.L_x_2885) ;  /* 0xffffffb000001947 */ /* 0x000fea000383ffff */
.L_x_2884:
        /* <DEDUP_REMOVED lines=11> */
.L_x_2887:
        /* <DEDUP_REMOVED lines=11> */
[----:B------:R-:W-:-:S04]  /*0fe0*/  IADD3 R21, R17, 0x1, RZ ;  /* 0x0000000111157810 */ /* 0x000fc80007ffe0ff */
[----:B------:R-:W-:-:S13]  /*0ff0*/  ISETP.EQ.OR P3, PT, R21, R26, P2 ;  /* 0x0000001a1500720c */ /* 0x000fda0001762670 */
[----:B------:R-:W1:Y:S01]  /*1000*/  @!P3 S2R R20, SR_CTAID.Y ;  /* 0x000000000014b919 */ /* 0x000e620000002600 */
[----:B------:R-:W-:-:S05]  /*1010*/  @!P3 LOP3.LUT R35, R0, 0x1, RZ, 0xc0, !PT ;  /* 0x000000010023b812 */ /* 0x000fca00078ec0ff */
[----:B------:R-:W-:-:S04]  /*1020*/  @!P3 IMAD R35, R35, c[0x0][0x10], RZ ;  /* 0x000004002323ba24 */ /* 0x000fc800078e02ff */
[----:B------:R-:W-:-:S05]  /*1030*/  @!P3 IMAD R35, R35, c[0x0][0xc], RZ ;  /* 0x000003002323ba24 */ /* 0x000fca00078e02ff */
[----:B------:R-:W-:Y:S01]  /*1040*/  @!P3 SHF.L.U32 R35, R35, 0x1, RZ ;  /* 0x000000012323b819 */ /* 0x000fe200000006ff */
[----:B-1----:R-:W-:Y:S02]  /*1050*/  @!P3 IMAD R21, R21, c[0x0][0x10], R20 ;  /* 0x000004001515ba24 */ /* 0x002fe400078e0214 */
[----:B0-2---:R-:W-:Y:S01]  /*1060*/  @!P1 FADD.FTZ R22, R22, R18 ;  /* 0x0000001216169221 */ /* 0x005fe20000010000 */
[----:B------:R-:W-:Y:S01]  /*1070*/  @!P3 MOV R18, 0x4 ;  /* 0x000000040012b802 */ /* 0x000fe20000000f00 */
[----:B------:R-:W-:-:S04]  /*1080*/  @!P1 FADD.FTZ R23, R23, R19 ;  /* 0x0000001317179221 */ /* 0x000fc80000010000 */
[----:B------:R-:W-:-:S06]  /*1090*/  @!P3 IMAD.WIDE R18, R35, R18, c[0x0][0x198] ;  /* 0x000066002312b625 */ /* 0x000fcc00078e0212 */
[----:B------:R-:W-:-:S06]  /*10a0*/  @!P3 IMAD.WIDE.U32 R18, R21, 0x8, R18 ;  /* 0x000000081512b825 */ /* 0x000fcc00078e0012 */
[----:B------:R-:W2:Y:S01]  /*10b0*/  @!P3 LDG.E.64 R18, [R18.64] ;  /* 0x000000061212b981 */ /* 0x000ea2000c1e1b00 */
[----:B------:R-:W-:-:S04]  /*10c0*/  IADD3 R21, R17, 0x2, RZ ;  /* 0x0000000211157810 */ /* 0x000fc80007ffe0ff */
[----:B------:R-:W-:-:S13]  /*10d0*/  ISETP.EQ.OR P1, PT, R21, R26, P2 ;  /* 0x0000001a1500720c */ /* 0x000fda0001722670 */
[----:B------:R-:W0:Y:S01]  /*10e0*/  @!P1 S2R R20, SR_CTAID.Y ;  /* 0x0000000000149919 */ /* 0x000e220000002600 */
[----:B------:R-:W-:-:S05]  /*10f0*/  @!P1 LOP3.LUT R35, R0, 0x1, RZ, 0xc0, !PT ;  /* 0x0000000100239812 */ /* 0x000fca00078ec0ff */
[----:B------:R-:W-:-:S04]  /*1100*/  @!P1 IMAD R35, R35, c[0x0][0x10], RZ ;  /* 0x0000040023239a24 */ /* 0x000fc800078e02ff */
[----:B------:R-:W-:-:S05]  /*1110*/  @!P1 IMAD R35, R35, c[0x0][0xc], RZ ;  /* 0x0000030023239a24 */ /* 0x000fca00078e02ff */
[----:B------:R-:W-:Y:S01]  /*1120*/  @!P1 SHF.L.U32 R35, R35, 0x1, RZ ;  /* 0x0000000123239819 */ /* 0x000fe200000006ff */
[----:B0-----:R-:W-:Y:S02]  /*1130*/  @!P1 IMAD R21, R21, c[0x0][0x10], R20 ;  /* 0x0000040015159a24 */ /* 0x001fe400078e0214 */
[----:B--2---:R-:W-:Y:S01]  /*1140*/  @!P3 FADD.FTZ R22, R22, R18 ;  /* 0x000000121616b221 */ /* 0x004fe20000010000 */
        /* <DEDUP_REMOVED lines=19> */
[----:B------:R-:W-:Y:S02]  /*1280*/  IADD3 R16, R16, -0x4, RZ ;  /* 0xfffffffc10107810 */ /* 0x000fe40007ffe0ff */
[----:B------:R-:W-:Y:S02]  /*1290*/  IADD3 R17, R17, 0x4, RZ ;  /* 0x0000000411117810 */ /* 0x000fe40007ffe0ff */
[----:B------:R-:W-:Y:S01]  /*12a0*/  ISETP.NE.AND P1, PT, R16, RZ, PT ;  /* 0x000000ff1000720c */ /* 0x000fe20003f25270 */
[----:B--2---:R-:W-:Y:S02]  /*12b0*/  @!P3 FADD.FTZ R22, R22, R18 ;  /* 0x000000121616b221 */ /* 0x004fe40000010000 */
[----:B------:R-:W-:-:S10]  /*12c0*/  @!P3 FADD.FTZ R23, R23, R19 ;  /* 0x000000131717b221 */ /* 0x000fd40000010000 */
[----:B------:R-:W-:Y:S05]  /*12d0*/  @P1 BRA `(.L_x_2887) ;  /* 0xfffffc5000001947 */ /* 0x000fea000383ffff */
.L_x_2886:
        /* <DEDUP_REMOVED lines=19> */
.L_x_2889:
[----:B------:R-:W-:Y:S05]  /*1410*/  BSYNC B0 ;  /* 0x0000000000007941 */ /* 0x000fea0003800000 */
.L_x_2888:
[----:B------:R-:W-:Y:S05]  /*1420*/  @!P3 BRA `(.L_x_2883) ;  /* 0x000001d00000b947 */ /* 0x000fea0003800000 */
[C---:B------:R-:W-:Y:S02]  /*1430*/  IADD3 R19, R17.reuse, 0x1, RZ ;  /* 0x0000000111137810 */ /* 0x040fe40007ffe0ff */
[----:B------:R-:W-:Y:S02]  /*1440*/  IADD3 R17, R17, 0x2, RZ ;  /* 0x0000000211117810 */ /* 0x000fe40007ffe0ff */
[-C--:B------:R-:W-:Y:S02]  /*1450*/  ISETP.EQ.OR P3, PT, R19, R26.reuse, P2 ;  /* 0x0000001a1300720c */ /* 0x080fe40001762670 */
[----:B------:R-:W-:-:S04]  /*1460*/  ISETP.EQ.OR P1, PT, R17, R26, P2 ;  /* 0x0000001a1100720c */ /* 0x000fc80001722670 */
[----:B------:R-:W-:-:S07]  /*1470*/  ISETP.EQ.OR P1, PT, R16, 0x2, P1 ;  /* 0x000000021000780c */ /* 0x000fce0000f22670 */
[----:B------:R-:W1:Y:S01]  /*1480*/  @!P3 S2R R18, SR_CTAID.Y ;  /* 0x000000000012b919 */ /* 0x000e620000002600 */
[----:B------:R-:W-:-:S05]  /*1490*/  @!P3 LOP3.LUT R16, R0, 0x1, RZ, 0xc0, !PT ;  /* 0x000000010010b812 */ /* 0x000fca00078ec0ff */
[----:B------:R-:W-:Y:S01]  /*14a0*/  @!P3 IMAD R16, R16, c[0x0][0x10], RZ ;  /* 0x000004001010ba24 */ /* 0x000fe200078e02ff */
[----:B------:R-:W-:-:S03]  /*14b0*/  @!P1 LOP3.LUT R20, R0, 0x1, RZ, 0xc0, !PT ;  /* 0x0000000100149812 */ /* 0x000fc600078ec0ff */
[----:B------:R-:W-:Y:S02]  /*14c0*/  @!P3 IMAD R16, R16, c[0x0][0xc], RZ ;  /* 0x000003001010ba24 */ /* 0x000fe400078e02ff */
[----:B------:R-:W-:-:S04]  /*14d0*/  @!P1 IMAD R20, R20, c[0x0][0x10], RZ ;  /* 0x0000040014149a24 */ /* 0x000fc800078e02ff */
[----:B------:R-:W-:Y:S02]  /*14e0*/  @!P1 IMAD R20, R20, c[0x0][0xc], RZ ;  /* 0x0000030014149a24 */ /* 0x000fe400078e02ff */
[----:B-1----:R-:W-:Y:S01]  /*14f0*/  @!P3 IMAD R21, R19, c[0x0][0x10], R18 ;  /* 0x000004001315ba24 */ /* 0x002fe200078e0212 */
[----:B------:R-:W-:Y:S02]  /*1500*/  @!P3 SHF.L.U32 R18, R16, 0x1, RZ ;  /* 0x000000011012b819 */ /* 0x000fe400000006ff */
[----:B------:R-:W1:Y:S01]  /*1510*/  @!P1 S2R R16, SR_CTAID.Y ;  /* 0x0000000000109919 */ /* 0x000e620000002600 */
[----:B------:R-:W-:-:S05]  /*1520*/  @!P3 MOV R19, 0x4 ;  /* 0x000000040013b802 */ /* 0x000fca0000000f00 */
[----:B------:R-:W-:-:S06]  /*1530*/  @!P3 IMAD.WIDE R18, R18, R19, c[0x0][0x198] ;  /* 0x000066001212b625 */ /* 0x000fcc00078e0213 */
[----:B------:R-:W-:-:S06]  /*1540*/  @!P3 IMAD.WIDE.U32 R18, R21, 0x8, R18 ;  /* 0x000000081512b825 */ /* 0x000fcc00078e0012 */
[----:B------:R-:W2:Y:S01]  /*1550*/  @!P3 LDG.E.64 R18, [R18.64] ;  /* 0x000000061212b981 */ /* 0x000ea2000c1e1b00 */
[----:B-1----:R-:W-:Y:S01]  /*1560*/  @!P1 IMAD R21, R17, c[0x0][0x10], R16 ;  /* 0x0000040011159a24 */ /* 0x002fe200078e0210 */
[----:B------:R-:W-:Y:S02]  /*1570*/  @!P1 SHF.L.U32 R16, R20, 0x1, RZ ;  /* 0x0000000114109819 */ /* 0x000fe400000006ff */
[----:B------:R-:W-:-:S05]  /*1580*/  @!P1 MOV R17, 0x4 ;  /* 0x0000000400119802 */ /* 0x000fca0000000f00 */
[----:B------:R-:W-:-:S06]  /*1590*/  @!P1 IMAD.WIDE R16, R16, R17, c[0x0][0x198] ;  /* 0x0000660010109625 */ /* 0x000fcc00078e0211 */
[----:B------:R-:W-:-:S06]  /*15a0*/  @!P1 IMAD.WIDE.U32 R16, R21, 0x8, R16 ;  /* 0x0000000815109825 */ /* 0x000fcc00078e0010 */
[----:B------:R-:W3:Y:S01]  /*15b0*/  @!P1 LDG.E.64 R16, [R16.64] ;  /* 0x0000000610109981 */ /* 0x000ee2000c1e1b00 */
[----:B0-2---:R-:W-:Y:S02]  /*15c0*/  @!P3 FADD.FTZ R22, R22, R18 ;  /* 0x000000121616b221 */ /* 0x005fe40000010000 */
[----:B------:R-:W-:Y:S02]  /*15d0*/  @!P3 FADD.FTZ R23, R23, R19 ;  /* 0x000000131717b221 */ /* 0x000fe40000010000 */
[----:B---3--:R-:W-:Y:S02]  /*15e0*/  @!P1 FADD.FTZ R22, R22, R16 ;  /* 0x0000001016169221 */ /* 0x008fe40000010000 */
[----:B------:R-:W-:-:S04]  /*15f0*/  @!P1 FADD.FTZ R23, R23, R17 ;  /* 0x0000001117179221 */ /* 0x000fc80000010000 */
.L_x_2883:
[----:B------:R-:W-:Y:S01]  /*1600*/  LOP3.LUT P1, RZ, R26, R36, RZ, 0xfc, !PT ;  /* 0x000000241aff7212 */ /* 0x000fe2000782fcff */
[----:B------:R-:W-:Y:S01]  /*1610*/  @!P2 STS.64 [0x88], R22 ;  /* 0x00008816ff00a388 */ /* 0x000fe20000000a00 */
[----:B------:R-:W-:Y:S01]  /*1620*/  ISETP.EQ.U32.AND P3, PT, RZ, c[0x0][0x168], PT ;  /* 0x00005a00ff007a0c */ /* 0x000fe20003f62070 */
[----:B------:R-:W-:Y:S01]  /*1630*/  HFMA2.MMA R21, -RZ, RZ, 0, 2.384185791015625e-07 ;  /* 0x00000004ff157435 */ /* 0x000fe200000001ff */
[----:B------:R-:W-:-:S02]  /*1640*/  IADD3 R24, R25, R24, RZ ;  /* 0x0000001819187210 */ /* 0x000fc40007ffe0ff */
[----:B------:R-:W-:-:S13]  /*1650*/  ISETP.EQ.OR.EX P1, PT, RZ, c[0x0][0x16c], P1, P3 ;  /* 0x00005b00ff007a0c */ /* 0x000fda0000f22730 */
[----:B------:R-:W-:Y:S01]  /*1660*/  @!P1 MOV R18, 0x8 ;  /* 0x0000000800129802 */ /* 0x000fe20000000f00 */
[----:B------:R-:W-:Y:S02]  /*1670*/  @!P1 FMUL.FTZ R17, R23, c[0x0][0x1f4] ;  /* 0x00007d0017119a20 */ /* 0x000fe40000410000 */
[----:B------:R-:W-:Y:S02]  /*1680*/  @!P1 FMUL.FTZ R16, R22, c[0x0][0x1f4] ;  /* 0x00007d0016109a20 */ /* 0x000fe40000410000 */
[----:B------:R-:W-:-:S05]  /*1690*/  @!P1 IMAD.WIDE R18, R15, R18, c[0x0][0x168] ;  /* 0x00005a000f129625 */ /* 0x000fca00078e0212 */
[----:B------:R1:W-:Y:S02]  /*16a0*/  @!P1 STG.E.64 [R18.64], R16 ;  /* 0x0000001012009986 */ /* 0x0003e4000c101b06 */
[CC--:B-1----:R-:W-:Y:S02]  /*16b0*/  IMAD.WIDE R18, R24.reuse, R21.reuse, c[0x0][0x178] ;  /* 0x00005e0018127625 */ /* 0x0c2fe400078e0215 */
[----:B------:R-:W-:Y:S02]  /*16c0*/  BAR.SYNC.DEFER_BLOCKING 0x0 ;  /* 0x0000000000007b1d */ /* 0x000fe40000010000 */
[----:B------:R-:W-:-:S04]  /*16d0*/  IMAD.WIDE R16, R24, R21, c[0x0][0x180] ;  /* 0x0000600018107625 */ /* 0x000fc800078e0215 */
[----:B------:R-:W2:Y:S04]  /*16e0*/  LDG.E.64 R18, [R18.64] ;  /* 0x0000000612127981 */ /* 0x000ea8000c1e1b00 */
[----:B------:R-:W2:Y:S01]  /*16f0*/  LDG.E.64 R16, [R16.64] ;  /* 0x0000000610107981 */ /* 0x000ea2000c1e1b00 */
[----:B------:R-:W-:Y:S02]  /*1700*/  ISETP.NE.AND P4, PT, RZ, UR5, PT ;  /* 0x00000005ff007c0c */ /* 0x000fe4000bf85270 */
[----:B------:R-:W-:Y:S01]  /*1710*/  ISETP.GE.U32.AND P2, PT, R29, c[0x0][0x1c8], PT ;  /* 0x000072001d007a0c */ /* 0x000fe20003f46070 */
[----:B------:R-:W1:Y:S01]  /*1720*/  LDS.64 R20, [0x88] ;  /* 0x00008800ff147984 */ /* 0x000e620000000a00 */
[----:B------:R-:W-:Y:S02]  /*1730*/  ISETP.GE.U32.AND P3, PT, R28, c[0x0][0x1c8], PT ;  /* 0x000072001c007a0c */ /* 0x000fe40003f66070 */
[----:B------:R-:W-:-:S02]  /*1740*/  ISETP.GE.AND.EX P2, PT, R32, c[0x0][0x1cc], PT, P2 ;  /* 0x0000730020007a0c */ /* 0x000fc40003f46320 */
[----:B------:R-:W-:Y:S02]  /*1750*/  ISETP.GE.AND.EX P3, PT, R31, c[0x0][0x1cc], PT, P3 ;  /* 0x000073001f007a0c */ /* 0x000fe40003f66330 */
[C---:B------:R-:W-:Y:S02]  /*1760*/  ISETP.GT.U32.OR P2, PT, R36.reuse, 0x1bf, P2 ;  /* 0x000001bf2400780c */ /* 0x040fe40001744470 */
[----:B------:R-:W-:Y:S01]  /*1770*/  ISETP.GT.U32.OR P3, PT, R36, 0x1bf, P3 ;  /* 0x000001bf2400780c */ /* 0x000fe20001f64470 */
[----:B-1----:R-:W-:-:S04]  /*1780*/  FMUL.FTZ R24, R20, c[0x0][0x1f4] ;  /* 0x00007d0014187a20 */ /* 0x002fc80000410000 */
[C---:B------:R-:W-:Y:S02]  /*1790*/  FMUL.FTZ R20, R24.reuse, R24 ;  /* 0x0000001818147220 */ /* 0x040fe40000410000 */
[C---:B------:R-:W-:Y:S02]  /*17a0*/  FADD.FTZ R7, -R24.reuse, R7 ;  /* 0x0000000718077221 */ /* 0x040fe40000010100 */
[----:B------:R-:W-:Y:S02]  /*17b0*/  FFMA.FTZ R20, R21, c[0x0][0x1f4], -R20 ;  /* 0x00007d0015147a23 */ /* 0x000fe40000010814 */
[C---:B0-----:R-:W-:Y:S02]  /*17c0*/  FADD.FTZ R23, -R24.reuse, R8 ;  /* 0x0000000818177221 */ /* 0x041fe40000010100 */
[----:B------:R-:W-:Y:S01]  /*17d0*/  FADD.FTZ R9, -R24, R9 ;  /* 0x0000000918097221 */ /* 0x000fe20000010100 */
[----:B------:R-:W-:Y:S01]  /*17e0*/  FSETP.GTU.FTZ.AND P1, PT, R20, RZ, PT ;  /* 0x000000ff1400720b */ /* 0x000fe20003f3c000 */
[----:B------:R-:W-:-:S02]  /*17f0*/  FADD.FTZ R35, -R24, R10 ;  /* 0x0000000a18237221 */ /* 0x000fc40000010100 */
[C---:B------:R-:W-:Y:S02]  /*1800*/  FADD.FTZ R11, -R24.reuse, R11 ;  /* 0x0000000b180b7221 */ /* 0x040fe40000010100 */
[C---:B------:R-:W-:Y:S02]  /*1810*/  FADD.FTZ R37, -R24.reuse, R12 ;  /* 0x0000000c18257221 */ /* 0x040fe40000010100 */
[----:B------:R-:W-:-:S06]  /*1820*/  FADD.FTZ R13, -R24, R13 ;  /* 0x0000000d180d7221 */ /* 0x000fcc0000010100 */
[----:B------:R-:W-:Y:S01]  /*1830*/  @P1 FADD.FTZ R21, R20, c[0x0][0x188] ;  /* 0x0000620014151621 */ /* 0x000fe20000010000 */
[----:B------:R-:W-:-:S06]  /*1840*/  MOV R20, 0x3f800000 ;  /* 0x3f80000000147802 */ /* 0x000fcc0000000f00 */
[----:B------:R0:W1:Y:S01]  /*1850*/  @P1 MUFU.RSQ R20, R21 ;  /* 0x0000001500141308 */ /* 0x0000620000001400 */
[----:B------:R-:W-:-:S04]  /*1860*/  ISETP.GE.U32.AND P1, PT, R27, c[0x0][0x1c8], PT ;  /* 0x000072001b007a0c */ /* 0x000fc80003f26070 */
[----:B------:R-:W-:Y:S01]  /*1870*/  ISETP.GE.AND.EX P1, PT, R30, c[0x0][0x1cc], PT, P1 ;  /* 0x000073001e007a0c */ /* 0x000fe20003f26310 */
[----:B0-----:R-:W-:-:S03]  /*1880*/  FADD.FTZ R21, -R24, R6 ;  /* 0x0000000618157221 */ /* 0x001fc60000010100 */
[----:B------:R-:W-:Y:S01]  /*1890*/  ISETP.GT.U32.OR P1, PT, R36, 0x1bf, P1 ;  /* 0x000001bf2400780c */ /* 0x000fe20000f24470 */
[-C--:B-1----:R-:W-:Y:S02]  /*18a0*/  FMUL.FTZ R21, R21, R20.reuse ;  /* 0x0000001415157220 */ /* 0x082fe40000410000 */
[-C--:B------:R-:W-:Y:S02]  /*18b0*/  FMUL.FTZ R22, R7, R20.reuse ;  /* 0x0000001407167220 */ /* 0x080fe40000410000 */
[-C--:B------:R-:W-:Y:S02]  /*18c0*/  FMUL.FTZ R23, R23, R20.reuse ;  /* 0x0000001417177220 */ /* 0x080fe40000410000 */
[-C--:B------:R-:W-:Y:S02]  /*18d0*/  FMUL.FTZ R24, R9, R20.reuse ;  /* 0x0000001409187220 */ /* 0x080fe40000410000 */
[-C--:B------:R-:W-:Y:S02]  /*18e0*/  FMUL.FTZ R35, R35, R20.reuse ;  /* 0x0000001423237220 */ /* 0x080fe40000410000 */
[----:B------:R-:W-:-:S02]  /*18f0*/  FMUL.FTZ R11, R11, R20 ;  /* 0x000000140b0b7220 */ /* 0x000fc40000410000 */
[-C--:B------:R-:W-:Y:S02]  /*1900*/  FMUL.FTZ R37, R37, R20.reuse ;  /* 0x0000001425257220 */ /* 0x080fe40000410000 */
[----:B------:R-:W-:Y:S02]  /*1910*/  FMUL.FTZ R20, R13, R20 ;  /* 0x000000140d147220 */ /* 0x000fe40000410000 */
[----:B--2---:R-:W-:Y:S02]  /*1920*/  FFMA.FTZ R9, R19, R11, R17 ;  /* 0x0000000b13097223 */ /* 0x004fe40000010011 */
[C-C-:B------:R-:W-:Y:S02]  /*1930*/  FFMA.FTZ R12, R18.reuse, R21, R16.reuse ;  /* 0x00000015120c7223 */ /* 0x140fe40000010010 */
[C-C-:B------:R-:W-:Y:S02]  /*1940*/  FFMA.FTZ R6, R18.reuse, R23, R16.reuse ;  /* 0x0000001712067223 */ /* 0x140fe40000010010 */
[----:B------:R-:W-:-:S02]  /*1950*/  FFMA.FTZ R8, R18, R35, R16 ;  /* 0x0000002312087223 */ /* 0x000fc40000010010 */
[----:B------:R-:W-:Y:S02]  /*1960*/  FFMA.FTZ R10, R18, R37, R16 ;  /* 0x00000025120a7223 */ /* 0x000fe40000010010 */
        /* <DEDUP_REMOVED lines=14> */
.L_x_2890:
        /* <DEDUP_REMOVED lines=11> */
.L_x_2892:
[----:B------:R-:W-:Y:S05]  /*1b00*/  BSYNC B0 ;  /* 0x0000000000007941 */ /* 0x000fea0003800000 */
.L_x_2891:
        /* <DEDUP_REMOVED lines=11> */
.L_x_2893:
[----:B------:R-:W-:Y:S01]  /*1bc0*/  BSSY B0, `(.L_x_2894) ;  /* 0x000000b000007945 */ /* 0x000fe20003800000 */
[----:B------:R-:W-:Y:S05]  /*1bd0*/  @P2 BRA `(.L_x_2895) ;  /* 0x0000009000002947 */ /* 0x000fea0003800000 */
[----:B0-----:R-:W-:Y:S01]  /*1be0*/  MOV R12, R2 ;  /* 0x00000002000c7202 */ /* 0x001fe20000000f00 */
        /* <DEDUP_REMOVED lines=8> */
.L_x_2895:
[----:B------:R-:W-:Y:S05]  /*1c70*/  BSYNC B0 ;  /* 0x0000000000007941 */ /* 0x000fea0003800000 */
.L_x_2894:
        /* <DEDUP_REMOVED lines=11> */
.L_x_2896:
        /* <DEDUP_REMOVED lines=11> */
.L_x_2898:
[----:B------:R-:W-:Y:S05]  /*1de0*/  BSYNC B0 ;  /* 0x0000000000007941 */ /* 0x000fea0003800000 */
.L_x_2897:
        /* <DEDUP_REMOVED lines=11> */
.L_x_2899:
[----:B------:R-:W-:Y:S01]  /*1ea0*/  BSSY B0, `(.L_x_2900) ;  /* 0x000000a000007945 */ /* 0x000fe20003800000 */
[----:B------:R-:W-:Y:S05]  /*1eb0*/  @P1 BRA `(.L_x_2901) ;  /* 0x0000008000001947 */ /* 0x000fea0003800000 */
[----:B------:R-:W-:Y:S01]  /*1ec0*/  MOV R3, R5 ;  /* 0x0000000500037202 */ /* 0x000fe20000000f00 */
[----:B------:R-:W-:-:S04]  /*1ed0*/  IMAD R30, R30, c[0x0][0x1c0], RZ ;  /* 0x000070001e1e7a24 */ /* 0x000fc800078e02ff */
[----:B------:R-:W-:-:S04]  /*1ee0*/  IMAD.WIDE.U32 R4, R27, c[0x0][0x1c0], R2 ;  /* 0x000070001b047a25 */ /* 0x000fc800078e0002 */
[----:B------:R-:W-:Y:S01]  /*1ef0*/  IMAD R3, R27, c[0x0][0x1c4], R30 ;  /* 0x000071001b037a24 */ /* 0x000fe200078e021e */
[----:B------:R-:W-:-:S04]  /*1f00*/  LEA R2, P1, R4, c[0x0][0x160], 0x2 ;  /* 0x0000580004027a11 */ /* 0x000fc800078210ff */
[----:B------:R-:W-:-:S04]  /*1f10*/  IADD3 R3, R5, R3, RZ ;  /* 0x0000000305037210 */ /* 0x000fc80007ffe0ff */
[----:B------:R-:W-:-:S05]  /*1f20*/  LEA.HI.X R3, R4, c[0x0][0x164], R3, 0x2, P1 ;  /* 0x0000590004037a11 */ /* 0x000fca00008f1403 */
[----:B------:R1:W-:Y:S02]  /*1f30*/  STG.E.64 [R2.64], R10 ;  /* 0x0000000a02007986 */ /* 0x0003e4000c101b06 */
.L_x_2901:
[----:B------:R-:W-:Y:S05]  /*1f40*/  BSYNC B0 ;  /* 0x0000000000007941 */ /* 0x000fea0003800000 */
.L_x_2900:
[----:B------:R-:W-:Y:S02]  /*1f50*/  IADD3 R15, R15, c[0x0][0x10], RZ ;  /* 0x000004000f0f7a10 */ /* 0x000fe40007ffe0ff */
[----:B------:R-:W-:Y:S02]  /*1f60*/  IADD3 R0, R0, 0x1, RZ ;  /* 0x0000000100007810 */ /* 0x000fe40007ffe0ff */
[----:B------:R-:W-:-:S13]  /*1f70*/  ISETP.GE.AND P1, PT, R15, UR4, PT ;  /* 0x000000040f007c0c */ /* 0x000fda000bf26270 */
[----:B------:R-:W-:Y:S01]  /*1f80*/  @P1 CALL.REL.NOINC `(.L_x_2902) ;  /* 0x0000001000001944 */ /* 0x000fe20003c00000 */
[----:B------:R-:W-:Y:S05]  /*1f90*/  BRA `(.L_x_2903) ;  /* 0xffffe22000007947 */ /* 0x000fea000383ffff */
.L_x_2902:
[----:B------:R-:W-:Y:S05]  /*1fa0*/  EXIT ;  /* 0x000000000000794d */ /* 0x000fea0003800000 */
.L_x_2904:
        /* <DEDUP_REMOVED lines=13> */
.L_x_3348:


//--------------------- .text._Z35group_norm_nhwc_fwd_one_pass_kernelI11Fp32IOFp32WLi256ELi28ELi448EEv26Group_norm_nhwc_fwd_params --------------------------
	.section	.text._Z35group_norm_nhwc_fwd_one_pass_kernelI11Fp32IOFp32WLi256ELi28ELi448EEv26Group_norm_nhwc_fwd_params,"ax",@progbits
	.sectioninfo	@"SHI_REGISTERS=56"
	.align	128
        .global         _Z35group_norm_nhwc_fwd_one_pass_kernelI11Fp32IOFp32WLi256ELi28ELi448EEv26Group_norm_nhwc_fwd_params
        .type           _Z35group_norm_nhwc_fwd_one_pass_kernelI11Fp32IOFp32WLi256ELi28ELi448EEv26Group_norm_nhwc_fwd_params,@function
        .size           _Z35group_norm_nhwc_fwd_one_pass_kernelI11Fp32IOFp32WLi256ELi28ELi448EEv26Group_norm_nhwc_fwd_params,(.L_x_3349 - _Z35group_norm_nhwc_fwd_one_pass_kernelI11Fp32IOFp32WLi256ELi28ELi448EEv26Group_norm_nhwc_fwd_params)
        .other          _Z35group_norm_nhwc_fwd_one_pass_kernelI11Fp32IOFp32WLi256ELi28ELi448EEv26Group_norm_nhwc_fwd_params,@"STO_CUDA_ENTRY STV_DEFAULT"
_Z35group_norm_nhwc_fwd_one_pass_kernelI11Fp32IOFp32WLi256ELi28ELi448EEv26Group_norm_nhwc_fwd_params:
.text._Z35group_norm_nhwc_fwd_one_pass_kernelI11Fp32IOFp32WLi256ELi28ELi448EEv26Group_norm_nhwc_fwd_params:
        /* <DEDUP_REMOVED lines=9> */
[----:B------:R-:W-:Y:S01]  /*0090*/  ISETP.NE.U32.AND P1, PT, RZ, c[0x0][0x168], PT ;  /* 0x00005a00ff007a0c */ /* 0x000fe20003f25070 */
[----:B------:R-:W-:Y:S01]  /*00a0*/  HFMA2.MMA R45, -RZ, RZ, 0, 0 ;  /* 0x00000000ff2d7435 */ /* 0x000fe200000001ff */
[----:B------:R-:W-:Y:S01]  /*00b0*/  MOV R36, R42 ;  /* 0x0000002a00247202 */ /* 0x000fe20000000f00 */
[----:B------:R-:W1:Y:S01]  /*00c0*/  S2R R41, SR_CTAID.X ;  /* 0x0000000000297919 */ /* 0x000e620000002500 */
[----:B------:R-:W-:Y:S02]  /*00d0*/  ULDC.U8 UR5, c[0x0][0x1dc] ;  /* 0x0000770000057ab9 */ /* 0x000fe40000000000 */
[----:B------:R-:W-:Y:S01]  /*00e0*/  ULDC.64 UR6, c[0x0][0x118] ;  /* 0x0000460000067ab9 */ /* 0x000fe20000000a00 */
[----:B------:R-:W2:Y:S01]  /*00f0*/  S2R R50, SR_LANEID ;  /* 0x0000000000327919 */ /* 0x000ea20000000000 */
[--C-:B0-----:R-:W-:Y:S02]  /*0100*/  SHF.R.U32.HI R2, RZ, 0x1, R34.reuse ;  /* 0x00000001ff027819 */ /* 0x101fe40000011622 */
[----:B------:R-:W-:-:S02]  /*0110*/  SHF.R.S32.HI R0, RZ, 0x1f, R34 ;  /* 0x0000001fff007819 */ /* 0x000fc40000011422 */
[CC--:B-1----:R-:W-:Y:S01]  /*0120*/  LOP3.LUT P0, RZ, R41.reuse, R34.reuse, RZ, 0xfc, !PT ;  /* 0x0000002229ff7212 */ /* 0x0c2fe2000780fcff */
[----:B------:R-:W-:Y:S01]  /*0130*/  IMAD.WIDE.U32 R2, R2, -0x6db6db6d, RZ ;  /* 0x9249249302027825 */ /* 0x000fe200078e00ff */
[----:B------:R-:W-:Y:S02]  /*0140*/  ISETP.GE.U32.AND P4, PT, R34, 0x1c0, PT ;  /* 0x000001c02200780c */ /* 0x000fe40003f86070 */
[----:B------:R-:W-:Y:S02]  /*0150*/  LEA.HI R0, R0, R34, RZ, 0x5 ;  /* 0x0000002200007211 */ /* 0x000fe400078f28ff */
[----:B------:R-:W-:Y:S02]  /*0160*/  SHF.R.U32.HI R2, RZ, 0x2, R3 ;  /* 0x00000002ff027819 */ /* 0x000fe40000011603 */
[----:B------:R-:W-:Y:S02]  /*0170*/  ISETP.NE.AND.EX P0, PT, RZ, c[0x0][0x16c], !P0, P1 ;  /* 0x00005b00ff007a0c */ /* 0x000fe40004705310 */
[----:B------:R-:W-:Y:S01]  /*0180*/  SHF.R.S32.HI R35, RZ, 0x5, R0 ;  /* 0x00000005ff237819 */ /* 0x000fe20000011400 */
[----:B------:R-:W-:-:S02]  /*0190*/  IMAD R7, R41, c[0x0][0x1e4], R2 ;  /* 0x0000790029077a24 */ /* 0x000fc400078e0202 */
        /* <DEDUP_REMOVED lines=12> */
[----:B------:R-:W-:-:S02]  /*0260*/  IADD3 R37, R7, 0xe0, RZ ;  /* 0x000000e007257810 */ /* 0x000fc40007ffe0ff */
[----:B------:R-:W-:Y:S02]  /*0270*/  ISETP.LT.AND.EX P1, PT, R49, c[0x0][0x1cc], !P4, P1 ;  /* 0x0000730031007a0c */ /* 0x000fe40006721310 */
[----:B------:R-:W-:Y:S02]  /*0280*/  ISETP.LT.AND.EX P2, PT, R48, c[0x0][0x1cc], !P4, P2 ;  /* 0x0000730030007a0c */ /* 0x000fe40006741320 */
[----:B------:R-:W-:Y:S02]  /*0290*/  ISETP.LT.AND.EX P3, PT, R47, c[0x0][0x1cc], !P4, P3 ;  /* 0x000073002f007a0c */ /* 0x000fe40006761330 */
[----:B------:R-:W-:Y:S02]  /*02a0*/  ISETP.LT.AND.EX P4, PT, R46, c[0x0][0x1cc], !P4, P5 ;  /* 0x000073002e007a0c */ /* 0x000fe40006781350 */
[----:B------:R-:W-:Y:S02]  /*02b0*/  SHF.L.U32 R34, R34, 0x1, RZ ;  /* 0x0000000122227819 */ /* 0x000fe400000006ff */
[----:B--2---:R-:W-:-:S02]  /*02c0*/  SHF.R.S32.HI R44, RZ, 0x1f, R37 ;  /* 0x0000001fff2c7819 */ /* 0x004fc40000011425 */
.L_x_2942:
[----:B-1----:R-:W-:Y:S01]  /*02d0*/  IABS R5, c[0x0][0x1d8] ;  /* 0x0000760000057a13 */ /* 0x002fe20000000000 */
[----:B0-----:R-:W0:Y:S01]  /*02e0*/  S2R R51, SR_TID.X ;  /* 0x0000000000337919 */ /* 0x001e220000002100 */
[----:B------:R-:W-:-:S02]  /*02f0*/  CS2R R28, SRZ ;  /* 0x00000000001c7805 */ /* 0x000fc4000001ff00 */
        /* <DEDUP_REMOVED lines=8> */
[----:B------:R-:W-:Y:S01]  /*0380*/  IMAD.HI.U32 R3, R3, R9, R2 ;  /* 0x0000000903037227 */ /* 0x000fe200078e0002 */
[----:B0-----:R-:W-:-:S05]  /*0390*/  SHF.R.U32.HI R2, RZ, 0x1, R51 ;  /* 0x00000001ff027819 */ /* 0x001fca0000011633 */
[----:B------:R-:W-:-:S05]  /*03a0*/  IMAD.HI.U32 R3, R3, R4, RZ ;  /* 0x0000000403037227 */ /* 0x000fca00078e00ff */
[----:B------:R-:W-:-:S05]  /*03b0*/  IADD3 R0, -R3, RZ, RZ ;  /* 0x000000ff03007210 */ /* 0x000fca0007ffe1ff */
[----:B------:R-:W-:-:S05]  /*03c0*/  IMAD R0, R5, R0, R4 ;  /* 0x0000000005007224 */ /* 0x000fca00078e0204 */
[----:B------:R-:W-:-:S13]  /*03d0*/  ISETP.GT.U32.AND P5, PT, R5, R0, PT ;  /* 0x000000000500720c */ /* 0x000fda0003fa4070 */
[-C--:B------:R-:W-:Y:S02]  /*03e0*/  @!P5 IADD3 R0, R0, -R5.reuse, RZ ;  /* 0x800000050000d210 */ /* 0x080fe40007ffe0ff */
[----:B------:R-:W-:Y:S02]  /*03f0*/  @!P5 IADD3 R3, R3, 0x1, RZ ;  /* 0x000000010303d810 */ /* 0x000fe40007ffe0ff */
[----:B------:R-:W-:Y:S02]  /*0400*/  ISETP.GE.U32.AND P6, PT, R0, R5, PT ;  /* 0x000000050000720c */ /* 0x000fe40003fc6070 */
[----:B------:R-:W-:-:S04]  /*0410*/  LOP3.LUT R0, R36, c[0x0][0x1d8], RZ, 0x3c, !PT ;  /* 0x0000760024007a12 */ /* 0x000fc800078e3cff */
[----:B------:R-:W-:-:S07]  /*0420*/  ISETP.GE.AND P5, PT, R0, RZ, PT ;  /* 0x000000ff0000720c */ /* 0x000fce0003fa6270 */
[----:B------:R-:W-:Y:S02]  /*0430*/  @P6 IADD3 R3, R3, 0x1, RZ ;  /* 0x0000000103036810 */ /* 0x000fe40007ffe0ff */
[----:B------:R-:W-:Y:S02]  /*0440*/  ISETP.NE.AND P6, PT, RZ, c[0x0][0x1d8], PT ;  /* 0x00007600ff007a0c */ /* 0x000fe40003fc5270 */
[----:B------:R-:W-:Y:S01]  /*0450*/  MOV R5, R3 ;  /* 0x0000000300057202 */ /* 0x000fe20000000f00 */
[----:B------:R-:W-:Y:S01]  /*0460*/  IMAD.WIDE.U32 R2, R2, -0x6db6db6d, RZ ;  /* 0x9249249302027825 */ /* 0x000fe200078e00ff */
[----:B------:R-:W-:Y:S02]  /*0470*/  SHF.R.S32.HI R2, RZ, 0x1f, R34 ;  /* 0x0000001fff027819 */ /* 0x000fe40000011422 */
[----:B------:R-:W-:Y:S02]  /*0480*/  @!P5 IADD3 R5, -R5, RZ, RZ ;  /* 0x000000ff0505d210 */ /* 0x000fe40007ffe1ff */
[----:B------:R-:W-:-:S05]  /*0490*/  SHF.R.U32.HI R6, RZ, 0x2, R3 ;  /* 0x00000002ff067819 */ /* 0x000fca0000011603 */
[----:B------:R-:W-:-:S04]  /*04a0*/  @!P6 LOP3.LUT R5, RZ, c[0x0][0x1d8], RZ, 0x33, !PT ;  /* 0x00007600ff05ea12 */ /* 0x000fc800078e33ff */
[----:B------:R-:W-:Y:S02]  /*04b0*/  IADD3 R43, -R5, RZ, RZ ;  /* 0x000000ff052b7210 */ /* 0x000fe40007ffe1ff */
[----:B------:R-:W-:-:S03]  /*04c0*/  SHF.R.S32.HI R0, RZ, 0x1f, R5 ;  /* 0x0000001fff007819 */ /* 0x000fc60000011405 */
[----:B------:R-:W-:Y:S02]  /*04d0*/  IMAD R43, R43, c[0x0][0x1d8], R36 ;  /* 0x000076002b2b7a24 */ /* 0x000fe400078e0224 */
[----:B------:R-:W-:Y:S02]  /*04e0*/  IMAD R4, R0, c[0x0][0x1d0], RZ ;  /* 0x0000740000047a24 */ /* 0x000fe400078e02ff */
[----:B------:R-:W-:Y:S02]  /*04f0*/  IMAD R43, R43, 0x1c, RZ ;  /* 0x0000001c2b2b7824 */ /* 0x000fe400078e02ff */
[----:B------:R-:W-:Y:S02]  /*0500*/  IMAD R0, R41, c[0x0][0x1e4], R6 ;  /* 0x0000790029007a24 */ /* 0x000fe400078e0206 */
[----:B------:R-:W-:Y:S01]  /*0510*/  IMAD R31, R5, c[0x0][0x1d4], R4 ;  /* 0x00007500051f7a24 */ /* 0x000fe200078e0204 */
[----:B------:R-:W-:Y:S02]  /*0520*/  IADD3 R32, P5, R34, R43, RZ ;  /* 0x0000002b22207210 */ /* 0x000fe40007fbe0ff */
[----:B------:R-:W-:-:S02]  /*0530*/  IADD3 R19, R0, 0x80, RZ ;  /* 0x0000008000137810 */ /* 0x000fc40007ffe0ff */
[----:B------:R-:W-:Y:S01]  /*0540*/  LEA.HI.X.SX32 R33, R43, R2, 0x1, P5 ;  /* 0x000000022b217211 */ /* 0x000fe200028f0eff */
[----:B------:R-:W-:Y:S01]  /*0550*/  @P1 IMAD R2, R49, c[0x0][0x1c0], RZ ;  /* 0x0000700031021a24 */ /* 0x000fe200078e02ff */
[----:B------:R-:W-:Y:S02]  /*0560*/  ISETP.GE.U32.AND P6, PT, R19, c[0x0][0x1c8], PT ;  /* 0x0000720013007a0c */ /* 0x000fe40003fc6070 */
[----:B------:R-:W-:Y:S01]  /*0570*/  SHF.R.S32.HI R10, RZ, 0x1f, R19 ;  /* 0x0000001fff0a7819 */ /* 0x000fe20000011413 */
[----:B------:R-:W-:-:S03]  /*0580*/  IMAD.WIDE.U32 R32, R5, c[0x0][0x1d0], R32 ;  /* 0x0000740005207a25 */ /* 0x000fc600078e0020 */
[----:B------:R-:W-:Y:S01]  /*0590*/  ISETP.GE.AND.EX P6, PT, R10, c[0x0][0x1cc], PT, P6 ;  /* 0x000073000a007a0c */ /* 0x000fe20003fc6360 */
[----:B------:R-:W-:Y:S01]  /*05a0*/  @P2 IMAD R5, R48, c[0x0][0x1c0], RZ ;  /* 0x0000700030052a24 */ /* 0x000fe200078e02ff */
[----:B------:R-:W-:Y:S01]  /*05b0*/  IADD3 R31, R33, R31, RZ ;  /* 0x0000001f211f7210 */ /* 0x000fe20007ffe0ff */
[C---:B------:R-:W-:Y:S01]  /*05c0*/  @P1 IMAD R9, R7.reuse, c[0x0][0x1c4], R2 ;  /* 0x0000710007091a24 */ /* 0x040fe200078e0202 */
[-C--:B------:R-:W-:Y:S01]  /*05d0*/  @P1 MOV R30, R32.reuse ;  /* 0x00000020001e1202 */ /* 0x080fe20000000f00 */
[----:B------:R-:W-:Y:S01]  /*05e0*/  @P2 IMAD R11, R40, c[0x0][0x1c4], R5 ;  /* 0x00007100280b2a24 */ /* 0x000fe200078e0205 */
[----:B------:R-:W-:Y:S02]  /*05f0*/  @P2 MOV R4, R32 ;  /* 0x0000002000042202 */ /* 0x000fe40000000f00 */
[----:B------:R-:W-:Y:S01]  /*0600*/  @P2 MOV R5, R31 ;  /* 0x0000001f00052202 */ /* 0x000fe20000000f00 */
[----:B------:R-:W-:Y:S01]  /*0610*/  @P1 IMAD.WIDE.U32 R2, R7, c[0x0][0x1c0], R30 ;  /* 0x0000700007021a25 */ /* 0x000fe200078e001e */
[----:B------:R-:W-:-:S03]  /*0620*/  ISETP.LT.U32.AND P6, PT, R51, 0x1c0, !P6 ;  /* 0x000001c03300780c */ /* 0x000fc600077c1070 */
[----:B------:R-:W-:Y:S01]  /*0630*/  @P2 IMAD.WIDE.U32 R4, R40, c[0x0][0x1c0], R4 ;  /* 0x0000700028042a25 */ /* 0x000fe200078e0004 */
[----:B------:R-:W-:Y:S02]  /*0640*/  @P1 IADD3 R7, R3, R9, RZ ;  /* 0x0000000903071210 */ /* 0x000fe40007ffe0ff */
[----:B------:R-:W-:Y:S02]  /*0650*/  @P1 LEA R6, P5, R2, c[0x0][0x170], 0x2 ;  /* 0x00005c0002061a11 */ /* 0x000fe400078a10ff */
[----:B------:R-:W-:Y:S01]  /*0660*/  @P2 IADD3 R3, R5, R11, RZ ;  /* 0x0000000b05032210 */ /* 0x000fe20007ffe0ff */
[----:B------:R-:W-:Y:S01]  /*0670*/  @P4 IMAD R11, R46, c[0x0][0x1c0], RZ ;  /* 0x000070002e0b4a24 */ /* 0x000fe200078e02ff */
[----:B------:R-:W-:Y:S01]  /*0680*/  @P1 LEA.HI.X R7, R2, c[0x0][0x174], R7, 0x2, P5 ;  /* 0x00005d0002071a11 */ /* 0x000fe200028f1407 */
[----:B------:R-:W-:Y:S01]  /*0690*/  @P3 IMAD R2, R47, c[0x0][0x1c0], RZ ;  /* 0x000070002f023a24 */ /* 0x000fe200078e02ff */
[----:B------:R-:W-:Y:S01]  /*06a0*/  @P2 LEA R8, P5, R4, c[0x0][0x170], 0x2 ;  /* 0x00005c0004082a11 */ /* 0x000fe200078a10ff */
[----:B------:R-:W-:Y:S01]  /*06b0*/  @P4 IMAD R15, R38, c[0x0][0x1c4], R11 ;  /* 0x00007100260f4a24 */ /* 0x000fe200078e020b */
[----:B------:R-:W-:Y:S01]  /*06c0*/  @P3 MOV R5, R31 ;  /* 0x0000001f00053202 */ /* 0x000fe20000000f00 */
[----:B------:R-:W-:Y:S01]  /*06d0*/  @P6 IMAD R12, R10, c[0x0][0x1c0], RZ ;  /* 0x000070000a0c6a24 */ /* 0x000fe200078e02ff */
[----:B------:R-:W-:Y:S01]  /*06e0*/  @P2 LEA.HI.X R9, R4, c[0x0][0x174], R3, 0x2, P5 ;  /* 0x00005d0004092a11 */ /* 0x000fe200028f1403 */
[----:B------:R-:W-:Y:S01]  /*06f0*/  @P3 IMAD R3, R39, c[0x0][0x1c4], R2 ;  /* 0x0000710027033a24 */ /* 0x000fe200078e0202 */
[-C--:B------:R-:W-:Y:S01]  /*0700*/  @P3 MOV R4, R32.reuse ;  /* 0x0000002000043202 */ /* 0x080fe20000000f00 */
[----:B------:R-:W-:Y:S01]  /*0710*/  @P6 IMAD R17, R19, c[0x0][0x1c4], R12 ;  /* 0x0000710013116a24 */ /* 0x000fe200078e020c */
[----:B------:R-:W-:-:S02]  /*0720*/  @P4 MOV R10, R32 ;  /* 0x00000020000a4202 */ /* 0x000fc40000000f00 */
[-C--:B------:R-:W-:Y:S01]  /*0730*/  @P4 MOV R11, R31.reuse ;  /* 0x0000001f000b4202 */ /* 0x080fe20000000f00 */
[----:B------:R-:W-:Y:S01]  /*0740*/  @P3 IMAD.WIDE.U32 R4, R39, c[0x0][0x1c0], R4 ;  /* 0x0000700027043a25 */ /* 0x000fe200078e0004 */
[----:B------:R-:W-:Y:S02]  /*0750*/  @P6 MOV R12, R32 ;  /* 0x00000020000c6202 */ /* 0x000fe40000000f00 */
[----:B------:R-:W-:Y:S01]  /*0760*/  @P6 MOV R13, R31 ;  /* 0x0000001f000d6202 */ /* 0x000fe20000000f00 */
[----:B------:R-:W-:Y:S01]  /*0770*/  @P4 IMAD.WIDE.U32 R10, R38, c[0x0][0x1c0], R10 ;  /* 0x00007000260a4a25 */ /* 0x000fe200078e000a */
[----:B------:R-:W-:Y:S02]  /*0780*/  @P3 IADD3 R3, R5, R3, RZ ;  /* 0x0000000305033210 */ /* 0x000fe40007ffe0ff */
[----:B------:R-:W-:Y:S01]  /*0790*/  @P3 LEA R2, P5, R4, c[0x0][0x170], 0x2 ;  /* 0x00005c0004023a11 */ /* 0x000fe200078a10ff */
[----:B------:R-:W-:Y:S01]  /*07a0*/  @P6 IMAD.WIDE.U32 R12, R19, c[0x0][0x1c0], R12 ;  /* 0x00007000130c6a25 */ /* 0x000fe200078e000c */
[----:B------:R-:W-:-:S02]  /*07b0*/  @P4 IADD3 R5, R11, R15, RZ ;  /* 0x0000000f0b054210 */ /* 0x000fc40007ffe0ff */
[----:B------:R-:W-:Y:S02]  /*07c0*/  @P3 LEA.HI.X R3, R4, c[0x0][0x174], R3, 0x2, P5 ;  /* 0x00005d0004033a11 */ /* 0x000fe400028f1403 */
[C---:B------:R-:W-:Y:S02]  /*07d0*/  @P4 LEA R4, P5, R10.reuse, c[0x0][0x170], 0x2 ;  /* 0x00005c000a044a11 */ /* 0x040fe400078a10ff */
[----:B------:R-:W-:Y:S02]  /*07e0*/  @P6 IADD3 R11, R13, R17, RZ ;  /* 0x000000110d0b6210 */ /* 0x000fe40007ffe0ff */
[----:B------:R-:W-:Y:S02]  /*07f0*/  @P4 LEA.HI.X R5, R10, c[0x0][0x174], R5, 0x2, P5 ;  /* 0x00005d000a054a11 */ /* 0x000fe400028f1405 */
[----:B------:R-:W-:Y:S02]  /*0800*/  @P6 LEA R10, P5, R12, c[0x0][0x170], 0x2 ;  /* 0x00005c000c0a6a11 */ /* 0x000fe400078a10ff */
[----:B------:R-:W-:-:S02]  /*0810*/  IADD3 R17, R0, 0xa0, RZ ;  /* 0x000000a000117810 */ /* 0x000fc40007ffe0ff */
[----:B------:R-:W-:Y:S02]  /*0820*/  @P6 LEA.HI.X R11, R12, c[0x0][0x174], R11, 0x2, P5 ;  /* 0x00005d000c0b6a11 */ /* 0x000fe400028f140b */
[----:B------:R-:W-:Y:S02]  /*0830*/  ISETP.GE.U32.AND P5, PT, R17, c[0x0][0x1c8], PT ;  /* 0x0000720011007a0c */ /* 0x000fe40003fa6070 */
[----:B------:R-:W-:Y:S01]  /*0840*/  SHF.R.S32.HI R12, RZ, 0x1f, R17 ;  /* 0x0000001fff0c7819 */ /* 0x000fe20000011411 */
[----:B------:R0:W2:Y:S03]  /*0850*/  @P6 LDG.E.64 R28, [R10.64] ;  /* 0x000000060a1c6981 */ /* 0x0000a6000c1e1b00 */
[----:B------:R-:W-:-:S04]  /*0860*/  ISETP.GE.AND.EX P5, PT, R12, c[0x0][0x1cc], PT, P5 ;  /* 0x000073000c007a0c */ /* 0x000fc80003fa6350 */
[----:B------:R-:W-:-:S13]  /*0870*/  ISETP.LT.U32.AND P5, PT, R51, 0x1c0, !P5 ;  /* 0x000001c03300780c */ /* 0x000fda0006fa1070 */
[----:B------:R-:W-:Y:S01]  /*0880*/  @P5 MOV R14, R32 ;  /* 0x00000020000e5202 */ /* 0x000fe20000000f00 */
[----:B------:R-:W-:Y:S01]  /*0890*/  @P5 IMAD R12, R12, c[0x0][0x1c0], RZ ;  /* 0x000070000c0c5a24 */ /* 0x000fe200078e02ff */
[----:B------:R-:W-:-:S03]  /*08a0*/  @P5 MOV R15, R31 ;  /* 0x0000001f000f5202 */ /* 0x000fc60000000f00 */
[C---:B------:R-:W-:Y:S02]  /*08b0*/  @P5 IMAD R13, R17.reuse, c[0x0][0x1c4], R12 ;  /* 0x00007100110d5a24 */ /* 0x040fe400078e020c */
[----:B------:R-:W-:Y:S01]  /*08c0*/  @P5 IMAD.WIDE.U32 R14, R17, c[0x0][0x1c0], R14 ;  /* 0x00007000110e5a25 */ /* 0x000fe200078e000e */
[----:B------:R-:W-:-:S04]  /*08d0*/  IADD3 R17, R0, 0xc0, RZ ;  /* 0x000000c000117810 */ /* 0x000fc80007ffe0ff */
[----:B------:R-:W-:Y:S02]  /*08e0*/  @P5 IADD3 R13, R15, R13, RZ ;  /* 0x0000000d0f0d5210 */ /* 0x000fe40007ffe0ff */
[----:B------:R-:W-:-:S04]  /*08f0*/  @P5 LEA R12, P6, R14, c[0x0][0x170], 0x2 ;  /* 0x00005c000e0c5a11 */ /* 0x000fc800078c10ff */
[----:B------:R-:W-:Y:S02]  /*0900*/  @P5 LEA.HI.X R13, R14, c[0x0][0x174], R13, 0x2, P6 ;  /* 0x00005d000e0d5a11 */ /* 0x000fe400030f140d */
[----:B------:R-:W-:Y:S02]  /*0910*/  ISETP.GE.U32.AND P6, PT, R17, c[0x0][0x1c8], PT ;  /* 0x0000720011007a0c */ /* 0x000fe40003fc6070 */
[----:B------:R-:W-:-:S04]  /*0920*/  SHF.R.S32.HI R14, RZ, 0x1f, R17 ;  /* 0x0000001fff0e7819 */ /* 0x000fc80000011411 */
[----:B------:R-:W-:-:S04]  /*0930*/  ISETP.GE.AND.EX P6, PT, R14, c[0x0][0x1cc], PT, P6 ;  /* 0x000073000e007a0c */ /* 0x000fc80003fc6360 */
[----:B------:R-:W-:Y:S01]  /*0940*/  ISETP.LT.U32.AND P6, PT, R51, 0x1c0, !P6 ;  /* 0x000001c03300780c */ /* 0x000fe200077c1070 */
[----:B------:R-:W-:-:S06]  /*0950*/  CS2R R26, SRZ ;  /* 0x00000000001a7805 */ /* 0x000fcc000001ff00 */
[----:B------:R1:W3:Y:S06]  /*0960*/  @P5 LDG.E.64 R26, [R12.64] ;  /* 0x000000060c1a5981 */ /* 0x0002ec000c1e1b00 */
[----:B------:R-:W-:Y:S01]  /*0970*/  @P6 IMAD R14, R14, c[0x0][0x1c0], RZ ;  /* 0x000070000e0e6a24 */ /* 0x000fe200078e02ff */
[----:B------:R-:W-:-:S03]  /*0980*/  @P6 MOV R15, R31 ;  /* 0x0000001f000f6202 */ /* 0x000fc60000000f00 */
[----:B0-----:R-:W-:Y:S01]  /*0990*/  @P6 IMAD R11, R17, c[0x0][0x1c4], R14 ;  /* 0x00007100110b6a24 */ /* 0x001fe200078e020e */
[----:B------:R-:W-:-:S05]  /*09a0*/  @P6 MOV R14, R32 ;  /* 0x00000020000e6202 */ /* 0x000fca0000000f00 */
[----:B------:R-:W-:-:S05]  /*09b0*/  @P6 IMAD.WIDE.U32 R14, R17, c[0x0][0x1c0], R14 ;  /* 0x00007000110e6a25 */ /* 0x000fca00078e000e */
[----:B------:R-:W-:Y:S02]  /*09c0*/  @P6 IADD3 R11, R15, R11, RZ ;  /* 0x0000000b0f0b6210 */ /* 0x000fe40007ffe0ff */
[----:B------:R-:W-:Y:S01]  /*09d0*/  @P6 LEA R10, P5, R14, c[0x0][0x170], 0x2 ;  /* 0x00005c000e0a6a11 */ /* 0x000fe200078a10ff */
[----:B------:R-:W-:-:S03]  /*09e0*/  CS2R R24, SRZ ;  /* 0x0000000000187805 */ /* 0x000fc6000001ff00 */
[----:B------:R-:W-:Y:S02]  /*09f0*/  @P6 LEA.HI.X R11, R14, c[0x0][0x174], R11, 0x2, P5 ;  /* 0x00005d000e0b6a11 */ /* 0x000fe400028f140b */
[----:B------:R-:W-:Y:S01]  /*0a00*/  ISETP.GE.U32.AND P5, PT, R37, c[0x0][0x1c8], PT ;  /* 0x0000720025007a0c */ /* 0x000fe20003fa6070 */
[----:B------:R-:W-:Y:S01]  /*0a10*/  CS2R R22, SRZ ;  /* 0x0000000000167805 */ /* 0x000fe2000001ff00 */
[----:B------:R0:W4:Y:S02]  /*0a20*/  @P1 LDG.E.64 R24, [R6.64] ;  /* 0x0000000606181981 */ /* 0x000124000c1e1b00 */
[----:B------:R-:W-:Y:S01]  /*0a30*/  ISETP.GE.AND.EX P5, PT, R44, c[0x0][0x1cc], PT, P5 ;  /* 0x000073002c007a0c */ /* 0x000fe20003fa6350 */
[----:B------:R-:W-:Y:S02]  /*0a40*/  CS2R R20, SRZ ;  /* 0x0000000000147805 */ /* 0x000fe4000001ff00 */
[----:B------:R5:W2:Y:S01]  /*0a50*/  @P2 LDG.E.64 R22, [R8.64] ;  /* 0x0000000608162981 */ /* 0x000aa2000c1e1b00 */
[----:B------:R-:W-:Y:S01]  /*0a60*/  ISETP.LT.U32.AND P5, PT, R51, 0x1c0, !P5 ;  /* 0x000001c03300780c */ /* 0x000fe20006fa1070 */
[----:B------:R-:W-:-:S02]  /*0a70*/  CS2R R18, SRZ ;  /* 0x0000000000127805 */ /* 0x000fc4000001ff00 */
[----:B------:R0:W3:Y:S01]  /*0a80*/  @P3 LDG.E.64 R20, [R2.64] ;  /* 0x0000000602143981 */ /* 0x0000e2000c1e1b00 */
[----:B------:R-:W-:-:S03]  /*0a90*/  CS2R R16, SRZ ;  /* 0x0000000000107805 */ /* 0x000fc6000001ff00 */
[----:B------:R4:W3:Y:S04]  /*0aa0*/  @P4 LDG.E.64 R18, [R4.64] ;  /* 0x0000000604124981 */ /* 0x0008e8000c1e1b00 */
[----:B------:R3:W3:Y:S02]  /*0ab0*/  @P6 LDG.E.64 R16, [R10.64] ;  /* 0x000000060a106981 */ /* 0x0006e4000c1e1b00 */
[----:B0-----:R-:W-:Y:S01]  /*0ac0*/  @P5 MOV R6, R32 ;  /* 0x0000002000065202 */ /* 0x001fe20000000f00 */
[----:B-1----:R-:W-:Y:S01]  /*0ad0*/  @P5 IMAD R12, R44, c[0x0][0x1c0], RZ ;  /* 0x000070002c0c5a24 */ /* 0x002fe200078e02ff */
[----:B------:R-:W-:-:S03]  /*0ae0*/  @P5 MOV R7, R31 ;  /* 0x0000001f00075202 */ /* 0x000fc60000000f00 */
[C---:B-----5:R-:W-:Y:S02]  /*0af0*/  @P5 IMAD R9, R37.reuse, c[0x0][0x1c4], R12 ;  /* 0x0000710025095a24 */ /* 0x060fe400078e020c */
[----:B------:R-:W-:-:S05]  /*0b00*/  @P5 IMAD.WIDE.U32 R6, R37, c[0x0][0x1c0], R6 ;  /* 0x0000700025065a25 */ /* 0x000fca00078e0006 */
[----:B------:R-:W-:Y:S02]  /*0b10*/  @P5 IADD3 R3, R7, R9, RZ ;  /* 0x0000000907035210 */ /* 0x000fe40007ffe0ff */
[C---:B------:R-:W-:Y:S02]  /*0b20*/  @P5 LEA R8, P6, R6.reuse, c[0x0][0x170], 0x2 ;  /* 0x00005c0006085a11 */ /* 0x040fe400078c10ff */
[----:B------:R-:W-:Y:S02]  /*0b30*/  MOV R2, RZ ;  /* 0x000000ff00027202 */ /* 0x000fe40000000f00 */
[----:B------:R-:W-:Y:S02]  /*0b40*/  @P5 LEA.HI.X R9, R6, c[0x0][0x174], R3, 0x2, P6 ;  /* 0x00005d0006095a11 */ /* 0x000fe400030f1403 */
[----:B------:R-:W-:-:S06]  /*0b50*/  MOV R3, RZ ;  /* 0x000000ff00037202 */ /* 0x000fcc0000000f00 */
[----:B------:R0:W5:Y:S01]  /*0b60*/  @P5 LDG.E.64 R2, [R8.64] ;  /* 0x0000000608025981 */ /* 0x000162000c1e1b00 */
[C---:B------:R-:W-:Y:S02]  /*0b70*/  ISETP.GT.AND P5, PT, R50.reuse, 0x1e, PT ;  /* 0x0000001e3200780c */ /* 0x040fe40003fa4270 */
[----:B------:R-:W-:Y:S01]  /*0b80*/  ISETP.NE.AND P6, PT, R50, RZ, PT ;  /* 0x000000ff3200720c */ /* 0x000fe20003fc5270 */
[----:B------:R-:W-:Y:S01]  /*0b90*/  BSSY B0, `(.L_x_2905) ;  /* 0x0000068000007945 */ /* 0x000fe20003800000 */
[----:B----4-:R-:W-:Y:S02]  /*0ba0*/  FMUL.FTZ R5, R25, R25 ;  /* 0x0000001919057220 */ /* 0x010fe40000410000 */
[C---:B------:R-:W-:Y:S02]  /*0bb0*/  FADD.FTZ R4, R24.reuse, R25 ;  /* 0x0000001918047221 */ /* 0x040fe40000010000 */
[----:B------:R-:W-:Y:S02]  /*0bc0*/  FFMA.FTZ R5, R24, R24, R5 ;  /* 0x0000001818057223 */ /* 0x000fe40000010005 */
[----:B--2---:R-:W-:-:S02]  /*0bd0*/  FMUL.FTZ R13, R23, R23 ;  /* 0x00000017170d7220 */ /* 0x004fc40000410000 */
[C---:B------:R-:W-:Y:S02]  /*0be0*/  FADD.FTZ R7, R22.reuse, R23 ;  /* 0x0000001716077221 */ /* 0x040fe40000010000 */
[----:B------:R-:W-:Y:S02]  /*0bf0*/  FADD.FTZ R4, RZ, R4 ;  /* 0x00000004ff047221 */ /* 0x000fe40000010000 */
[----:B------:R-:W-:Y:S02]  /*0c00*/  FFMA.FTZ R6, R22, R22, R13 ;  /* 0x0000001616067223 */ /* 0x000fe4000001000d */
[----:B------:R-:W-:Y:S02]  /*0c10*/  FADD.FTZ R5, RZ, R5 ;  /* 0x00000005ff057221 */ /* 0x000fe40000010000 */
[----:B---3--:R-:W-:Y:S02]  /*0c20*/  FMUL.FTZ R11, R21, R21 ;  /* 0x00000015150b7220 */ /* 0x008fe40000410000 */
[----:B------:R-:W-:-:S02]  /*0c30*/  FADD.FTZ R4, R4, R7 ;  /* 0x0000000704047221 */ /* 0x000fc40000010000 */
[----:B------:R-:W-:Y:S02]  /*0c40*/  FADD.FTZ R5, R5, R6 ;  /* 0x0000000605057221 */ /* 0x000fe40000010000 */
[C---:B------:R-:W-:Y:S02]  /*0c50*/  FADD.FTZ R7, R20.reuse, R21 ;  /* 0x0000001514077221 */ /* 0x040fe40000010000 */
[----:B------:R-:W-:Y:S02]  /*0c60*/  FFMA.FTZ R6, R20, R20, R11 ;  /* 0x0000001414067223 */ /* 0x000fe4000001000b */
[----:B0-----:R-:W-:Y:S02]  /*0c70*/  FMUL.FTZ R9, R19, R19 ;  /* 0x0000001313097220 */ /* 0x001fe40000410000 */
[----:B------:R-:W-:Y:S02]  /*0c80*/  FADD.FTZ R4, R4, R7 ;  /* 0x0000000704047221 */ /* 0x000fe40000010000 */
[----:B------:R-:W-:-:S02]  /*0c90*/  FADD.FTZ R5, R5, R6 ;  /* 0x0000000605057221 */ /* 0x000fc40000010000 */
[C---:B------:R-:W-:Y:S02]  /*0ca0*/  FADD.FTZ R7, R18.reuse, R19 ;  /* 0x0000001312077221 */ /* 0x040fe40000010000 */
[----:B------:R-:W-:Y:S02]  /*0cb0*/  FFMA.FTZ R6, R18, R18, R9 ;  /* 0x0000001212067223 */ /* 0x000fe40000010009 */
[----:B------:R-:W-:Y:S02]  /*0cc0*/  FMUL.FTZ R9, R29, R29 ;  /* 0x0000001d1d097220 */ /* 0x000fe40000410000 */
[----:B------:R-:W-:Y:S02]  /*0cd0*/  FADD.FTZ R4, R4, R7 ;  /* 0x0000000704047221 */ /* 0x000fe40000010000 */
[----:B------:R-:W-:Y:S02]  /*0ce0*/  FADD.FTZ R5, R5, R6 ;  /* 0x0000000605057221 */ /* 0x000fe40000010000 */
[----:B------:R-:W-:-:S02]  /*0cf0*/  FADD.FTZ R7, R28, R29 ;  /* 0x0000001d1c077221 */ /* 0x000fc40000010000 */
[----:B------:R-:W-:Y:S02]  /*0d00*/  FFMA.FTZ R6, R28, R28, R9 ;  /* 0x0000001c1c067223 */ /* 0x000fe40000010009 */
[----:B------:R-:W-:Y:S02]  /*0d10*/  FMUL.FTZ R9, R27, R27 ;  /* 0x0000001b1b097220 */ /* 0x000fe40000410000 */
[----:B------:R-:W-:Y:S02]  /*0d20*/  FADD.FTZ R4, R4, R7 ;  /* 0x0000000704047221 */ /* 0x000fe40000010000 */
[----:B------:R-:W-:Y:S02]  /*0d30*/  FADD.FTZ R5, R5, R6 ;  /* 0x0000000605057221 */ /* 0x000fe40000010000 */
[C---:B------:R-:W-:Y:S02]  /*0d40*/  FADD.FTZ R7, R26.reuse, R27 ;  /* 0x0000001b1a077221 */ /* 0x040fe40000010000 */
[----:B------:R-:W-:-:S02]  /*0d50*/  FFMA.FTZ R6, R26, R26, R9 ;  /* 0x0000001a1a067223 */ /* 0x000fc40000010009 */
[----:B------:R-:W-:Y:S02]  /*0d60*/  FMUL.FTZ R9, R17, R17 ;  /* 0x0000001111097220 */ /* 0x000fe40000410000 */
[----:B------:R-:W-:Y:S02]  /*0d70*/  FADD.FTZ R4, R4, R7 ;  /* 0x0000000704047221 */ /* 0x000fe40000010000 */
[----:B------:R-:W-:Y:S02]  /*0d80*/  FADD.FTZ R5, R5, R6 ;  /* 0x0000000605057221 */ /* 0x000fe40000010000 */
[C---:B------:R-:W-:Y:S02]  /*0d90*/  FADD.FTZ R7, R16.reuse, R17 ;  /* 0x0000001110077221 */ /* 0x040fe40000010000 */
[----:B------:R-:W-:Y:S02]  /*0da0*/  FFMA.FTZ R6, R16, R16, R9 ;  /* 0x0000001010067223 */ /* 0x000fe40000010009 */
[----:B-----5:R-:W-:-:S02]  /*0db0*/  FMUL.FTZ R9, R3, R3 ;  /* 0x0000000303097220 */ /* 0x020fc40000410000 */
[----:B------:R-:W-:Y:S02]  /*0dc0*/  FADD.FTZ R4, R4, R7 ;  /* 0x0000000704047221 */ /* 0x000fe40000010000 */
[----:B------:R-:W-:Y:S02]  /*0dd0*/  FADD.FTZ R5, R5, R6 ;  /* 0x0000000605057221 */ /* 0x000fe40000010000 */
        /* <DEDUP_REMOVED lines=44> */
[----:B------:R-:W1:Y:S01]  /*10a0*/  LDS.128 R8, [0x50] ;  /* 0x00005000ff087984 */ /* 0x000e620000000c00 */
[----:B---3--:R-:W-:-:S02]  /*10b0*/  FADD.FTZ R51, R51, R12 ;  /* 0x0000000c33337221 */ /* 0x008fc40000010000 */
        /* <DEDUP_REMOVED lines=21> */
.L_x_2906:
[----:B------:R-:W-:Y:S05]  /*1210*/  BSYNC B0 ;  /* 0x0000000000007941 */ /* 0x000fea0003800000 */
.L_x_2905:
[----:B------:R-:W-:-:S04]  /*1220*/  MOV R12, c[0x0][0xc] ;  /* 0x00000300000c7a02 */ /* 0x000fc80000000f00 */
[----:B------:R-:W-:-:S13]  /*1230*/  ISETP.GE.U32.AND P6, PT, R12, 0x2, PT ;  /* 0x000000020c00780c */ /* 0x000fda0003fc6070 */
        /* <DEDUP_REMOVED lines=24> */
.L_x_2909:
[----:B------:R-:W2:Y:S01]  /*13c0*/  LDG.E.STRONG.GPU R10, [R8.64] ;  /* 0x00000006080a7981 */ /* 0x000ea2000c1ef900 */
[----:B------:R-:W-:Y:S01]  /*13d0*/  YIELD ;  /* 0x0000000000007946 */ /* 0x000fe20003800000 */
[----:B--2---:R-:W-:Y:S01]  /*13e0*/  ISETP.NE.AND P6, PT, R10, R11, PT ;  /* 0x0000000b0a00720c */ /* 0x004fe20003fc5270 */
[----:B------:R-:W-:-:S12]  /*13f0*/  CCTL.IVALL ;  /* 0x00000000ff00798f */ /* 0x000fd80002000000 */
[----:B------:R-:W-:Y:S05]  /*1400*/  @P6 BRA `(.L_x_2909) ;  /* 0xffffffb000006947 */ /* 0x000fea000383ffff */
.L_x_2908:
[----:B------:R-:W-:Y:S01]  /*1410*/  ISETP.NE.AND P6, PT, RZ, c[0x0][0xc], PT ;  /* 0x00000300ff007a0c */ /* 0x000fe20003fc5270 */
[----:B------:R-:W-:Y:S01]  /*1420*/  WARPSYNC 0xffffffff ;  /* 0xffffffff00007948 */ /* 0x000fe20003800000 */
[----:B------:R-:W-:Y:S11]  /*1430*/  BAR.SYNC.DEFER_BLOCKING 0x0 ;  /* 0x0000000000007b1d */ /* 0x000ff60000010000 */
[----:B------:R-:W-:Y:S05]  /*1440*/  @!P6 BRA `(.L_x_2907) ;  /* 0x000010500000e947 */ /* 0x000fea0003800000 */
[----:B------:R-:W-:-:S04]  /*1450*/  IADD3 R8, R12, -0x1, RZ ;  /* 0xffffffff0c087810 */ /* 0x000fc80007ffe0ff */
[----:B------:R-:W-:Y:S02]  /*1460*/  ISETP.GE.U32.AND P6, PT, R8, 0x3, PT ;  /* 0x000000030800780c */ /* 0x000fe40003fc6070 */
[----:B------:R-:W-:-:S11]  /*1470*/  MOV R8, RZ ;  /* 0x000000ff00087202 */ /* 0x000fd60000000f00 */
[----:B------:R-:W-:Y:S05]  /*1480*/  @!P6 BRA `(.L_x_2910) ;  /* 0x00000e000000e947 */ /* 0x000fea0003800000 */
[----:B------:R-:W-:Y:S01]  /*1490*/  LOP3.LUT R9, R12, 0x3, RZ, 0xc0, !PT ;  /* 0x000000030c097812 */ /* 0x000fe200078ec0ff */
[----:B------:R-:W-:-:S03]  /*14a0*/  HFMA2.MMA R8, -RZ, RZ, 0, 0 ;  /* 0x00000000ff087435 */ /* 0x000fc600000001ff */
[----:B------:R-:W-:-:S04]  /*14b0*/  IADD3 R9, -R9, c[0x0][0xc], RZ ;  /* 0x0000030009097a10 */ /* 0x000fc80007ffe1ff */
[----:B------:R-:W-:-:S13]  /*14c0*/  ISETP.GT.AND P6, PT, R9, RZ, PT ;  /* 0x000000ff0900720c */ /* 0x000fda0003fc4270 */
[----:B------:R-:W-:Y:S05]  /*14d0*/  @!P6 BRA `(.L_x_2911) ;  /* 0x00000bc00000e947 */ /* 0x000fea0003800000 */
[----:B------:R-:W-:Y:S02]  /*14e0*/  ISETP.GT.AND P6, PT, R9, 0xc, PT ;  /* 0x0000000c0900780c */ /* 0x000fe40003fc4270 */
[----:B------:R-:W-:Y:S02]  /*14f0*/  P2R R10, PR, RZ, 0x1 ;  /* 0x00000001ff0a7803 */ /* 0x000fe40000000000 */
[----:B------:R-:W-:-:S04]  /*1500*/  PLOP3.LUT P0, PT, PT, PT, PT, 0x80, 0x0 ;  /* 0x000000000000781c */ /* 0x000fc80003f0f070 */
[----:B------:R-:W-:Y:S02]  /*1510*/  P2R R14, PR, RZ, 0x1 ;  /* 0x00000001ff0e7803 */ /* 0x000fe40000000000 */
[----:B------:R-:W-:-:S03]  /*1520*/  ISETP.NE.AND P0, PT, R10, RZ, PT ;  /* 0x000000ff0a00720c */ /* 0x000fc60003f05270 */
[----:B------:R-:W-:Y:S05]  /*1530*/  @!P6 BRA `(.L_x_2912) ;  /* 0x000007500000e947 */ /* 0x000fea0003800000 */
[----:B------:R-:W-:-:S04]  /*1540*/  PLOP3.LUT P6, PT, PT, PT, PT, 0x8, 0x0 ;  /* 0x000000000000781c */ /* 0x000fc80003fce170 */
[----:B------:R-:W-:Y:S02]  /*1550*/  P2R R14, PR, RZ, 0x40 ;  /* 0x00000040ff0e7803 */ /* 0x000fe40000000000 */
.L_x_2913:
        /* <DEDUP_REMOVED lines=115> */
.L_x_2912:
[----:B------:R-:W-:-:S13]  /*1c90*/  ISETP.GT.AND P6, PT, R9, 0x4, PT ;  /* 0x000000040900780c */ /* 0x000fda0003fc4270 */
[----:B------:R-:W-:Y:S05]  /*1ca0*/  @!P6 BRA `(.L_x_2914) ;  /* 0x000003c00000e947 */ /* 0x000fea0003800000 */
        /* <DEDUP_REMOVED lines=54> */
[----:B------:R-:W-:Y:S02]  /*2010*/  IADD3 R8, R8, 0x4, RZ ;  /* 0x0000000408087810 */ /* 0x000fe40007ffe0ff */
[----:B------:R-:W-:Y:S01]  /*2020*/  IADD3 R9, R9, -0x4, RZ ;  /* 0xfffffffc09097810 */ /* 0x000fe20007ffe0ff */
[----:B--2---:R-:W-:Y:S02]  /*2030*/  @!P6 FADD.FTZ R6, R6, R12 ;  /* 0x0000000c0606e221 */ /* 0x004fe40000010000 */
[----:B------:R-:W-:Y:S01]  /*2040*/  @!P6 FADD.FTZ R7, R7, R13 ;  /* 0x0000000d0707e221 */ /* 0x000fe20000010000 */
[----:B------:R-:W-:-:S04]  /*2050*/  PLOP3.LUT P6, PT, PT, PT, PT, 0x8, 0x0 ;  /* 0x000000000000781c */ /* 0x000fc80003fce170 */
[----:B------:R-:W-:-:S04]  /*2060*/  P2R R14, PR, RZ, 0x40 ;  /* 0x00000040ff0e7803 */ /* 0x000fc80000000000 */
.L_x_2914:
[----:B------:R-:W-:-:S04]  /*2070*/  ISETP.NE.AND P6, PT, R14, RZ, PT ;  /* 0x000000ff0e00720c */ /* 0x000fc80003fc5270 */
[----:B------:R-:W-:-:S13]  /*2080*/  ISETP.NE.OR P6, PT, R9, RZ, P6 ;  /* 0x000000ff0900720c */ /* 0x000fda00037c5670 */
[----:B------:R-:W-:Y:S05]  /*2090*/  @!P6 BRA `(.L_x_2910) ;  /* 0x000001f00000e947 */ /* 0x000fea0003800000 */
.L_x_2911:
        /* <DEDUP_REMOVED lines=31> */
.L_x_2910:
        /* <DEDUP_REMOVED lines=10> */
[----:B------:R-:W-:-:S04]  /*2330*/  IMAD R11, R8, c[0x0][0x10], R42 ;  /* 0x00000400080b7a24 */ /* 0x000fc800078e022a */
[----:B------:R-:W-:-:S06]  /*2340*/  IMAD.WIDE.U32 R10, R11, 0x8, R4 ;  /* 0x000000080b0a7825 */ /* 0x000fcc00078e0004 */
[----:B------:R-:W2:Y:S02]  /*2350*/  LDG.E.64 R10, [R10.64] ;  /* 0x000000060a0a7981 */ /* 0x000ea4000c1e1b00 */
[----:B0-2---:R-:W-:Y:S02]  /*2360*/  FADD.FTZ R6, R6, R10 ;  /* 0x0000000a06067221 */ /* 0x005fe40000010000 */
[----:B------:R-:W-:Y:S02]  /*2370*/  FADD.FTZ R7, R7, R11 ;  /* 0x0000000b07077221 */ /* 0x000fe40000010000 */
.L_x_2916:
[----:B------:R-:W-:Y:S05]  /*2380*/  BSYNC B0 ;  /* 0x0000000000007941 */ /* 0x000fea0003800000 */
.L_x_2915:
        /* <DEDUP_REMOVED lines=8> */
[----:B0-2---:R-:W-:Y:S02]  /*2410*/  @!P6 FADD.FTZ R6, R6, R10 ;  /* 0x0000000a0606e221 */ /* 0x005fe40000010000 */
[----:B------:R-:W-:Y:S01]  /*2420*/  @!P6 FADD.FTZ R7, R7, R11 ;  /* 0x0000000b0707e221 */ /* 0x000fe20000010000 */
[----:B------:R-:W-:-:S04]  /*2430*/  ISETP.EQ.OR P6, PT, R8, R41, P5 ;  /* 0x000000290800720c */ /* 0x000fc80002fc2670 */
[----:B------:R-:W-:-:S13]  /*2440*/  ISETP.EQ.OR P6, PT, R9, 0x2, P6 ;  /* 0x000000020900780c */ /* 0x000fda00037c2670 */
[----:B------:R-:W-:-:S04]  /*2450*/  @!P6 IMAD R9, R8, c[0x0][0x10], R42 ;  /* 0x000004000809ea24 */ /* 0x000fc800078e022a */
[----:B------:R-:W-:-:S06]  /*2460*/  @!P6 IMAD.WIDE.U32 R4, R9, 0x8, R4 ;  /* 0x000000080904e825 */ /* 0x000fcc00078e0004 */
[----:B------:R-:W2:Y:S02]  /*2470*/  @!P6 LDG.E.64 R4, [R4.64] ;  /* 0x000000060404e981 */ /* 0x000ea4000c1e1b00 */
[----:B--2---:R-:W-:Y:S02]  /*2480*/  @!P6 FADD.FTZ R6, R6, R4 ;  /* 0x000000040606e221 */ /* 0x004fe40000010000 */
[----:B------:R-:W-:-:S03]  /*2490*/  @!P6 FADD.FTZ R7, R7, R5 ;  /* 0x000000050707e221 */ /* 0x000fc60000010000 */
.L_x_2907:
[----:B------:R-:W-:Y:S01]  /*24a0*/  @P0 MOV R53, 0x8 ;  /* 0x0000000800350802 */ /* 0x000fe20000000f00 */
[----:B------:R-:W-:Y:S01]  /*24b0*/  @P0 FMUL.FTZ R15, R7, c[0x0][0x1f4] ;  /* 0x00007d00070f0a20 */ /* 0x000fe20000410000 */
[----:B------:R-:W-:Y:S01]  /*24c0*/  @!P5 STS.64 [0x88], R6 ;  /* 0x00008806ff00d388 */ /* 0x000fe20000000a00 */
[----:B------:R-:W-:Y:S01]  /*24d0*/  @P0 FMUL.FTZ R14, R6, c[0x0][0x1f4] ;  /* 0x00007d00060e0a20 */ /* 0x000fe20000410000 */
[----:B------:R-:W-:Y:S01]  /*24e0*/  HFMA2.MMA R5, -RZ, RZ, 0, 2.384185791015625e-07 ;  /* 0x00000004ff057435 */ /* 0x000fe200000001ff */
[----:B------:R-:W-:Y:S01]  /*24f0*/  @P0 IMAD.WIDE R52, R36, R53, c[0x0][0x168] ;  /* 0x00005a0024340625 */ /* 0x000fe200078e0235 */
[----:B------:R-:W-:-:S04]  /*2500*/  IADD3 R4, R34, R43, RZ ;  /* 0x0000002b22047210 */ /* 0x000fc80007ffe0ff */
[----:B------:R1:W-:Y:S04]  /*2510*/  @P0 STG.E.64 [R52.64], R14 ;  /* 0x0000000e34000986 */ /* 0x0003e8000c101b06 */
[----:B------:R-:W-:Y:S01]  /*2520*/  BAR.SYNC.DEFER_BLOCKING 0x0 ;  /* 0x0000000000007b1d */ /* 0x000fe20000010000 */
[----:B------:R-:W-:-:S04]  /*2530*/  IMAD.WIDE R8, R4, R5, c[0x0][0x178] ;  /* 0x00005e0004087625 */ /* 0x000fc800078e0205 */
[----:B------:R-:W-:Y:S02]  /*2540*/  IMAD.WIDE R4, R4, R5, c[0x0][0x180] ;  /* 0x0000600004047625 */ /* 0x000fe400078e0205 */
[----:B------:R-:W2:Y:S04]  /*2550*/  LDG.E.64 R8, [R8.64] ;  /* 0x0000000608087981 */ /* 0x000ea8000c1e1b00 */
[----:B------:R-:W2:Y:S01]  /*2560*/  LDG.E.64 R4, [R4.64] ;  /* 0x0000000604047981 */ /* 0x000ea2000c1e1b00 */
[----:B------:R-:W-:-:S03]  /*2570*/  ISETP.NE.AND P6, PT, RZ, UR5, PT ;  /* 0x00000005ff007c0c */ /* 0x000fc6000bfc5270 */
[----:B------:R-:W3:Y:S04]  /*2580*/  LDS.64 R12, [0x88] ;  /* 0x00008800ff0c7984 */ /* 0x000ee80000000a00 */
[----:B------:R-:W1:Y:S02]  /*2590*/  S2R R11, SR_TID.X ;  /* 0x00000000000b7919 */ /* 0x000e640000002100 */
[----:B-1----:R-:W-:-:S05]  /*25a0*/  SHF.R.U32.HI R14, RZ, 0x1, R11 ;  /* 0x00000001ff0e7819 */ /* 0x002fca000001160b */
[----:B------:R-:W-:-:S05]  /*25b0*/  IMAD.WIDE.U32 R14, R14, -0x6db6db6d, RZ ;  /* 0x924924930e0e7825 */ /* 0x000fca00078e00ff */
[----:B------:R-:W-:Y:S01]  /*25c0*/  SHF.R.U32.HI R14, RZ, 0x2, R15 ;  /* 0x00000002ff0e7819 */ /* 0x000fe2000001160f */
[----:B---3--:R-:W-:-:S04]  /*25d0*/  FMUL.FTZ R10, R12, c[0x0][0x1f4] ;  /* 0x00007d000c0a7a20 */ /* 0x008fc80000410000 */
[C---:B------:R-:W-:Y:S02]  /*25e0*/  FMUL.FTZ R12, R10.reuse, R10 ;  /* 0x0000000a0a0c7220 */ /* 0x040fe40000410000 */
[C---:B0-----:R-:W-:Y:S02]  /*25f0*/  FADD.FTZ R7, -R10.reuse, R24 ;  /* 0x000000180a077221 */ /* 0x041fe40000010100 */
[----:B------:R-:W-:Y:S01]  /*2600*/  FFMA.FTZ R13, R13, c[0x0][0x1f4], -R12 ;  /* 0x00007d000d0d7a23 */ /* 0x000fe2000001080c */
[----:B------:R-:W-:Y:S01]  /*2610*/  MOV R12, 0x3f800000 ;  /* 0x3f800000000c7802 */ /* 0x000fe20000000f00 */
[C---:B------:R-:W-:Y:S02]  /*2620*/  FADD.FTZ R25, -R10.reuse, R25 ;  /* 0x000000190a197221 */ /* 0x040fe40000010100 */
[C---:B------:R-:W-:Y:S01]  /*2630*/  FADD.FTZ R15, -R10.reuse, R22 ;  /* 0x000000160a0f7221 */ /* 0x040fe20000010100 */
[----:B------:R-:W-:Y:S01]  /*2640*/  FSETP.GTU.FTZ.AND P5, PT, R13, RZ, PT ;  /* 0x000000ff0d00720b */ /* 0x000fe20003fbc000 */
[----:B------:R-:W-:-:S12]  /*2650*/  FADD.FTZ R23, -R10, R23 ;  /* 0x000000170a177221 */ /* 0x000fd80000010100 */
[----:B------:R-:W-:-:S04]  /*2660*/  @P5 FADD.FTZ R13, R13, c[0x0][0x188] ;  /* 0x000062000d0d5621 */ /* 0x000fc80000010000 */
[----:B------:R-:W0:Y:S02]  /*2670*/  @P5 MUFU.RSQ R12, R13 ;  /* 0x0000000d000c5308 */ /* 0x000e240000001400 */
[-C--:B0-----:R-:W-:Y:S02]  /*2680*/  FMUL.FTZ R7, R7, R12.reuse ;  /* 0x0000000c07077220 */ /* 0x081fe40000410000 */
[-C--:B------:R-:W-:Y:S02]  /*2690*/  FMUL.FTZ R22, R25, R12.reuse ;  /* 0x0000000c19167220 */ /* 0x080fe40000410000 */
[-C--:B------:R-:W-:Y:S02]  /*26a0*/  FMUL.FTZ R43, R15, R12.reuse ;  /* 0x0000000c0f2b7220 */ /* 0x080fe40000410000 */
[----:B------:R-:W-:Y:S02]  /*26b0*/  FMUL.FTZ R52, R23, R12 ;  /* 0x0000000c17347220 */ /* 0x000fe40000410000 */
        /* <DEDUP_REMOVED lines=13> */
.L_x_2917:
        /* <DEDUP_REMOVED lines=11> */
.L_x_2919:
[----:B------:R-:W-:Y:S05]  /*2840*/  BSYNC B0 ;  /* 0x0000000000007941 */ /* 0x000fea0003800000 */
.L_x_2918:
[----:B------:R-:W-:Y:S02]  /*2850*/  FADD.FTZ R51, -R10, R20 ;  /* 0x000000140a337221 */ /* 0x000fe40000010100 */
        /* <DEDUP_REMOVED lines=13> */
.L_x_2920:
        /* <DEDUP_REMOVED lines=11> */
.L_x_2922:
[----:B------:R-:W-:Y:S05]  /*29e0*/  BSYNC B0 ;  /* 0x0000000000007941 */ /* 0x000fea0003800000 */
.L_x_2921:
[C---:B------:R-:W-:Y:S02]  /*29f0*/  FADD.FTZ R21, -R10.reuse, R21 ;  /* 0x000000150a157221 */ /* 0x040fe40000010100 */
[C---:B------:R-:W-:Y:S02]  /*2a00*/  FADD.FTZ R13, -R10.reuse, R18 ;  /* 0x000000120a0d7221 */ /* 0x040fe40000010100 */
[----:B------:R-:W-:Y:S02]  /*2a10*/  FADD.FTZ R19, -R10, R19 ;  /* 0x000000130a137221 */ /* 0x000fe40000010100 */
[-C--:B------:R-:W-:Y:S02]  /*2a20*/  FMUL.FTZ R51, R51, R12.reuse ;  /* 0x0000000c33337220 */ /* 0x080fe40000410000 */
[----:B------:R-:W-:Y:S02]  /*2a30*/  FMUL.FTZ R0, R21, R12 ;  /* 0x0000000c15007220 */ /* 0x000fe40000410000 */
[----:B0-----:R-:W-:-:S02]  /*2a40*/  IMAD R7, R41, c[0x0][0x1e4], R14 ;  /* 0x0000790029077a24 */ /* 0x001fc400078e020e */
        /* <DEDUP_REMOVED lines=15> */
.L_x_2923:
        /* <DEDUP_REMOVED lines=11> */
.L_x_2925:
[----:B------:R-:W-:Y:S05]  /*2bf0*/  BSYNC B0 ;  /* 0x0000000000007941 */ /* 0x000fea0003800000 */
.L_x_2924:
[----:B------:R-:W-:Y:S01]  /*2c00*/  IADD3 R0, R7, 0x80, RZ ;  /* 0x0000008007007810 */ /* 0x000fe20007ffe0ff */
        /* <DEDUP_REMOVED lines=13> */
.L_x_2926:
        /* <DEDUP_REMOVED lines=11> */
.L_x_2928:
[----:B------:R-:W-:Y:S05]  /*2d90*/  BSYNC B0 ;  /* 0x0000000000007941 */ /* 0x000fea0003800000 */
.L_x_2927:
[----:B------:R-:W-:Y:S01]  /*2da0*/  ISETP.GE.U32.AND P5, PT, R0, c[0x0][0x1c8], PT ;  /* 0x0000720000007a0c */ /* 0x000fe20003fa6070 */
[C---:B------:R-:W-:Y:S01]  /*2db0*/  FADD.FTZ R13, -R10.reuse, R28 ;  /* 0x0000001c0a0d7221 */ /* 0x040fe20000010100 */
[----:B------:R-:W-:Y:S01]  /*2dc0*/  SHF.R.S32.HI R23, RZ, 0x1f, R0 ;  /* 0x0000001fff177819 */ /* 0x000fe20000011400 */
[----:B------:R-:W-:Y:S01]  /*2dd0*/  FADD.FTZ R29, -R10, R29 ;  /* 0x0000001d0a1d7221 */ /* 0x000fe20000010100 */
[----:B------:R-:W-:Y:S01]  /*2de0*/  IADD3 R6, R7, 0xa0, RZ ;  /* 0x000000a007067810 */ /* 0x000fe20007ffe0ff */
[-C--:B------:R-:W-:Y:S01]  /*2df0*/  FMUL.FTZ R13, R13, R12.reuse ;  /* 0x0000000c0d0d7220 */ /* 0x080fe20000410000 */
[----:B------:R-:W-:Y:S01]  /*2e00*/  ISETP.GE.AND.EX P5, PT, R23, c[0x0][0x1cc], PT, P5 ;  /* 0x0000730017007a0c */ /* 0x000fe20003fa6350 */
[----:B------:R-:W-:Y:S02]  /*2e10*/  FMUL.FTZ R18, R29, R12 ;  /* 0x0000000c1d127220 */ /* 0x000fe40000410000 */
[----:B0-----:R-:W-:Y:S01]  /*2e20*/  FFMA.FTZ R14, R8, R13, R4 ;  /* 0x0000000d080e7223 */ /* 0x001fe20000010004 */
[----:B------:R-:W-:Y:S01]  /*2e30*/  ISETP.LT.U32.AND P5, PT, R11, 0x1c0, !P5 ;  /* 0x000001c00b00780c */ /* 0x000fe20006fa1070 */
[----:B------:R-:W-:Y:S01]  /*2e40*/  FFMA.FTZ R15, R9, R18, R5 ;  /* 0x00000012090f7223 */ /* 0x000fe20000010005 */
[----:B------:R-:W-:Y:S10]  /*2e50*/  @!P6 BRA `(.L_x_2929) ;  /* 0x000000a00000e947 */ /* 0x000ff40003800000 */
        /* <DEDUP_REMOVED lines=10> */
.L_x_2929:
        /* <DEDUP_REMOVED lines=11> */
.L_x_2931:
[----:B------:R-:W-:Y:S05]  /*2fb0*/  BSYNC B0 ;  /* 0x0000000000007941 */ /* 0x000fea0003800000 */
.L_x_2930:
[----:B------:R-:W-:Y:S01]  /*2fc0*/  ISETP.GE.U32.AND P5, PT, R6, c[0x0][0x1c8], PT ;  /* 0x0000720006007a0c */ /* 0x000fe20003fa6070 */
[C---:B------:R-:W-:Y:S01]  /*2fd0*/  FADD.FTZ R13, -R10.reuse, R26 ;  /* 0x0000001a0a0d7221 */ /* 0x040fe20000010100 */
[----:B------:R-:W-:Y:S01]  /*2fe0*/  SHF.R.S32.HI R23, RZ, 0x1f, R6 ;  /* 0x0000001fff177819 */ /* 0x000fe20000011406 */
[----:B------:R-:W-:Y:S01]  /*2ff0*/  FADD.FTZ R27, -R10, R27 ;  /* 0x0000001b0a1b7221 */ /* 0x000fe20000010100 */
[----:B------:R-:W-:Y:S01]  /*3000*/  IADD3 R0, R7, 0xc0, RZ ;  /* 0x000000c007007810 */ /* 0x000fe20007ffe0ff */
[-C--:B------:R-:W-:Y:S01]  /*3010*/  FMUL.FTZ R13, R13, R12.reuse ;  /* 0x0000000c0d0d7220 */ /* 0x080fe20000410000 */
[----:B------:R-:W-:Y:S01]  /*3020*/  ISETP.GE.AND.EX P5, PT, R23, c[0x0][0x1cc], PT, P5 ;  /* 0x0000730017007a0c */ /* 0x000fe20003fa6350 */
[----:B0-----:R-:W-:Y:S02]  /*3030*/  FMUL.FTZ R18, R27, R12 ;  /* 0x0000000c1b127220 */ /* 0x001fe40000410000 */
[----:B------:R-:W-:Y:S01]  /*3040*/  FFMA.FTZ R14, R8, R13, R4 ;  /* 0x0000000d080e7223 */ /* 0x000fe20000010004 */
        /* <DEDUP_REMOVED lines=13> */
.L_x_2932:
        /* <DEDUP_REMOVED lines=11> */
.L_x_2934:
[----:B------:R-:W-:Y:S05]  /*31d0*/  BSYNC B0 ;  /* 0x0000000000007941 */ /* 0x000fea0003800000 */
.L_x_2933:
[----:B------:R-:W-:Y:S01]  /*31e0*/  ISETP.GE.U32.AND P5, PT, R0, c[0x0][0x1c8], PT ;  /* 0x0000720000007a0c */ /* 0x000fe20003fa6070 */
[C---:B------:R-:W-:Y:S01]  /*31f0*/  FADD.FTZ R13, -R10.reuse, R16 ;  /* 0x000000100a0d7221 */ /* 0x040fe20000010100 */
[----:B0-----:R-:W-:Y:S01]  /*3200*/  SHF.R.S32.HI R19, RZ, 0x1f, R0 ;  /* 0x0000001fff137819 */ /* 0x001fe20000011400 */
[----:B------:R-:W-:Y:S02]  /*3210*/  FADD.FTZ R17, -R10, R17 ;  /* 0x000000110a117221 */ /* 0x000fe40000010100 */
[-C--:B------:R-:W-:Y:S01]  /*3220*/  FMUL.FTZ R13, R13, R12.reuse ;  /* 0x0000000c0d0d7220 */ /* 0x080fe20000410000 */
[----:B------:R-:W-:Y:S01]  /*3230*/  ISETP.GE.AND.EX P5, PT, R19, c[0x0][0x1cc], PT, P5 ;  /* 0x0000730013007a0c */ /* 0x000fe20003fa6350 */
[----:B------:R-:W-:Y:S02]  /*3240*/  FMUL.FTZ R6, R17, R12 ;  /* 0x0000000c11067220 */ /* 0x000fe40000410000 */
        /* <DEDUP_REMOVED lines=14> */
.L_x_2935:
[----:B------:R-:W-:Y:S01]  /*3330*/  BSSY B0, `(.L_x_2936) ;  /* 0x000000b000007945 */ /* 0x000fe20003800000 */
[----:B------:R-:W-:Y:S05]  /*3340*/  @!P5 BRA `(.L_x_2937) ;  /* 0x000000900000d947 */ /* 0x000fea0003800000 */
        /* <DEDUP_REMOVED lines=8> */
[----:B------:R0:W-:Y:S04]  /*33d0*/  STG.E.64 [R16.64], R14 ;  /* 0x0000000e10007986 */ /* 0x0001e8000c101b06 */
.L_x_2937:
[----:B------:R-:W-:Y:S05]  /*33e0*/  BSYNC B0 ;  /* 0x0000000000007941 */ /* 0x000fea0003800000 */
.L_x_2936:
[C---:B------:R-:W-:Y:S01]  /*33f0*/  FADD.FTZ R13, -R10.reuse, R2 ;  /* 0x000000020a0d7221 */ /* 0x040fe20000010100 */
[----:B------:R-:W-:Y:S01]  /*3400*/  ISETP.GE.U32.AND P5, PT, R37, c[0x0][0x1c8], PT ;  /* 0x0000720025007a0c */ /* 0x000fe20003fa6070 */
        /* <DEDUP_REMOVED lines=18> */
.L_x_2938:
[----:B------:R-:W-:Y:S01]  /*3530*/  BSSY B0, `(.L_x_2939) ;  /* 0x000000a000007945 */ /* 0x000fe20003800000 */
[----:B------:R-:W-:Y:S05]  /*3540*/  @!P5 BRA `(.L_x_2940) ;  /* 0x000000800000d947 */ /* 0x000fea0003800000 */
        /* <DEDUP_REMOVED lines=8> */
.L_x_2940:
[----:B------:R-:W-:Y:S05]  /*35d0*/  BSYNC B0 ;  /* 0x0000000000007941 */ /* 0x000fea0003800000 */
.L_x_2939:
[----:B------:R-:W-:Y:S02]  /*35e0*/  IADD3 R36, R36, c[0x0][0x10], RZ ;  /* 0x0000040024247a10 */ /* 0x000fe40007ffe0ff */
[----:B------:R-:W-:Y:S02]  /*35f0*/  IADD3 R45, R45, 0x1, RZ ;  /* 0x000000012d2d7810 */ /* 0x000fe40007ffe0ff */
[----:B------:R-:W-:-:S13]  /*3600*/  ISETP.GE.AND P5, PT, R36, UR4, PT ;  /* 0x0000000424007c0c */ /* 0x000fda000bfa6270 */
[----:B------:R-:W-:Y:S01]  /*3610*/  @P5 CALL.REL.NOINC `(.L_x_2941) ;  /* 0x0000001000005944 */ /* 0x000fe20003c00000 */
[----:B------:R-:W-:Y:S05]  /*3620*/  BRA `(.L_x_2942) ;  /* 0xffffcca000007947 */ /* 0x000fea000383ffff */
.L_x_2941:
[----:B------:R-:W-:Y:S05]  /*3630*/  EXIT ;  /* 0x000000000000794d */ /* 0x000fea0003800000 */
.L_x_2943:
        /* <DEDUP_REMOVED lines=12> */
.L_x_3349:


//--------------------- .text._Z35group_norm_nhwc_fwd_one_pass_kernelI11Fp32IOFp32WLi512ELi28ELi448EEv26Group_norm_nhwc_fwd_params --------------------------
	.section	.text._Z35group_norm_nhwc_fwd_one_pass_kernelI11Fp32IOFp32WLi512ELi28ELi448EEv26Group_norm_nhwc_fwd_params,"ax",@progbits
	.sectioninfo	@"SHI_REGISTERS=94"
	.align	128
        .global         _Z35group_norm_nhwc_fwd_one_pass_kernelI11Fp32IOFp32WLi512ELi28ELi448EEv26Group_norm_nhwc_fwd_params
        .type           _Z35group_norm_nhwc_fwd_one_pass_kernelI11Fp32IOFp32WLi512ELi28ELi448EEv26Group_norm_nhwc_fwd_params,@function
        .size           _Z35group_norm_nhwc_fwd_one_pass_kernelI11Fp32IOFp32WLi512ELi28ELi448EEv26Group_norm_nhwc_fwd_params,(.L_x_3350 - _Z35group_norm_nhwc_fwd_one_pass_kernelI11Fp32IOFp32WLi512ELi28ELi448EEv26Group_norm_nhwc_fwd_params)
        .other          _Z35group_norm_nhwc_fwd_one_pass_kernelI11Fp32IOFp32WLi512ELi28ELi448EEv26Group_norm_nhwc_fwd_params,@"STO_CUDA_ENTRY STV_DEFAULT"
_Z35group_norm_nhwc_fwd_one_pass_kernelI11Fp32IOFp32WLi512ELi28ELi448EEv26Group_norm_nhwc_fwd_params:
.text._Z35group_norm_nhwc_fwd_one_pass_kernelI11Fp32IOFp32WLi512ELi28ELi448EEv26Group_norm_nhwc_fwd_params:
        /* <DEDUP_REMOVED lines=24> */
[----:B------:R-:W-:Y:S02]  /*0180*/  ISETP.LT.U32.AND P2, PT, R53, c[0x0][0x1c8], PT ;  /* 0x0000720035007a0c */ /* 0x000fe40003f41070 */
[----:B------:R-:W-:Y:S02]  /*0190*/  SHF.R.S32.HI R86, RZ, 0x1f, R53 ;  /* 0x0000001fff567819 */ /* 0x000fe40000011435 */
[----:B------:R-:W-:Y:S02]  /*01a0*/  ISETP.LT.U32.AND P1, PT, R55, c[0x0][0x1c8], PT ;  /* 0x0000720037007a0c */ /* 0x000fe40003f21070 */
[----:B------:R-:W-:-:S02]  /*01b0*/  SHF.R.S32.HI R87, RZ, 0x1f, R55 ;  /* 0x0000001fff577819 */ /* 0x000fc40000011437 */
[----:B------:R-:W-:Y:S02]  /*01c0*/  ISETP.LT.U32.AND P3, PT, R56, c[0x0][0x1c8], PT ;  /* 0x0000720038007a0c */ /* 0x000fe40003f61070 */
[----:B------:R-:W-:Y:S02]  /*01d0*/  SHF.R.S32.HI R88, RZ, 0x1f, R56 ;  /* 0x0000001fff587819 */ /* 0x000fe40000011438 */
[----:B------:R-:W-:Y:S02]  /*01e0*/  ISETP.LT.AND.EX P2, PT, R86, c[0x0][0x1cc], !P0, P2 ;  /* 0x0000730056007a0c */ /* 0x000fe40004741320 */
[----:B------:R-:W-:Y:S02]  /*01f0*/  ISETP.LT.AND.EX P1, PT, R87, c[0x0][0x1cc], !P0, P1 ;  /* 0x0000730057007a0c */ /* 0x000fe40004721310 */
[----:B------:R-:W-:Y:S02]  /*0200*/  SHF.L.U32 R54, R54, 0x1, RZ ;  /* 0x0000000136367819 */ /* 0x000fe400000006ff */
[----:B------:R-:W-:-:S02]  /*0210*/  IADD3 R57, R53, 0x60, RZ ;  /* 0x0000006035397810 */ /* 0x000fc40007ffe0ff */
[C---:B------:R-:W-:Y:S02]  /*0220*/  IADD3 R58, R53.reuse, 0x80, RZ ;  /* 0x00000080353a7810 */ /* 0x040fe40007ffe0ff */
        /* <DEDUP_REMOVED lines=12> */
.L_x_3002:
[----:B0-----:R-:W-:Y:S01]  /*02f0*/  IABS R5, c[0x0][0x1d8] ;  /* 0x0000760000057a13 */ /* 0x001fe20000000000 */
[----:B------:R-:W-:Y:S01]  /*0300*/  CS2R R18, SRZ ;  /* 0x0000000000127805 */ /* 0x000fe2000001ff00 */
[----:B------:R-:W-:Y:S02]  /*0310*/  SHF.R.S32.HI R70, RZ, 0x1f, R57 ;  /* 0x0000001fff467819 */ /* 0x000fe40000011439 */
[----:B------:R-:W0:Y:S01]  /*0320*/  I2F.RP R4, R5 ;  /* 0x0000000500047306 */ /* 0x000e220000209400 */
[----:B------:R-:W-:Y:S02]  /*0330*/  ISETP.GE.U32.AND P6, PT, R58, c[0x0][0x1c8], PT ;  /* 0x000072003a007a0c */ /* 0x000fe40003fc6070 */
[----:B------:R-:W-:Y:S02]  /*0340*/  SHF.R.S32.HI R71, RZ, 0x1f, R58 ;  /* 0x0000001fff477819 */ /* 0x000fe4000001143a */
[----:B------:R-:W-:Y:S02]  /*0350*/  SHF.R.S32.HI R72, RZ, 0x1f, R59 ;  /* 0x0000001fff487819 */ /* 0x000fe4000001143b */
[----:B------:R-:W-:-:S02]  /*0360*/  ISETP.GE.AND.EX P6, PT, R71, c[0x0][0x1cc], PT, P6 ;  /* 0x0000730047007a0c */ /* 0x000fc40003fc6360 */
[----:B------:R-:W-:Y:S02]  /*0370*/  SHF.R.S32.HI R73, RZ, 0x1f, R60 ;  /* 0x0000001fff497819 */ /* 0x000fe4000001143c */
[----:B------:R-:W-:Y:S01]  /*0380*/  ISETP.GT.U32.OR P6, PT, R0, 0x1bf, P6 ;  /* 0x000001bf0000780c */ /* 0x000fe200037c4470 */
        /* <DEDUP_REMOVED lines=18> */
[----:B------:R-:W-:-:S09]  /*04b0*/  SHF.R.S32.HI R4, RZ, 0x1f, R54 ;  /* 0x0000001fff047819 */ /* 0x000fd20000011436 */
[----:B------:R-:W-:-:S04]  /*04c0*/  @P3 IADD3 R3, R3, 0x1, RZ ;  /* 0x0000000103033810 */ /* 0x000fc80007ffe0ff */
[----:B------:R-:W-:Y:S02]  /*04d0*/  @!P5 IADD3 R3, -R3, RZ, RZ ;  /* 0x000000ff0303d210 */ /* 0x000fe40007ffe1ff */
[----:B------:R-:W-:Y:S02]  /*04e0*/  @!P4 LOP3.LUT R3, RZ, c[0x0][0x1d8], RZ, 0x33, !PT ;  /* 0x00007600ff03ca12 */ /* 0x000fe400078e33ff */
[----:B------:R-:W-:Y:S02]  /*04f0*/  ISETP.GE.U32.AND P5, PT, R57, c[0x0][0x1c8], PT ;  /* 0x0000720039007a0c */ /* 0x000fe40003fa6070 */
[----:B------:R-:W-:Y:S02]  /*0500*/  IADD3 R83, -R3, RZ, RZ ;  /* 0x000000ff03537210 */ /* 0x000fe40007ffe1ff */
[----:B------:R-:W-:Y:S02]  /*0510*/  SHF.R.S32.HI R2, RZ, 0x1f, R3 ;  /* 0x0000001fff027819 */ /* 0x000fe40000011403 */
[----:B------:R-:W-:Y:S01]  /*0520*/  ISETP.GE.AND.EX P5, PT, R70, c[0x0][0x1cc], PT, P5 ;  /* 0x0000730046007a0c */ /* 0x000fe20003fa6350 */
[----:B------:R-:W-:-:S02]  /*0530*/  IMAD R83, R83, c[0x0][0x1d8], R50 ;  /* 0x0000760053537a24 */ /* 0x000fc400078e0232 */
[----:B------:R-:W-:Y:S01]  /*0540*/  IMAD R2, R2, c[0x0][0x1d0], RZ ;  /* 0x0000740002027a24 */ /* 0x000fe200078e02ff */
[----:B------:R-:W-:Y:S01]  /*0550*/  ISETP.GT.U32.OR P5, PT, R0, 0x1bf, P5 ;  /* 0x000001bf0000780c */ /* 0x000fe20002fa4470 */
[----:B------:R-:W-:Y:S02]  /*0560*/  IMAD R83, R83, 0x1c, RZ ;  /* 0x0000001c53537824 */ /* 0x000fe400078e02ff */
[----:B------:R-:W-:Y:S02]  /*0570*/  IMAD R21, R3, c[0x0][0x1d4], R2 ;  /* 0x0000750003157a24 */ /* 0x000fe400078e0202 */
[----:B------:R-:W-:Y:S01]  /*0580*/  @P2 IMAD R2, R86, c[0x0][0x1c0], RZ ;  /* 0x0000700056022a24 */ /* 0x000fe200078e02ff */
[----:B------:R-:W-:-:S03]  /*0590*/  IADD3 R22, P3, R54, R83, RZ ;  /* 0x0000005336167210 */ /* 0x000fc60007f7e0ff */
[----:B------:R-:W-:Y:S01]  /*05a0*/  @P2 IMAD R5, R53, c[0x0][0x1c4], R2 ;  /* 0x0000710035052a24 */ /* 0x000fe200078e0202 */
[----:B------:R-:W-:Y:S01]  /*05b0*/  LEA.HI.X.SX32 R23, R83, R4, 0x1, P3 ;  /* 0x0000000453177211 */ /* 0x000fe200018f0eff */
[----:B------:R-:W-:-:S04]  /*05c0*/  @P1 IMAD R4, R87, c[0x0][0x1c0], RZ ;  /* 0x0000700057041a24 */ /* 0x000fc800078e02ff */
[----:B------:R-:W-:-:S04]  /*05d0*/  IMAD.WIDE.U32 R22, R3, c[0x0][0x1d0], R22 ;  /* 0x0000740003167a25 */ /* 0x000fc800078e0016 */
[----:B------:R-:W-:Y:S01]  /*05e0*/  @P0 IMAD R3, R88, c[0x0][0x1c0], RZ ;  /* 0x0000700058030a24 */ /* 0x000fe200078e02ff */
[----:B------:R-:W-:Y:S01]  /*05f0*/  IADD3 R21, R23, R21, RZ ;  /* 0x0000001517157210 */ /* 0x000fe20007ffe0ff */
[----:B------:R-:W-:Y:S01]  /*0600*/  @P1 IMAD R7, R55, c[0x0][0x1c4], R4 ;  /* 0x0000710037071a24 */ /* 0x000fe200078e0204 */
[-C--:B------:R-:W-:Y:S01]  /*0610*/  @P2 MOV R20, R22.reuse ;  /* 0x0000001600142202 */ /* 0x080fe20000000f00 */
[----:B------:R-:W-:Y:S01]  /*0620*/  @P0 IMAD R15, R56, c[0x0][0x1c4], R3 ;  /* 0x00007100380f0a24 */ /* 0x000fe200078e0203 */
[-C--:B------:R-:W-:Y:S01]  /*0630*/  @P1 MOV R8, R22.reuse ;  /* 0x0000001600081202 */ /* 0x080fe20000000f00 */
[----:B------:R-:W-:Y:S01]  /*0640*/  @!P5 IMAD R4, R70, c[0x0][0x1c0], RZ ;  /* 0x000070004604da24 */ /* 0x000fe200078e02ff */
[-C--:B------:R-:W-:Y:S01]  /*0650*/  @P1 MOV R9, R21.reuse ;  /* 0x0000001500091202 */ /* 0x080fe20000000f00 */
[----:B------:R-:W-:Y:S01]  /*0660*/  @P2 IMAD.WIDE.U32 R2, R53, c[0x0][0x1c0], R20 ;  /* 0x0000700035022a25 */ /* 0x000fe200078e0014 */
[----:B------:R-:W-:Y:S02]  /*0670*/  @!P5 MOV R12, R22 ;  /* 0x00000016000cd202 */ /* 0x000fe40000000f00 */
[----:B------:R-:W-:Y:S01]  /*0680*/  @!P5 MOV R13, R21 ;  /* 0x00000015000dd202 */ /* 0x000fe20000000f00 */
[----:B------:R-:W-:Y:S01]  /*0690*/  @P1 IMAD.WIDE.U32 R8, R55, c[0x0][0x1c0], R8 ;  /* 0x0000700037081a25 */ /* 0x000fe200078e0008 */
[----:B------:R-:W-:-:S02]  /*06a0*/  @P2 IADD3 R5, R3, R5, RZ ;  /* 0x0000000503052210 */ /* 0x000fc40007ffe0ff */
[----:B------:R-:W-:Y:S01]  /*06b0*/  @P2 LEA R6, P3, R2, c[0x0][0x170], 0x2 ;  /* 0x00005c0002062a11 */ /* 0x000fe200078610ff */
[----:B------:R-:W-:Y:S01]  /*06c0*/  @!P5 IMAD R17, R57, c[0x0][0x1c4], R4 ;  /* 0x000071003911da24 */ /* 0x000fe200078e0204 */
[----:B------:R-:W-:Y:S01]  /*06d0*/  @P1 IADD3 R3, R9, R7, RZ ;  /* 0x0000000709031210 */ /* 0x000fe20007ffe0ff */
[----:B------:R-:W-:Y:S01]  /*06e0*/  @!P5 IMAD.WIDE.U32 R12, R57, c[0x0][0x1c0], R12 ;  /* 0x00007000390cda25 */ /* 0x000fe200078e000c */
[----:B------:R-:W-:Y:S02]  /*06f0*/  @P1 LEA R4, P4, R8, c[0x0][0x170], 0x2 ;  /* 0x00005c0008041a11 */ /* 0x000fe400078810ff */
[----:B------:R-:W-:Y:S02]  /*0700*/  @P0 MOV R10, R22 ;  /* 0x00000016000a0202 */ /* 0x000fe40000000f00 */
[----:B------:R-:W-:Y:S02]  /*0710*/  @P0 MOV R11, R21 ;  /* 0x00000015000b0202 */ /* 0x000fe40000000f00 */
[----:B------:R-:W-:-:S02]  /*0720*/  @P2 LEA.HI.X R7, R2, c[0x0][0x174], R5, 0x2, P3 ;  /* 0x00005d0002072a11 */ /* 0x000fc400018f1405 */
[----:B------:R-:W-:Y:S01]  /*0730*/  @P1 LEA.HI.X R5, R8, c[0x0][0x174], R3, 0x2, P4 ;  /* 0x00005d0008051a11 */ /* 0x000fe200020f1403 */
[----:B------:R-:W-:Y:S01]  /*0740*/  @P0 IMAD.WIDE.U32 R10, R56, c[0x0][0x1c0], R10 ;  /* 0x00007000380a0a25 */ /* 0x000fe200078e000a */
[----:B------:R-:W-:Y:S02]  /*0750*/  @!P5 IADD3 R3, R13, R17, RZ ;  /* 0x000000110d03d210 */ /* 0x000fe40007ffe0ff */
[C---:B------:R-:W-:Y:S02]  /*0760*/  @!P5 LEA R2, P4, R12.reuse, c[0x0][0x170], 0x2 ;  /* 0x00005c000c02da11 */ /* 0x040fe400078810ff */
[----:B------:R-:W-:Y:S01]  /*0770*/  @P0 IADD3 R9, R11, R15, RZ ;  /* 0x0000000f0b090210 */ /* 0x000fe20007ffe0ff */
[----:B------:R-:W-:Y:S01]  /*0780*/  @!P6 IMAD R11, R71, c[0x0][0x1c0], RZ ;  /* 0x00007000470bea24 */ /* 0x000fe200078e02ff */
[----:B------:R-:W-:Y:S02]  /*0790*/  @!P5 LEA.HI.X R3, R12, c[0x0][0x174], R3, 0x2, P4 ;  /* 0x00005d000c03da11 */ /* 0x000fe400020f1403 */
[----:B------:R-:W-:Y:S01]  /*07a0*/  ISETP.GE.U32.AND P4, PT, R59, c[0x0][0x1c8], PT ;  /* 0x000072003b007a0c */ /* 0x000fe20003f86070 */
[----:B------:R-:W-:Y:S01]  /*07b0*/  @!P6 IMAD R13, R58, c[0x0][0x1c4], R11 ;  /* 0x000071003a0dea24 */ /* 0x000fe200078e020b */
[----:B------:R-:W-:Y:S01]  /*07c0*/  @P0 LEA R8, P3, R10, c[0x0][0x170], 0x2 ;  /* 0x00005c000a080a11 */ /* 0x000fe200078610ff */
[----:B------:R0:W2:Y:S01]  /*07d0*/  @!P5 LDG.E.64 R18, [R2.64] ;  /* 0x000000060212d981 */ /* 0x0000a2000c1e1b00 */
[----:B------:R-:W-:-:S02]  /*07e0*/  ISETP.GE.AND.EX P4, PT, R72, c[0x0][0x1cc], PT, P4 ;  /* 0x0000730048007a0c */ /* 0x000fc40003f86340 */
[----:B------:R-:W-:Y:S02]  /*07f0*/  @P0 LEA.HI.X R9, R10, c[0x0][0x174], R9, 0x2, P3 ;  /* 0x00005d000a090a11 */ /* 0x000fe400018f1409 */
[----:B------:R-:W-:Y:S02]  /*0800*/  @!P6 MOV R10, R22 ;  /* 0x00000016000ae202 */ /* 0x000fe40000000f00 */
[----:B------:R-:W-:Y:S02]  /*0810*/  @!P6 MOV R11, R21 ;  /* 0x00000015000be202 */ /* 0x000fe40000000f00 */
[----:B------:R-:W-:Y:S02]  /*0820*/  ISETP.GT.U32.OR P4, PT, R0, 0x1bf, P4 ;  /* 0x000001bf0000780c */ /* 0x000fe40002784470 */
[----:B------:R-:W-:Y:S01]  /*0830*/  ISETP.GE.U32.AND P3, PT, R60, c[0x0][0x1c8], PT ;  /* 0x000072003c007a0c */ /* 0x000fe20003f66070 */
[----:B------:R-:W-:-:S03]  /*0840*/  @!P6 IMAD.WIDE.U32 R10, R58, c[0x0][0x1c0], R10 ;  /* 0x000070003a0aea25 */ /* 0x000fc600078e000a */
[----:B------:R-:W-:Y:S02]  /*0850*/  ISETP.GE.AND.EX P3, PT, R73, c[0x0][0x1cc], PT, P3 ;  /* 0x0000730049007a0c */ /* 0x000fe40003f66330 */
[----:B------:R-:W-:Y:S02]  /*0860*/  @!P6 IADD3 R11, R11, R13, RZ ;  /* 0x0000000d0b0be210 */ /* 0x000fe40007ffe0ff */
[----:B------:R-:W-:Y:S02]  /*0870*/  ISETP.GT.U32.OR P3, PT, R0, 0x1bf, P3 ;  /* 0x000001bf0000780c */ /* 0x000fe40001f64470 */
[C---:B------:R-:W-:Y:S02]  /*0880*/  @!P6 LEA R12, P5, R10.reuse, c[0x0][0x170], 0x2 ;  /* 0x00005c000a0cea11 */ /* 0x040fe400078a10ff */
[----:B0-----:R-:W-:Y:S02]  /*0890*/  @!P4 MOV R2, R22 ;  /* 0x000000160002c202 */ /* 0x001fe40000000f00 */
[----:B------:R-:W-:Y:S01]  /*08a0*/  @!P6 LEA.HI.X R13, R10, c[0x0][0x174], R11, 0x2, P5 ;  /* 0x00005d000a0dea11 */ /* 0x000fe200028f140b */
[----:B------:R-:W-:Y:S01]  /*08b0*/  @!P4 IMAD R10, R72, c[0x0][0x1c0], RZ ;  /* 0x00007000480aca24 */ /* 0x000fe200078e02ff */
[----:B------:R-:W-:Y:S01]  /*08c0*/  @!P4 MOV R3, R21 ;  /* 0x000000150003c202 */ /* 0x000fe20000000f00 */
[----:B------:R-:W-:-:S02]  /*08d0*/  CS2R R16, SRZ ;  /* 0x0000000000107805 */ /* 0x000fc4000001ff00 */
[C---:B------:R-:W-:Y:S02]  /*08e0*/  @!P4 IMAD R11, R59.reuse, c[0x0][0x1c4], R10 ;  /* 0x000071003b0bca24 */ /* 0x040fe400078e020a */
[----:B------:R-:W-:Y:S01]  /*08f0*/  @!P4 IMAD.WIDE.U32 R2, R59, c[0x0][0x1c0], R2 ;  /* 0x000070003b02ca25 */ /* 0x000fe200078e0002 */
[----:B------:R-:W-:Y:S01]  /*0900*/  ISETP.GE.U32.AND P5, PT, R61, c[0x0][0x1c8], PT ;  /* 0x000072003d007a0c */ /* 0x000fe20003fa6070 */
[----:B------:R0:W3:Y:S01]  /*0910*/  @!P6 LDG.E.64 R16, [R12.64] ;  /* 0x000000060c10e981 */ /* 0x0000e2000c1e1b00 */
[----:B------:R-:W-:Y:S01]  /*0920*/  SHF.R.S32.HI R74, RZ, 0x1f, R61 ;  /* 0x0000001fff4a7819 */ /* 0x000fe2000001143d */
[----:B------:R-:W-:Y:S01]  /*0930*/  @!P3 IMAD R15, R73, c[0x0][0x1c0], RZ ;  /* 0x00007000490fba24 */ /* 0x000fe200078e02ff */
[----:B------:R-:W-:Y:S02]  /*0940*/  @!P4 IADD3 R3, R3, R11, RZ ;  /* 0x0000000b0303c210 */ /* 0x000fe40007ffe0ff */
[----:B------:R-:W-:Y:S02]  /*0950*/  @!P4 LEA R10, P6, R2, c[0x0][0x170], 0x2 ;  /* 0x00005c00020aca11 */ /* 0x000fe400078c10ff */
[----:B------:R-:W-:Y:S01]  /*0960*/  ISETP.GE.AND.EX P5, PT, R74, c[0x0][0x1cc], PT, P5 ;  /* 0x000073004a007a0c */ /* 0x000fe20003fa6350 */
[----:B------:R-:W-:Y:S01]  /*0970*/  @!P3 IMAD R25, R60, c[0x0][0x1c4], R15 ;  /* 0x000071003c19ba24 */ /* 0x000fe200078e020f */
[----:B------:R-:W-:-:S02]  /*0980*/  @!P3 MOV R14, R22 ;  /* 0x00000016000eb202 */ /* 0x000fc40000000f00 */
[----:B------:R-:W-:Y:S02]  /*0990*/  @!P3 MOV R15, R21 ;  /* 0x00000015000fb202 */ /* 0x000fe40000000f00 */
[----:B------:R-:W-:Y:S02]  /*09a0*/  @!P4 LEA.HI.X R11, R2, c[0x0][0x174], R3, 0x2, P6 ;  /* 0x00005d00020bca11 */ /* 0x000fe400030f1403 */
[----:B------:R-:W-:Y:S02]  /*09b0*/  MOV R3, RZ ;  /* 0x000000ff00037202 */ /* 0x000fe40000000f00 */
[----:B------:R-:W-:Y:S02]  /*09c0*/  ISETP.GT.U32.OR P5, PT, R0, 0x1bf, P5 ;  /* 0x000001bf0000780c */ /* 0x000fe40002fa4470 */
[----:B------:R-:W-:Y:S01]  /*09d0*/  MOV R2, RZ ;  /* 0x000000ff00027202 */ /* 0x000fe20000000f00 */
[----:B------:R-:W-:Y:S01]  /*09e0*/  @!P3 IMAD.WIDE.U32 R14, R60, c[0x0][0x1c0], R14 ;  /* 0x000070003c0eba25 */ /* 0x000fe200078e000e */
[----:B------:R-:W-:-:S04]  /*09f0*/  SHF.R.S32.HI R75, RZ, 0x1f, R62 ;  /* 0x0000001fff4b7819 */ /* 0x000fc8000001143e */
[----:B------:R1:W4:Y:S01]  /*0a00*/  @!P4 LDG.E.64 R2, [R10.64] ;  /* 0x000000060a02c981 */ /* 0x000322000c1e1b00 */
[----:B------:R-:W-:Y:S02]  /*0a10*/  ISETP.GE.U32.AND P4, PT, R62, c[0x0][0x1c8], PT ;  /* 0x000072003e007a0c */ /* 0x000fe40003f86070 */
[----:B------:R-:W-:Y:S02]  /*0a20*/  @!P3 IADD3 R15, R15, R25, RZ ;  /* 0x000000190f0fb210 */ /* 0x000fe40007ffe0ff */
[C---:B0-----:R-:W-:Y:S02]  /*0a30*/  @!P3 LEA R12, P6, R14.reuse, c[0x0][0x170], 0x2 ;  /* 0x00005c000e0cba11 */ /* 0x041fe400078c10ff */
[----:B------:R-:W-:Y:S02]  /*0a40*/  ISETP.GE.AND.EX P4, PT, R75, c[0x0][0x1cc], PT, P4 ;  /* 0x000073004b007a0c */ /* 0x000fe40003f86340 */
[----:B------:R-:W-:Y:S01]  /*0a50*/  @!P3 LEA.HI.X R13, R14, c[0x0][0x174], R15, 0x2, P6 ;  /* 0x00005d000e0dba11 */ /* 0x000fe200030f140f */
[----:B------:R-:W-:Y:S01]  /*0a60*/  @!P5 IMAD R14, R74, c[0x0][0x1c0], RZ ;  /* 0x000070004a0eda24 */ /* 0x000fe200078e02ff */
[----:B-1----:R-:W-:-:S02]  /*0a70*/  @!P5 MOV R10, R22 ;  /* 0x00000016000ad202 */ /* 0x002fc40000000f00 */
[----:B------:R-:W-:Y:S01]  /*0a80*/  @!P5 MOV R11, R21 ;  /* 0x00000015000bd202 */ /* 0x000fe20000000f00 */
[----:B------:R-:W-:Y:S01]  /*0a90*/  CS2R R24, SRZ ;  /* 0x0000000000187805 */ /* 0x000fe2000001ff00 */
[----:B------:R-:W-:Y:S01]  /*0aa0*/  ISETP.GT.U32.OR P4, PT, R0, 0x1bf, P4 ;  /* 0x000001bf0000780c */ /* 0x000fe20002784470 */
[----:B------:R-:W-:Y:S01]  /*0ab0*/  @!P5 IMAD R15, R61, c[0x0][0x1c4], R14 ;  /* 0x000071003d0fda24 */ /* 0x000fe200078e020e */
[----:B------:R-:W-:Y:S01]  /*0ac0*/  ISETP.GE.U32.AND P6, PT, R63, c[0x0][0x1c8], PT ;  /* 0x000072003f007a0c */ /* 0x000fe20003fc6070 */
[----:B------:R-:W-:Y:S01]  /*0ad0*/  @!P5 IMAD.WIDE.U32 R10, R61, c[0x0][0x1c0], R10 ;  /* 0x000070003d0ada25 */ /* 0x000fe200078e000a */
[----:B------:R-:W-:Y:S01]  /*0ae0*/  SHF.R.S32.HI R76, RZ, 0x1f, R63 ;  /* 0x0000001fff4c7819 */ /* 0x000fe2000001143f */
[----:B------:R0:W5:Y:S03]  /*0af0*/  @!P3 LDG.E.64 R24, [R12.64] ;  /* 0x000000060c18b981 */ /* 0x000166000c1e1b00 */
[----:B------:R-:W-:-:S02]  /*0b00*/  ISETP.GE.AND.EX P6, PT, R76, c[0x0][0x1cc], PT, P6 ;  /* 0x000073004c007a0c */ /* 0x000fc40003fc6360 */
[----:B------:R-:W-:Y:S02]  /*0b10*/  @!P5 IADD3 R11, R11, R15, RZ ;  /* 0x0000000f0b0bd210 */ /* 0x000fe40007ffe0ff */
[----:B------:R-:W-:Y:S02]  /*0b20*/  @!P5 LEA R14, P3, R10, c[0x0][0x170], 0x2 ;  /* 0x00005c000a0eda11 */ /* 0x000fe400078610ff */
[----:B------:R-:W-:Y:S01]  /*0b30*/  ISETP.GT.U32.OR P6, PT, R0, 0x1bf, P6 ;  /* 0x000001bf0000780c */ /* 0x000fe200037c4470 */
[----:B------:R-:W-:Y:S01]  /*0b40*/  CS2R R26, SRZ ;  /* 0x00000000001a7805 */ /* 0x000fe2000001ff00 */
[----:B------:R-:W-:Y:S01]  /*0b50*/  @!P5 LEA.HI.X R15, R10, c[0x0][0x174], R11, 0x2, P3 ;  /* 0x00005d000a0fda11 */ /* 0x000fe200018f140b */
[----:B------:R-:W-:Y:S01]  /*0b60*/  @!P4 IMAD R11, R75, c[0x0][0x1c0], RZ ;  /* 0x000070004b0bca24 */ /* 0x000fe200078e02ff */
[----:B------:R-:W-:Y:S02]  /*0b70*/  ISETP.GE.U32.AND P3, PT, R64, c[0x0][0x1c8], PT ;  /* 0x0000720040007a0c */ /* 0x000fe40003f66070 */
[----:B------:R-:W-:Y:S01]  /*0b80*/  SHF.R.S32.HI R77, RZ, 0x1f, R64 ;  /* 0x0000001fff4d7819 */ /* 0x000fe20000011440 */
[----:B0-----:R-:W-:Y:S01]  /*0b90*/  @!P4 IMAD R13, R62, c[0x0][0x1c4], R11 ;  /* 0x000071003e0dca24 */ /* 0x001fe200078e020b */
[----:B------:R0:W3:Y:S01]  /*0ba0*/  @!P5 LDG.E.64 R26, [R14.64] ;  /* 0x000000060e1ad981 */ /* 0x0000e2000c1e1b00 */
[----:B------:R-:W-:-:S02]  /*0bb0*/  @!P4 MOV R10, R22 ;  /* 0x00000016000ac202 */ /* 0x000fc40000000f00 */
[-C--:B------:R-:W-:Y:S02]  /*0bc0*/  @!P4 MOV R11, R21.reuse ;  /* 0x00000015000bc202 */ /* 0x080fe40000000f00 */
[----:B------:R-:W-:Y:S01]  /*0bd0*/  ISETP.GE.AND.EX P5, PT, R77, c[0x0][0x1cc], PT, P3 ;  /* 0x000073004d007a0c */ /* 0x000fe20003fa6330 */
[----:B------:R-:W-:Y:S01]  /*0be0*/  @!P6 IMAD R12, R76, c[0x0][0x1c0], RZ ;  /* 0x000070004c0cea24 */ /* 0x000fe200078e02ff */
[----:B------:R-:W-:Y:S01]  /*0bf0*/  @!P6 MOV R28, R22 ;  /* 0x00000016001ce202 */ /* 0x000fe20000000f00 */
[----:B------:R-:W-:Y:S01]  /*0c00*/  @!P4 IMAD.WIDE.U32 R10, R62, c[0x0][0x1c0], R10 ;  /* 0x000070003e0aca25 */ /* 0x000fe200078e000a */
[----:B------:R-:W-:Y:S02]  /*0c10*/  ISETP.GT.U32.OR P5, PT, R0, 0x1bf, P5 ;  /* 0x000001bf0000780c */ /* 0x000fe40002fa4470 */
[----:B------:R-:W-:Y:S01]  /*0c20*/  @!P6 MOV R29, R21 ;  /* 0x00000015001de202 */ /* 0x000fe20000000f00 */
[----:B------:R-:W-:Y:S01]  /*0c30*/  @!P6 IMAD R31, R63, c[0x0][0x1c4], R12 ;  /* 0x000071003f1fea24 */ /* 0x000fe200078e020c */
[----:B------:R-:W-:-:S02]  /*0c40*/  @!P4 IADD3 R11, R11, R13, RZ ;  /* 0x0000000d0b0bc210 */ /* 0x000fc40007ffe0ff */
[----:B------:R-:W-:Y:S01]  /*0c50*/  @!P4 LEA R12, P3, R10, c[0x0][0x170], 0x2 ;  /* 0x00005c000a0cca11 */ /* 0x000fe200078610ff */
[----:B------:R-:W-:-:S03]  /*0c60*/  @!P6 IMAD.WIDE.U32 R28, R63, c[0x0][0x1c0], R28 ;  /* 0x000070003f1cea25 */ /* 0x000fc600078e001c */
[----:B------:R-:W-:Y:S02]  /*0c70*/  @!P4 LEA.HI.X R13, R10, c[0x0][0x174], R11, 0x2, P3 ;  /* 0x00005d000a0dca11 */ /* 0x000fe400018f140b */
[----:B------:R-:W-:Y:S02]  /*0c80*/  @!P6 IADD3 R11, R29, R31, RZ ;  /* 0x0000001f1d0be210 */ /* 0x000fe40007ffe0ff */
[----:B0-----:R-:W-:Y:S01]  /*0c90*/  @!P6 LEA R14, P3, R28, c[0x0][0x170], 0x2 ;  /* 0x00005c001c0eea11 */ /* 0x001fe200078610ff */
[----:B------:R-:W-:-:S03]  /*0ca0*/  @!P5 IMAD R31, R77, c[0x0][0x1c0], RZ ;  /* 0x000070004d1fda24 */ /* 0x000fc600078e02ff */
[----:B------:R-:W-:Y:S02]  /*0cb0*/  @!P6 LEA.HI.X R15, R28, c[0x0][0x174], R11, 0x2, P3 ;  /* 0x00005d001c0fea11 */ /* 0x000fe400018f140b */
[----:B------:R-:W-:Y:S01]  /*0cc0*/  CS2R R28, SRZ ;  /* 0x00000000001c7805 */ /* 0x000fe2000001ff00 */
[C---:B------:R-:W-:Y:S01]  /*0cd0*/  @!P5 IMAD R11, R64.reuse, c[0x0][0x1c4], R31 ;  /* 0x00007100400bda24 */ /* 0x040fe200078e021f */
[----:B------:R-:W-:Y:S02]  /*0ce0*/  @!P5 MOV R30, R22 ;  /* 0x00000016001ed202 */ /* 0x000fe40000000f00 */
[----:B------:R-:W-:Y:S02]  /*0cf0*/  @!P5 MOV R31, R21 ;  /* 0x00000015001fd202 */ /* 0x000fe40000000f00 */
[----:B------:R0:W3:Y:S01]  /*0d00*/  @!P4 LDG.E.64 R28, [R12.64] ;  /* 0x000000060c1cc981 */ /* 0x0000e2000c1e1b00 */
[----:B------:R-:W-:Y:S02]  /*0d10*/  ISETP.GE.U32.AND P4, PT, R65, c[0x0][0x1c8], PT ;  /* 0x0000720041007a0c */ /* 0x000fe40003f86070 */
[----:B------:R-:W-:Y:S01]  /*0d20*/  SHF.R.S32.HI R78, RZ, 0x1f, R65 ;  /* 0x0000001fff4e7819 */ /* 0x000fe20000011441 */
[----:B------:R-:W-:-:S03]  /*0d30*/  @!P5 IMAD.WIDE.U32 R30, R64, c[0x0][0x1c0], R30 ;  /* 0x00007000401eda25 */ /* 0x000fc600078e001e */
[----:B------:R-:W-:Y:S02]  /*0d40*/  ISETP.GE.AND.EX P4, PT, R78, c[0x0][0x1cc], PT, P4 ;  /* 0x000073004e007a0c */ /* 0x000fe40003f86340 */
[----:B------:R-:W-:Y:S02]  /*0d50*/  @!P5 IADD3 R11, R31, R11, RZ ;  /* 0x0000000b1f0bd210 */ /* 0x000fe40007ffe0ff */
[----:B------:R-:W-:Y:S02]  /*0d60*/  @!P5 LEA R10, P3, R30, c[0x0][0x170], 0x2 ;  /* 0x00005c001e0ada11 */ /* 0x000fe400078610ff */
[----:B------:R-:W-:Y:S02]  /*0d70*/  ISETP.GT.U32.OR P4, PT, R0, 0x1bf, P4 ;  /* 0x000001bf0000780c */ /* 0x000fe40002784470 */
[----:B------:R-:W-:Y:S02]  /*0d80*/  @!P5 LEA.HI.X R11, R30, c[0x0][0x174], R11, 0x2, P3 ;  /* 0x00005d001e0bda11 */ /* 0x000fe400018f140b */
[----:B------:R-:W-:-:S02]  /*0d90*/  ISETP.GE.U32.AND P3, PT, R66, c[0x0][0x1c8], PT ;  /* 0x0000720042007a0c */ /* 0x000fc40003f66070 */
[----:B------:R-:W-:Y:S01]  /*0da0*/  SHF.R.S32.HI R79, RZ, 0x1f, R66 ;  /* 0x0000001fff4f7819 */ /* 0x000fe20000011442 */
[----:B------:R-:W-:-:S03]  /*0db0*/  CS2R R30, SRZ ;  /* 0x00000000001e7805 */ /* 0x000fc6000001ff00 */
[----:B------:R-:W-:Y:S01]  /*0dc0*/  ISETP.GE.AND.EX P3, PT, R79, c[0x0][0x1cc], PT, P3 ;  /* 0x000073004f007a0c */ /* 0x000fe20003f66330 */
[----:B------:R-:W-:Y:S02]  /*0dd0*/  CS2R R32, SRZ ;  /* 0x0000000000207805 */ /* 0x000fe4000001ff00 */
[----:B------:R1:W3:Y:S01]  /*0de0*/  @P2 LDG.E.64 R30, [R6.64] ;  /* 0x00000006061e2981 */ /* 0x0002e2000c1e1b00 */
[----:B------:R-:W-:Y:S01]  /*0df0*/  ISETP.GT.U32.OR P3, PT, R0, 0x1bf, P3 ;  /* 0x000001bf0000780c */ /* 0x000fe20001f64470 */
[----:B0-----:R-:W-:Y:S01]  /*0e00*/  @!P4 IMAD R12, R78, c[0x0][0x1c0], RZ ;  /* 0x000070004e0cca24 */ /* 0x001fe200078e02ff */
[----:B------:R-:W-:Y:S01]  /*0e10*/  CS2R R34, SRZ ;  /* 0x0000000000227805 */ /* 0x000fe2000001ff00 */
[----:B------:R-:W-:Y:S01]  /*0e20*/  CS2R R36, SRZ ;  /* 0x0000000000247805 */ /* 0x000fe2000001ff00 */
[----:B------:R0:W4:Y:S01]  /*0e30*/  @P1 LDG.E.64 R32, [R4.64] ;  /* 0x0000000604201981 */ /* 0x000122000c1e1b00 */
[----:B-1----:R-:W-:Y:S02]  /*0e40*/  @!P4 MOV R6, R22 ;  /* 0x000000160006c202 */ /* 0x002fe40000000f00 */
[----:B------:R-:W-:Y:S01]  /*0e50*/  @!P4 MOV R7, R21 ;  /* 0x000000150007c202 */ /* 0x000fe20000000f00 */
[C---:B------:R-:W-:Y:S01]  /*0e60*/  @!P4 IMAD R13, R65.reuse, c[0x0][0x1c4], R12 ;  /* 0x00007100410dca24 */ /* 0x040fe200078e020c */
[----:B------:R-:W-:Y:S01]  /*0e70*/  CS2R R38, SRZ ;  /* 0x0000000000267805 */ /* 0x000fe2000001ff00 */
[----:B------:R-:W5:Y:S02]  /*0e80*/  @!P6 LDG.E.64 R34, [R14.64] ;  /* 0x000000060e22e981 */ /* 0x000f64000c1e1b00 */
[----:B------:R-:W-:-:S02]  /*0e90*/  @!P4 IMAD.WIDE.U32 R6, R65, c[0x0][0x1c0], R6 ;  /* 0x000070004106ca25 */ /* 0x000fc400078e0006 */
[----:B------:R1:W5:Y:S03]  /*0ea0*/  @P0 LDG.E.64 R36, [R8.64] ;  /* 0x0000000608240981 */ /* 0x000366000c1e1b00 */
[----:B0-----:R-:W-:Y:S01]  /*0eb0*/  @!P4 IADD3 R5, R7, R13, RZ ;  /* 0x0000000d0705c210 */ /* 0x001fe20007ffe0ff */
[----:B------:R-:W-:Y:S01]  /*0ec0*/  @!P3 IMAD R7, R79, c[0x0][0x1c0], RZ ;  /* 0x000070004f07ba24 */ /* 0x000fe200078e02ff */
[C---:B------:R-:W-:Y:S01]  /*0ed0*/  @!P4 LEA R4, P6, R6.reuse, c[0x0][0x170], 0x2 ;  /* 0x00005c000604ca11 */ /* 0x040fe200078c10ff */
[----:B------:R0:W5:Y:S01]  /*0ee0*/  @!P5 LDG.E.64 R38, [R10.64] ;  /* 0x000000060a26d981 */ /* 0x000162000c1e1b00 */
[----:B------:R-:W-:Y:S01]  /*0ef0*/  ISETP.GE.U32.AND P5, PT, R67, c[0x0][0x1c8], PT ;  /* 0x0000720043007a0c */ /* 0x000fe20003fa6070 */
[----:B------:R-:W-:Y:S01]  /*0f00*/  CS2R R40, SRZ ;  /* 0x0000000000287805 */ /* 0x000fe2000001ff00 */
[----:B------:R-:W-:Y:S01]  /*0f10*/  @!P4 LEA.HI.X R5, R6, c[0x0][0x174], R5, 0x2, P6 ;  /* 0x00005d000605ca11 */ /* 0x000fe200030f1405 */
[----:B-1----:R-:W-:Y:S01]  /*0f20*/  @!P3 IMAD R9, R66, c[0x0][0x1c4], R7 ;  /* 0x000071004209ba24 */ /* 0x002fe200078e0207 */
[----:B------:R-:W-:-:S02]  /*0f30*/  SHF.R.S32.HI R80, RZ, 0x1f, R67 ;  /* 0x0000001fff507819 */ /* 0x000fc40000011443 */
[----:B------:R-:W-:Y:S01]  /*0f40*/  @!P3 MOV R6, R22 ;  /* 0x000000160006b202 */ /* 0x000fe20000000f00 */
[----:B------:R1:W5:Y:S01]  /*0f50*/  @!P4 LDG.E.64 R40, [R4.64] ;  /* 0x000000060428c981 */ /* 0x000362000c1e1b00 */
[----:B------:R-:W-:Y:S02]  /*0f60*/  @!P3 MOV R7, R21 ;  /* 0x000000150007b202 */ /* 0x000fe40000000f00 */
[----:B------:R-:W-:Y:S02]  /*0f70*/  ISETP.GE.AND.EX P5, PT, R80, c[0x0][0x1cc], PT, P5 ;  /* 0x0000730050007a0c */ /* 0x000fe40003fa6350 */
[----:B------:R-:W-:Y:S01]  /*0f80*/  ISETP.GE.U32.AND P6, PT, R68, c[0x0][0x1c8], PT ;  /* 0x0000720044007a0c */ /* 0x000fe20003fc6070 */
[----:B------:R-:W-:Y:S01]  /*0f90*/  @!P3 IMAD.WIDE.U32 R6, R66, c[0x0][0x1c0], R6 ;  /* 0x000070004206ba25 */ /* 0x000fe200078e0006 */
[----:B------:R-:W-:Y:S02]  /*0fa0*/  SHF.R.S32.HI R81, RZ, 0x1f, R68 ;  /* 0x0000001fff517819 */ /* 0x000fe40000011444 */
[----:B------:R-:W-:-:S02]  /*0fb0*/  ISETP.GT.U32.OR P4, PT, R0, 0x1bf, P5 ;  /* 0x000001bf0000780c */ /* 0x000fc40002f84470 */
[----:B------:R-:W-:Y:S02]  /*0fc0*/  ISETP.GE.AND.EX P6, PT, R81, c[0x0][0x1cc], PT, P6 ;  /* 0x0000730051007a0c */ /* 0x000fe40003fc6360 */
[----:B------:R-:W-:Y:S02]  /*0fd0*/  @!P3 IADD3 R7, R7, R9, RZ ;  /* 0x000000090707b210 */ /* 0x000fe40007ffe0ff */
[----:B------:R-:W-:Y:S02]  /*0fe0*/  @!P3 LEA R8, P5, R6, c[0x0][0x170], 0x2 ;  /* 0x00005c000608ba11 */ /* 0x000fe400078a10ff */
[----:B------:R-:W-:Y:S02]  /*0ff0*/  ISETP.GT.U32.OR P6, PT, R0, 0x1bf, P6 ;  /* 0x000001bf0000780c */ /* 0x000fe400037c4470 */
[----:B------:R-:W-:Y:S02]  /*1000*/  @!P3 LEA.HI.X R9, R6, c[0x0][0x174], R7, 0x2, P5 ;  /* 0x00005d000609ba11 */ /* 0x000fe400028f1407 */
[----:B------:R-:W-:-:S02]  /*1010*/  ISETP.GE.U32.AND P5, PT, R69, c[0x0][0x1c8], PT ;  /* 0x0000720045007a0c */ /* 0x000fc40003fa6070 */
[----:B------:R-:W-:Y:S01]  /*1020*/  SHF.R.S32.HI R82, RZ, 0x1f, R69 ;  /* 0x0000001fff527819 */ /* 0x000fe20000011445 */
[----:B-1----:R-:W-:-:S03]  /*1030*/  @!P4 IMAD R4, R80, c[0x0][0x1c0], RZ ;  /* 0x000070005004ca24 */ /* 0x002fc600078e02ff */
[----:B------:R-:W-:Y:S01]  /*1040*/  ISETP.GE.AND.EX P5, PT, R82, c[0x0][0x1cc], PT, P5 ;  /* 0x0000730052007a0c */ /* 0x000fe20003fa6350 */
[----:B------:R-:W-:Y:S01]  /*1050*/  @!P4 IMAD R7, R67, c[0x0][0x1c4], R4 ;  /* 0x000071004307ca24 */ /* 0x000fe200078e0204 */
[-C--:B------:R-:W-:Y:S02]  /*1060*/  @!P4 MOV R4, R22.reuse ;  /* 0x000000160004c202 */ /* 0x080fe40000000f00 */
[----:B------:R-:W-:Y:S01]  /*1070*/  ISETP.GT.U32.OR P5, PT, R0, 0x1bf, P5 ;  /* 0x000001bf0000780c */ /* 0x000fe20002fa4470 */
[----:B0-----:R-:W-:Y:S01]  /*1080*/  @!P6 IMAD R11, R81, c[0x0][0x1c0], RZ ;  /* 0x00007000510bea24 */ /* 0x001fe200078e02ff */
[-C--:B------:R-:W-:Y:S01]  /*1090*/  @!P4 MOV R5, R21.reuse ;  /* 0x000000150005c202 */ /* 0x080fe20000000f00 */
[----:B------:R-:W-:Y:S01]  /*10a0*/  CS2R R42, SRZ ;  /* 0x00000000002a7805 */ /* 0x000fe2000001ff00 */
[----:B------:R-:W-:Y:S01]  /*10b0*/  @!P6 MOV R10, R22 ;  /* 0x00000016000ae202 */ /* 0x000fe20000000f00 */
[----:B------:R-:W-:Y:S01]  /*10c0*/  @!P6 IMAD R13, R68, c[0x0][0x1c4], R11 ;  /* 0x00007100440dea24 */ /* 0x000fe200078e020b */
[----:B------:R-:W-:Y:S01]  /*10d0*/  @!P6 MOV R11, R21 ;  /* 0x00000015000be202 */ /* 0x000fe20000000f00 */
[----:B------:R-:W-:-:S02]  /*10e0*/  @!P4 IMAD.WIDE.U32 R4, R67, c[0x0][0x1c0], R4 ;  /* 0x000070004304ca25 */ /* 0x000fc400078e0004 */
[----:B------:R0:W5:Y:S02]  /*10f0*/  @!P3 LDG.E.64 R42, [R8.64] ;  /* 0x00000006082ab981 */ /* 0x000164000c1e1b00 */
[----:B------:R-:W-:Y:S01]  /*1100*/  @!P6 IMAD.WIDE.U32 R10, R68, c[0x0][0x1c0], R10 ;  /* 0x00007000440aea25 */ /* 0x000fe200078e000a */
[----:B------:R-:W-:Y:S02]  /*1110*/  @!P4 IADD3 R5, R5, R7, RZ ;  /* 0x000000070505c210 */ /* 0x000fe40007ffe0ff */
[----:B------:R-:W-:Y:S01]  /*1120*/  @!P4 LEA R6, P3, R4, c[0x0][0x170], 0x2 ;  /* 0x00005c000406ca11 */ /* 0x000fe200078610ff */
[----:B------:R-:W-:Y:S01]  /*1130*/  @!P5 IMAD R12, R82, c[0x0][0x1c0], RZ ;  /* 0x00007000520cda24 */ /* 0x000fe200078e02ff */
[----:B0-----:R-:W-:Y:S02]  /*1140*/  @!P5 MOV R8, R22 ;  /* 0x000000160008d202 */ /* 0x001fe40000000f00 */
[----:B------:R-:W-:Y:S01]  /*1150*/  @!P5 MOV R9, R21 ;  /* 0x000000150009d202 */ /* 0x000fe20000000f00 */
[----:B------:R-:W-:Y:S01]  /*1160*/  CS2R R44, SRZ ;  /* 0x00000000002c7805 */ /* 0x000fe2000001ff00 */
[----:B------:R-:W-:-:S02]  /*1170*/  @!P4 LEA.HI.X R7, R4, c[0x0][0x174], R5, 0x2, P3 ;  /* 0x00005d000407ca11 */ /* 0x000fc400018f1405 */
[----:B------:R-:W-:Y:S01]  /*1180*/  @!P6 IADD3 R5, R11, R13, RZ ;  /* 0x0000000d0b05e210 */ /* 0x000fe20007ffe0ff */
[C---:B------:R-:W-:Y:S01]  /*1190*/  @!P5 IMAD R11, R69.reuse, c[0x0][0x1c4], R12 ;  /* 0x00007100450bda24 */ /* 0x040fe200078e020c */
[C---:B------:R-:W-:Y:S01]  /*11a0*/  @!P6 LEA R4, P3, R10.reuse, c[0x0][0x170], 0x2 ;  /* 0x00005c000a04ea11 */ /* 0x040fe200078610ff */
[----:B------:R-:W-:Y:S01]  /*11b0*/  @!P5 IMAD.WIDE.U32 R8, R69, c[0x0][0x1c0], R8 ;  /* 0x000070004508da25 */ /* 0x000fe200078e0008 */
[----:B------:R-:W-:Y:S01]  /*11c0*/  CS2R R46, SRZ ;  /* 0x00000000002e7805 */ /* 0x000fe2000001ff00 */
[----:B------:R3:W5:Y:S01]  /*11d0*/  @!P4 LDG.E.64 R44, [R6.64] ;  /* 0x00000006062cc981 */ /* 0x000762000c1e1b00 */
[----:B------:R-:W-:Y:S02]  /*11e0*/  @!P6 LEA.HI.X R5, R10, c[0x0][0x174], R5, 0x2, P3 ;  /* 0x00005d000a05ea11 */ /* 0x000fe400018f1405 */
[----:B------:R-:W-:Y:S02]  /*11f0*/  @!P5 IADD3 R9, R9, R11, RZ ;  /* 0x0000000b0909d210 */ /* 0x000fe40007ffe0ff */
[C---:B------:R-:W-:Y:S01]  /*1200*/  @!P5 LEA R10, P3, R8.reuse, c[0x0][0x170], 0x2 ;  /* 0x00005c00080ada11 */ /* 0x040fe200078610ff */
[----:B------:R-:W-:Y:S01]  /*1210*/  CS2R R48, SRZ ;  /* 0x0000000000307805 */ /* 0x000fe2000001ff00 */
[----:B------:R2:W5:Y:S02]  /*1220*/  @!P6 LDG.E.64 R46, [R4.64] ;  /* 0x00000006042ee981 */ /* 0x000564000c1e1b00 */
[----:B------:R-:W-:-:S05]  /*1230*/  @!P5 LEA.HI.X R11, R8, c[0x0][0x174], R9, 0x2, P3 ;  /* 0x00005d00080bda11 */ /* 0x000fca00018f1409 */
[----:B------:R-:W5:Y:S01]  /*1240*/  @!P5 LDG.E.64 R48, [R10.64] ;  /* 0x000000060a30d981 */ /* 0x000f62000c1e1b00 */
[----:B--2---:R-:W-:Y:S01]  /*1250*/  FADD.FTZ R4, R18, R19 ;  /* 0x0000001312047221 */ /* 0x004fe20000010000 */
[----:B------:R-:W-:Y:S01]  /*1260*/  ISETP.GT.AND P3, PT, R84, 0x1e, PT ;  /* 0x0000001e5400780c */ /* 0x000fe20003f64270 */
[----:B---3--:R-:W-:Y:S02]  /*1270*/  FADD.FTZ R6, R30, R31 ;  /* 0x0000001f1e067221 */ /* 0x008fe40000010000 */
[----:B------:R-:W-:Y:S02]  /*1280*/  FMUL.FTZ R9, R31, R31 ;  /* 0x0000001f1f097220 */ /* 0x000fe40000410000 */
[----:B------:R-:W-:Y:S02]  /*1290*/  FADD.FTZ R6, RZ, R6 ;  /* 0x00000006ff067221 */ /* 0x000fe40000010000 */
[----:B----4-:R-:W-:Y:S02]  /*12a0*/  FADD.FTZ R7, R32, R33 ;  /* 0x0000002120077221 */ /* 0x010fe40000010000 */
[----:B------:R-:W-:-:S02]  /*12b0*/  FMUL.FTZ R13, R33, R33 ;  /* 0x00000021210d7220 */ /* 0x000fc40000410000 */
[----:B------:R-:W-:Y:S02]  /*12c0*/  FFMA.FTZ R9, R30, R30, R9 ;  /* 0x0000001e1e097223 */ /* 0x000fe40000010009 */
[----:B------:R-:W-:Y:S02]  /*12d0*/  FADD.FTZ R6, R6, R7 ;  /* 0x0000000706067221 */ /* 0x000fe40000010000 */
[----:B------:R-:W-:Y:S02]  /*12e0*/  FFMA.FTZ R8, R32, R32, R13 ;  /* 0x0000002020087223 */ /* 0x000fe4000001000d */
[----:B------:R-:W-:Y:S02]  /*12f0*/  FADD.FTZ R9, RZ, R9 ;  /* 0x00000009ff097221 */ /* 0x000fe40000010000 */
[----:B-----5:R-:W-:Y:S02]  /*1300*/  FADD.FTZ R5, R36, R37 ;  /* 0x0000002524057221 */ /* 0x020fe40000010000 */
[----:B------:R-:W-:-:S02]  /*1310*/  FMUL.FTZ R13, R37, R37 ;  /* 0x00000025250d7220 */ /* 0x000fc40000410000 */
[----:B------:R-:W-:Y:S02]  /*1320*/  FADD.FTZ R5, R6, R5 ;  /* 0x0000000506057221 */ /* 0x000fe40000010000 */
[----:B------:R-:W-:Y:S02]  /*1330*/  FADD.FTZ R8, R9, R8 ;  /* 0x0000000809087221 */ /* 0x000fe40000010000 */
[----:B------:R-:W-:Y:S02]  /*1340*/  FFMA.FTZ R13, R36, R36, R13 ;  /* 0x00000024240d7223 */ /* 0x000fe4000001000d */
[----:B------:R-:W-:Y:S02]  /*1350*/  FMUL.FTZ R7, R19, R19 ;  /* 0x0000001313077220 */ /* 0x000fe40000410000 */
[----:B------:R-:W-:Y:S02]  /*1360*/  FADD.FTZ R4, R5, R4 ;  /* 0x0000000405047221 */ /* 0x000fe40000010000 */
[----:B------:R-:W-:-:S02]  /*1370*/  FADD.FTZ R5, R16, R17 ;  /* 0x0000001110057221 */ /* 0x000fc40000010000 */
[----:B------:R-:W-:Y:S02]  /*1380*/  FMUL.FTZ R9, R17, R17 ;  /* 0x0000001111097220 */ /* 0x000fe40000410000 */
[----:B------:R-:W-:Y:S02]  /*1390*/  FADD.FTZ R8, R8, R13 ;  /* 0x0000000d08087221 */ /* 0x000fe40000010000 */
[----:B------:R-:W-:Y:S02]  /*13a0*/  FFMA.FTZ R7, R18, R18, R7 ;  /* 0x0000001212077223 */ /* 0x000fe40000010007 */
[----:B------:R-:W-:Y:S02]  /*13b0*/  FADD.FTZ R4, R4, R5 ;  /* 0x0000000504047221 */ /* 0x000fe40000010000 */
[----:B------:R-:W-:Y:S02]  /*13c0*/  FFMA.FTZ R6, R16, R16, R9 ;  /* 0x0000001010067223 */ /* 0x000fe40000010009 */
[----:B------:R-:W-:-:S02]  /*13d0*/  FADD.FTZ R5, R2, R3 ;  /* 0x0000000302057221 */ /* 0x000fc40000010000 */
[----:B------:R-:W-:Y:S02]  /*13e0*/  FADD.FTZ R7, R8, R7 ;  /* 0x0000000708077221 */ /* 0x000fe40000010000 */
[----:B------:R-:W-:Y:S02]  /*13f0*/  FMUL.FTZ R9, R3, R3 ;  /* 0x0000000303097220 */ /* 0x000fe40000410000 */
[----:B------:R-:W-:Y:S02]  /*1400*/  FADD.FTZ R4, R4, R5 ;  /* 0x0000000504047221 */ /* 0x000fe40000010000 */
[----:B------:R-:W-:Y:S02]  /*1410*/  FADD.FTZ R6, R7, R6 ;  /* 0x0000000607067221 */ /* 0x000fe40000010000 */
[----:B------:R-:W-:Y:S02]  /*1420*/  FFMA.FTZ R9, R2, R2, R9 ;  /* 0x0000000202097223 */ /* 0x000fe40000010009 */
[----:B------:R-:W-:-:S02]  /*1430*/  FADD.FTZ R5, R24, R25 ;  /* 0x0000001918057221 */ /* 0x000fc40000010000 */
[----:B------:R-:W-:Y:S02]  /*1440*/  FMUL.FTZ R7, R25, R25 ;  /* 0x0000001919077220 */ /* 0x000fe40000410000 */
[----:B------:R-:W-:Y:S02]  /*1450*/  FADD.FTZ R6, R6, R9 ;  /* 0x0000000906067221 */ /* 0x000fe40000010000 */
[----:B------:R-:W-:Y:S02]  /*1460*/  FADD.FTZ R4, R4, R5 ;  /* 0x0000000504047221 */ /* 0x000fe40000010000 */
[----:B------:R-:W-:Y:S02]  /*1470*/  FFMA.FTZ R7, R24, R24, R7 ;  /* 0x0000001818077223 */ /* 0x000fe40000010007 */
[----:B------:R-:W-:Y:S02]  /*1480*/  FMUL.FTZ R9, R27, R27 ;  /* 0x0000001b1b097220 */ /* 0x000fe40000410000 */
[----:B------:R-:W-:-:S02]  /*1490*/  FADD.FTZ R5, R26, R27 ;  /* 0x0000001b1a057221 */ /* 0x000fc40000010000 */
[----:B------:R-:W-:Y:S02]  /*14a0*/  FADD.FTZ R6, R6, R7 ;  /* 0x0000000706067221 */ /* 0x000fe40000010000 */
[----:B------:R-:W-:Y:S02]  /*14b0*/  FFMA.FTZ R9, R26, R26, R9 ;  /* 0x0000001a1a097223 */ /* 0x000fe40000010009 */
[----:B------:R-:W-:Y:S02]  /*14c0*/  FADD.FTZ R4, R4, R5 ;  /* 0x0000000504047221 */ /* 0x000fe40000010000 */
[----:B------:R-:W-:Y:S02]  /*14d0*/  FMUL.FTZ R7, R29, R29 ;  /* 0x0000001d1d077220 */ /* 0x000fe40000410000 */
[----:B------:R-:W-:Y:S02]  /*14e0*/  FADD.FTZ R5, R28, R29 ;  /* 0x0000001d1c057221 */ /* 0x000fe40000010000 */
[----:B------:R-:W-:-:S02]  /*14f0*/  FADD.FTZ R6, R6, R9 ;  /* 0x0000000906067221 */ /* 0x000fc40000010000 */
[----:B------:R-:W-:Y:S02]  /*1500*/  FFMA.FTZ R7, R28, R28, R7 ;  /* 0x0000001c1c077223 */ /* 0x000fe40000010007 */
[----:B------:R-:W-:Y:S02]  /*1510*/  FMUL.FTZ R9, R35, R35 ;  /* 0x0000002323097220 */ /* 0x000fe40000410000 */
[----:B------:R-:W-:Y:S02]  /*1520*/  FADD.FTZ R4, R4, R5 ;  /* 0x0000000504047221 */ /* 0x000fe40000010000 */
[----:B------:R-:W-:Y:S02]  /*1530*/  FADD.FTZ R5, R34, R35 ;  /* 0x0000002322057221 */ /* 0x000fe40000010000 */
[----:B------:R-:W-:Y:S02]  /*1540*/  FADD.FTZ R6, R6, R7 ;  /* 0x0000000706067221 */ /* 0x000fe40000010000 */
[----:B------:R-:W-:-:S02]  /*1550*/  FFMA.FTZ R9, R34, R34, R9 ;  /* 0x0000002222097223 */ /* 0x000fc40000010009 */
[----:B------:R-:W-:Y:S02]  /*1560*/  FMUL.FTZ R7, R39, R39 ;  /* 0x0000002727077220 */ /* 0x000fe40000410000 */
[----:B------:R-:W-:Y:S02]  /*1570*/  FADD.FTZ R4, R4, R5 ;  /* 0x0000000504047221 */ /* 0x000fe40000010000 */
[----:B------:R-:W-:Y:S02]  /*1580*/  FADD.FTZ R5, R38, R39 ;  /* 0x0000002726057221 */ /* 0x000fe40000010000 */
[----:B------:R-:W-:Y:S02]  /*1590*/  FADD.FTZ R6, R6, R9 ;  /* 0x0000000906067221 */ /* 0x000fe40000010000 */
[----:B------:R-:W-:Y:S02]  /*15a0*/  FFMA.FTZ R7, R38, R38, R7 ;  /* 0x0000002626077223 */ /* 0x000fe40000010007 */
[----:B------:R-:W-:-:S02]  /*15b0*/  FMUL.FTZ R9, R41, R41 ;  /* 0x0000002929097220 */ /* 0x000fc40000410000 */
[----:B------:R-:W-:Y:S02]  /*15c0*/  FADD.FTZ R4, R4, R5 ;  /* 0x0000000504047221 */ /* 0x000fe40000010000 */
[----:B------:R-:W-:Y:S02]  /*15d0*/  FADD.FTZ R5, R40, R41 ;  /* 0x0000002928057221 */ /* 0x000fe40000010000 */
[----:B------:R-:W-:Y:S02]  /*15e0*/  FADD.FTZ R6, R6, R7 ;  /* 0x0000000706067221 */ /* 0x000fe40000010000 */
[----:B------:R-:W-:Y:S02]  /*15f0*/  FFMA.FTZ R9, R40, R40, R9 ;  /* 0x0000002828097223 */ /* 0x000fe40000010009 */
[----:B------:R-:W-:Y:S02]  /*1600*/  FMUL.FTZ R7, R43, R43 ;  /* 0x0000002b2b077220 */ /* 0x000fe40000410000 */
[----:B------:R-:W-:-:S02]  /*1610*/  FADD.FTZ R4, R4, R5 ;  /* 0x0000000504047221 */ /* 0x000fc40000010000 */
[----:B------:R-:W-:Y:S02]  /*1620*/  FADD.FTZ R5, R42, R43 ;  /* 0x0000002b2a057221 */ /* 0x000fe40000010000 */
[----:B------:R-:W-:Y:S02]  /*1630*/  FADD.FTZ R6, R6, R9 ;  /* 0x0000000906067221 */ /* 0x000fe40000010000 */
[----:B------:R-:W-:Y:S02]  /*1640*/  FFMA.FTZ R7, R42, R42, R7 ;  /* 0x0000002a2a077223 */ /* 0x000fe40000010007 */
[----:B------:R-:W-:Y:S02]  /*1650*/  FMUL.FTZ R9, R45, R45 ;  /* 0x0000002d2d097220 */ /* 0x000fe40000410000 */
[----:B------:R-:W-:Y:S02]  /*1660*/  FADD.FTZ R4, R4, R5 ;  /* 0x0000000504047221 */ /* 0x000fe40000010000 */
[----:B------:R-:W-:-:S02]  /*1670*/  FADD.FTZ R5, R44, R45 ;  /* 0x0000002d2c057221 */ /* 0x000fc40000010000 */
[----:B------:R-:W-:Y:S02]  /*1680*/  FADD.FTZ R6, R6, R7 ;  /* 0x0000000706067221 */ /* 0x000fe40000010000 */
        /* <DEDUP_REMOVED lines=37> */
[----:B------:R-:W-:Y:S08]  /*18e0*/  BSSY B0, `(.L_x_2944) ;  /* 0x0000029000007945 */ /* 0x000ff00003800000 */
        /* <DEDUP_REMOVED lines=40> */
.L_x_2945:
[----:B------:R-:W-:Y:S05]  /*1b70*/  BSYNC B0 ;  /* 0x0000000000007941 */ /* 0x000fea0003800000 */
.L_x_2944:
        /* <DEDUP_REMOVED lines=9> */
[----:B------:R-:W-:-:S03]  /*1c10*/  IMAD R6, R4, c[0x0][0x10], RZ ;  /* 0x0000040004067a24 */ /* 0x000fc600078e02ff */
[----:B------:R-:W-:Y:S01]  /*1c20*/  SEL R13, R10, 0xffffffff, !P3 ;  /* 0xffffffff0a0d7807 */ /* 0x000fe20005800000 */
[----:B------:R-:W-:-:S05]  /*1c30*/  IMAD R4, R6, c[0x0][0xc], RZ ;  /* 0x0000030006047a24 */ /* 0x000fca00078e02ff */
[----:B------:R-:W-:-:S05]  /*1c40*/  SHF.L.U32 R4, R4, 0x1, RZ ;  /* 0x0000000104047819 */ /* 0x000fca00000006ff */
[----:B------:R-:W-:Y:S01]  /*1c50*/  IMAD.WIDE R4, R4, R9, c[0x0][0x198] ;  /* 0x0000660004047625 */ /* 0x000fe200078e0209 */
[----:B-1----:R-:W-:-:S03]  /*1c60*/  IADD3 R8, R6, R7, RZ ;  /* 0x0000000706087210 */ /* 0x002fc60007ffe0ff */
[----:B------:R-:W-:-:S04]  /*1c70*/  IMAD R7, R51, c[0x0][0x10], R7 ;  /* 0x0000040033077a24 */ /* 0x000fc800078e0207 */
[----:B------:R-:W-:-:S04]  /*1c80*/  IMAD.WIDE.U32 R6, R7, 0x8, R4 ;  /* 0x0000000807067825 */ /* 0x000fc800078e0004 */
[----:B------:R-:W-:Y:S01]  /*1c90*/  IMAD.WIDE.U32 R4, R8, R9, c[0x0][0x190] ;  /* 0x0000640008047625 */ /* 0x000fe200078e0009 */
[----:B------:R1:W-:Y:S01]  /*1ca0*/  STG.E.64 [R6.64], R14 ;  /* 0x0000000e06007986 */ /* 0x0003e2000c101b06 */
[----:B------:R-:W-:Y:S06]  /*1cb0*/  MEMBAR.ALL.GPU ;  /* 0x0000000000007992 */ /* 0x000fec000000a000 */
[----:B-1----:R-:W-:Y:S01]  /*1cc0*/  SEL R7, RZ, c[0x0][0xc], P3 ;  /* 0x00000300ff077a07 */ /* 0x002fe20001800000 */
[----:B------:R-:W-:-:S00]  /*1cd0*/  ERRBAR ;  /* 0x00000000000079ab */ /* 0x000fc00000000000 */
[----:B------:R1:W-:Y:S02]  /*1ce0*/  RED.E.ADD.S32.STRONG.GPU [R4.64], R13 ;  /* 0x0000000d0400798e */ /* 0x0003e4000c10e386 */
[----:B------:R-:W-:-:S13]  /*1cf0*/  ISETP.NE.AND P3, PT, R7, -0x1, PT ;  /* 0xffffffff0700780c */ /* 0x000fda0003f65270 */
[----:B-1----:R-:W-:Y:S05]  /*1d00*/  @!P3 BRA `(.L_x_2947) ;  /* 0x000000500000b947 */ /* 0x002fea0003800000 */
.L_x_2948:
[----:B------:R-:W2:Y:S01]  /*1d10*/  LDG.E.STRONG.GPU R6, [R4.64] ;  /* 0x0000000604067981 */ /* 0x000ea2000c1ef900 */
[----:B------:R-:W-:Y:S01]  /*1d20*/  YIELD ;  /* 0x0000000000007946 */ /* 0x000fe20003800000 */
[----:B--2---:R-:W-:Y:S01]  /*1d30*/  ISETP.NE.AND P3, PT, R6, R7, PT ;  /* 0x000000070600720c */ /* 0x004fe20003f65270 */
[----:B------:R-:W-:-:S12]  /*1d40*/  CCTL.IVALL ;  /* 0x00000000ff00798f */ /* 0x000fd80002000000 */
[----:B------:R-:W-:Y:S05]  /*1d50*/  @P3 BRA `(.L_x_2948) ;  /* 0xffffffb000003947 */ /* 0x000fea000383ffff */
.L_x_2947:
        /* <DEDUP_REMOVED lines=11> */
.L_x_2950:
        /* <DEDUP_REMOVED lines=14> */
[----:B------:R-:W-:Y:S02]  /*1ef0*/  ISETP.EQ.OR P5, PT, R8, R51, P4 ;  /* 0x000000330800720c */ /* 0x000fe400027a2670 */
[----:B------:R-:W-:-:S09]  /*1f00*/  IADD3 R12, R10, 0x3, RZ ;  /* 0x000000030a0c7810 */ /* 0x000fd20007ffe0ff */
[----:B------:R-:W1:Y:S01]  /*1f10*/  @!P3 S2R R9, SR_CTAID.Y ;  /* 0x000000000009b919 */ /* 0x000e620000002600 */
[----:B------:R-:W-:-:S03]  /*1f20*/  @!P3 MOV R7, 0x4 ;  /* 0x000000040007b802 */ /* 0x000fc60000000f00 */
[----:B------:R-:W3:Y:S01]  /*1f30*/  @!P5 S2R R13, SR_CTAID.Y ;  /* 0x00000000000dd919 */ /* 0x000ee20000002600 */
[----:B-1----:R-:W-:Y:S02]  /*1f40*/  @!P3 IMAD R9, R6, c[0x0][0x10], R9 ;  /* 0x000004000609ba24 */ /* 0x002fe400078e0209 */
[----:B---3--:R-:W-:Y:S01]  /*1f50*/  @!P5 IMAD R13, R8, c[0x0][0x10], R13 ;  /* 0x00000400080dda24 */ /* 0x008fe200078e020d */
[----:B------:R-:W-:Y:S01]  /*1f60*/  @!P5 MOV R8, 0x4 ;  /* 0x000000040008d802 */ /* 0x000fe20000000f00 */
[----:B0-2---:R-:W-:Y:S01]  /*1f70*/  @!P6 FADD.FTZ R14, R14, R4 ;  /* 0x000000040e0ee221 */ /* 0x005fe20000010000 */
[----:B------:R-:W-:Y:S01]  /*1f80*/  @!P3 LOP3.LUT R4, R85, 0x1, RZ, 0xc0, !PT ;  /* 0x000000015504b812 */ /* 0x000fe200078ec0ff */
[----:B------:R-:W-:Y:S01]  /*1f90*/  @!P6 FADD.FTZ R15, R15, R5 ;  /* 0x000000050f0fe221 */ /* 0x000fe20000010000 */
[----:B------:R-:W-:Y:S02]  /*1fa0*/  ISETP.EQ.OR P6, PT, R12, R51, P4 ;  /* 0x000000330c00720c */ /* 0x000fe400027c2670 */
[----:B------:R-:W-:Y:S01]  /*1fb0*/  @!P5 LOP3.LUT R5, R85, 0x1, RZ, 0xc0, !PT ;  /* 0x000000015505d812 */ /* 0x000fe200078ec0ff */
[----:B------:R-:W-:-:S04]  /*1fc0*/  @!P3 IMAD R4, R4, c[0x0][0x10], RZ ;  /* 0x000004000404ba24 */ /* 0x000fc800078e02ff */
[----:B------:R-:W-:Y:S02]  /*1fd0*/  @!P3 IMAD R4, R4, c[0x0][0xc], RZ ;  /* 0x000003000404ba24 */ /* 0x000fe400078e02ff */
[----:B------:R-:W-:-:S03]  /*1fe0*/  @!P5 IMAD R5, R5, c[0x0][0x10], RZ ;  /* 0x000004000505da24 */ /* 0x000fc600078e02ff */
[----:B------:R-:W-:Y:S01]  /*1ff0*/  @!P3 SHF.L.U32 R4, R4, 0x1, RZ ;  /* 0x000000010404b819 */ /* 0x000fe200000006ff */
[----:B------:R-:W0:Y:S01]  /*2000*/  @!P6 S2R R91, SR_CTAID.Y ;  /* 0x00000000005be919 */ /* 0x000e220000002600 */
[----:B------:R-:W-:Y:S01]  /*2010*/  @!P6 LOP3.LUT R6, R85, 0x1, RZ, 0xc0, !PT ;  /* 0x000000015506e812 */ /* 0x000fe200078ec0ff */
[----:B------:R-:W-:-:S04]  /*2020*/  @!P5 IMAD R5, R5, c[0x0][0xc], RZ ;  /* 0x000003000505da24 */ /* 0x000fc800078e02ff */
[----:B------:R-:W-:Y:S01]  /*2030*/  @!P6 IMAD R89, R6, c[0x0][0x10], RZ ;  /* 0x000004000659ea24 */ /* 0x000fe200078e02ff */
[----:B------:R-:W-:Y:S01]  /*2040*/  @!P5 SHF.L.U32 R5, R5, 0x1, RZ ;  /* 0x000000010505d819 */ /* 0x000fe200000006ff */
[----:B------:R-:W-:-:S04]  /*2050*/  @!P3 IMAD.WIDE R6, R4, R7, c[0x0][0x198] ;  /* 0x000066000406b625 */ /* 0x000fc800078e0207 */
[----:B------:R-:W-:Y:S02]  /*2060*/  @!P6 IMAD R89, R89, c[0x0][0xc], RZ ;  /* 0x000003005959ea24 */ /* 0x000fe400078e02ff */
[----:B------:R-:W-:Y:S01]  /*2070*/  @!P3 IMAD.WIDE.U32 R6, R9, 0x8, R6 ;  /* 0x000000080906b825 */ /* 0x000fe200078e0006 */
[----:B------:R-:W-:-:S03]  /*2080*/  @!P6 MOV R9, 0x4 ;  /* 0x000000040009e802 */ /* 0x000fc60000000f00 */
[----:B------:R-:W-:Y:S01]  /*2090*/  @!P5 IMAD.WIDE R4, R5, R8, c[0x0][0x198] ;  /* 0x000066000504d625 */ /* 0x000fe200078e0208 */
[----:B------:R-:W-:Y:S01]  /*20a0*/  @!P6 SHF.L.U32 R8, R89, 0x1, RZ ;  /* 0x000000015908e819 */ /* 0x000fe200000006ff */
[----:B------:R-:W2:Y:S04]  /*20b0*/  @!P3 LDG.E.64 R6, [R6.64] ;  /* 0x000000060606b981 */ /* 0x000ea8000c1e1b00 */
[----:B------:R-:W-:-:S04]  /*20c0*/  @!P6 IMAD.WIDE R8, R8, R9, c[0x0][0x198] ;  /* 0x000066000808e625 */ /* 0x000fc800078e0209 */
[----:B------:R-:W-:-:S04]  /*20d0*/  @!P5 IMAD.WIDE.U32 R4, R13, 0x8, R4 ;  /* 0x000000080d04d825 */ /* 0x000fc800078e0004 */
[----:B0-----:R-:W-:Y:S02]  /*20e0*/  @!P6 IMAD R13, R12, c[0x0][0x10], R91 ;  /* 0x000004000c0dea24 */ /* 0x001fe400078e025b */
[----:B------:R-:W3:Y:S02]  /*20f0*/  @!P5 LDG.E.64 R4, [R4.64] ;  /* 0x000000060404d981 */ /* 0x000ee4000c1e1b00 */
        /* <DEDUP_REMOVED lines=12> */
.L_x_2949:
        /* <DEDUP_REMOVED lines=19> */
.L_x_2952:
[----:B------:R-:W-:Y:S05]  /*22f0*/  BSYNC B0 ;  /* 0x0000000000007941 */ /* 0x000fea0003800000 */
.L_x_2951:
        /* <DEDUP_REMOVED lines=12> */
[----:B------:R-:W-:Y:S02]  /*23c0*/  @!P3 IMAD R5, R5, c[0x0][0x10], RZ ;  /* 0x000004000505ba24 */ /* 0x000fe400078e02ff */
[----:B------:R-:W-:-:S02]  /*23d0*/  @!P5 IMAD R4, R4, c[0x0][0xc], RZ ;  /* 0x000003000404da24 */ /* 0x000fc400078e02ff */
[----:B------:R-:W-:-:S03]  /*23e0*/  @!P3 IMAD R5, R5, c[0x0][0xc], RZ ;  /* 0x000003000505ba24 */ /* 0x000fc600078e02ff */
[----:B------:R-:W-:Y:S02]  /*23f0*/  @!P5 SHF.L.U32 R4, R4, 0x1, RZ ;  /* 0x000000010404d819 */ /* 0x000fe400000006ff */
[----:B------:R-:W-:-:S03]  /*2400*/  @!P3 SHF.L.U32 R5, R5, 0x1, RZ ;  /* 0x000000010505b819 */ /* 0x000fc600000006ff */
[----:B------:R-:W-:Y:S01]  /*2410*/  @!P5 IMAD.WIDE R6, R4, R7, c[0x0][0x198] ;  /* 0x000066000406d625 */ /* 0x000fe200078e0207 */
[----:B------:R-:W-:-:S03]  /*2420*/  @!P3 MOV R4, 0x4 ;  /* 0x000000040004b802 */ /* 0x000fc60000000f00 */
        /* <DEDUP_REMOVED lines=11> */
.L_x_2946:
        /* <DEDUP_REMOVED lines=16> */
[----:B------:R-:W-:-:S02]  /*25e0*/  MOV R89, 0x3f800000 ;  /* 0x3f80000000597802 */ /* 0x000fc40000000f00 */
[----:B------:R-:W-:Y:S01]  /*25f0*/  ISETP.NE.AND P6, PT, RZ, UR5, PT ;  /* 0x00000005ff007c0c */ /* 0x000fe2000bfc5270 */
[----:B------:R-:W1:Y:S01]  /*2600*/  LDS.64 R12, [0x88] ;  /* 0x00008800ff0c7984 */ /* 0x000e620000000a00 */
[----:B------:R-:W-:Y:S01]  /*2610*/  ISETP.GE.U32.AND P5, PT, R57, c[0x0][0x1c8], PT ;  /* 0x0000720039007a0c */ /* 0x000fe20003fa6070 */
[----:B-1----:R-:W-:-:S04]  /*2620*/  FMUL.FTZ R83, R12, c[0x0][0x1f4] ;  /* 0x00007d000c537a20 */ /* 0x002fc80000410000 */
[C---:B------:R-:W-:Y:S02]  /*2630*/  FMUL.FTZ R12, R83.reuse, R83 ;  /* 0x00000053530c7220 */ /* 0x040fe40000410000 */
[----:B------:R-:W-:Y:S02]  /*2640*/  FADD.FTZ R30, -R83, R30 ;  /* 0x0000001e531e7221 */ /* 0x000fe40000010100 */
[----:B------:R-:W-:Y:S02]  /*2650*/  FFMA.FTZ R12, R13, c[0x0][0x1f4], -R12 ;  /* 0x00007d000d0c7a23 */ /* 0x000fe4000001080c */
[C---:B------:R-:W-:Y:S02]  /*2660*/  FADD.FTZ R8, -R83.reuse, R31 ;  /* 0x0000001f53087221 */ /* 0x040fe40000010100 */
[----:B------:R-:W-:Y:S01]  /*2670*/  FADD.FTZ R32, -R83, R32 ;  /* 0x0000002053207221 */ /* 0x000fe20000010100 */
[----:B------:R-:W-:-:S13]  /*2680*/  FSETP.GTU.FTZ.AND P3, PT, R12, RZ, PT ;  /* 0x000000ff0c00720b */ /* 0x000fda0003f7c000 */
[----:B------:R-:W-:-:S04]  /*2690*/  @P3 FADD.FTZ R12, R12, c[0x0][0x188] ;  /* 0x000062000c0c3621 */ /* 0x000fc80000010000 */
[----:B------:R-:W1:Y:S02]  /*26a0*/  @P3 MUFU.RSQ R89, R12 ;  /* 0x0000000c00593308 */ /* 0x000e640000001400 */
[-C--:B-1----:R-:W-:Y:S02]  /*26b0*/  FMUL.FTZ R9, R30, R89.reuse ;  /* 0x000000591e097220 */ /* 0x082fe40000410000 */
[----:B------:R-:W-:Y:S02]  /*26c0*/  FMUL.FTZ R10, R8, R89 ;  /* 0x00000059080a7220 */ /* 0x000fe40000410000 */
[----:B--2---:R-:W-:Y:S02]  /*26d0*/  FFMA.FTZ R8, R4, R9, R6 ;  /* 0x0000000904087223 */ /* 0x004fe40000010006 */
        /* <DEDUP_REMOVED lines=12> */
.L_x_2953:
        /* <DEDUP_REMOVED lines=11> */
.L_x_2955:
[----:B------:R-:W-:Y:S05]  /*2850*/  BSYNC B0 ;  /* 0x0000000000007941 */ /* 0x000fea0003800000 */
.L_x_2954:
[C---:B-1----:R-:W-:Y:S01]  /*2860*/  FADD.FTZ R8, -R83.reuse, R33 ;  /* 0x0000002153087221 */ /* 0x042fe20000010100 */
[----:B------:R-:W-:Y:S01]  /*2870*/  ISETP.GE.AND.EX P5, PT, R70, c[0x0][0x1cc], PT, P5 ;  /* 0x0000730046007a0c */ /* 0x000fe20003fa6350 */
[-C--:B------:R-:W-:Y:S02]  /*2880*/  FMUL.FTZ R9, R32, R89.reuse ;  /* 0x0000005920097220 */ /* 0x080fe40000410000 */
[C---:B------:R-:W-:Y:S02]  /*2890*/  FADD.FTZ R36, -R83.reuse, R36 ;  /* 0x0000002453247221 */ /* 0x040fe40000010100 */
[----:B------:R-:W-:Y:S02]  /*28a0*/  FADD.FTZ R12, -R83, R37 ;  /* 0x00000025530c7221 */ /* 0x000fe40000010100 */
[----:B------:R-:W-:Y:S02]  /*28b0*/  FMUL.FTZ R10, R8, R89 ;  /* 0x00000059080a7220 */ /* 0x000fe40000410000 */
[----:B------:R-:W-:-:S02]  /*28c0*/  FFMA.FTZ R8, R4, R9, R6 ;  /* 0x0000000904087223 */ /* 0x000fc40000010006 */
[-C--:B0-----:R-:W-:Y:S02]  /*28d0*/  FMUL.FTZ R15, R36, R89.reuse ;  /* 0x00000059240f7220 */ /* 0x081fe40000410000 */
[----:B------:R-:W-:Y:S02]  /*28e0*/  FMUL.FTZ R30, R12, R89 ;  /* 0x000000590c1e7220 */ /* 0x000fe40000410000 */
        /* <DEDUP_REMOVED lines=12> */
.L_x_2956:
        /* <DEDUP_REMOVED lines=11> */
.L_x_2958:
[----:B------:R-:W-:Y:S05]  /*2a60*/  BSYNC B0 ;  /* 0x0000000000007941 */ /* 0x000fea0003800000 */
.L_x_2957:
        /* <DEDUP_REMOVED lines=14> */
.L_x_2959:
        /* <DEDUP_REMOVED lines=11> */
.L_x_2961:
[----:B------:R-:W-:Y:S05]  /*2c00*/  BSYNC B0 ;  /* 0x0000000000007941 */ /* 0x000fea0003800000 */
.L_x_2960:
[----:B0-----:R-:W-:Y:S01]  /*2c10*/  FADD.FTZ R8, -R83, R19 ;  /* 0x0000001353087221 */ /* 0x001fe20000010100 */
[----:B------:R-:W-:Y:S01]  /*2c20*/  ISETP.GE.U32.AND P3, PT, R58, c[0x0][0x1c8], PT ;  /* 0x000072003a007a0c */ /* 0x000fe20003f66070 */
[-C--:B------:R-:W-:Y:S01]  /*2c30*/  FMUL.FTZ R9, R18, R89.reuse ;  /* 0x0000005912097220 */ /* 0x080fe20000410000 */
[----:B------:R-:W-:Y:S01]  /*2c40*/  ISETP.GE.U32.AND P4, PT, R59, c[0x0][0x1c8], PT ;  /* 0x000072003b007a0c */ /* 0x000fe20003f86070 */
[----:B------:R-:W-:Y:S01]  /*2c50*/  FMUL.FTZ R10, R8, R89 ;  /* 0x00000059080a7220 */ /* 0x000fe20000410000 */
[----:B------:R-:W-:Y:S01]  /*2c60*/  ISETP.GT.U32.OR P5, PT, R0, 0x1bf, P5 ;  /* 0x000001bf0000780c */ /* 0x000fe20002fa4470 */
[----:B------:R-:W-:Y:S02]  /*2c70*/  FFMA.FTZ R8, R4, R9, R6 ;  /* 0x0000000904087223 */ /* 0x000fe40000010006 */
        /* <DEDUP_REMOVED lines=12> */
.L_x_2962:
[----:B------:R-:W-:Y:S01]  /*2d40*/  BSSY B0, `(.L_x_2963) ;  /* 0x000000b000007945 */ /* 0x000fe20003800000 */
[----:B------:R-:W-:Y:S05]  /*2d50*/  @P5 BRA `(.L_x_2964) ;  /* 0x0000009000005947 */ /* 0x000fea0003800000 */
        /* <DEDUP_REMOVED lines=9> */
.L_x_2964:
[----:B------:R-:W-:Y:S05]  /*2df0*/  BSYNC B0 ;  /* 0x0000000000007941 */ /* 0x000fea0003800000 */
.L_x_2963:
[C---:B------:R-:W-:Y:S01]  /*2e00*/  FADD.FTZ R16, -R83.reuse, R16 ;  /* 0x0000001053107221 */ /* 0x040fe20000010100 */
[----:B------:R-:W-:Y:S01]  /*2e10*/  ISETP.GE.U32.AND P5, PT, R60, c[0x0][0x1c8], PT ;  /* 0x000072003c007a0c */ /* 0x000fe20003fa6070 */
[----:B0-----:R-:W-:Y:S01]  /*2e20*/  FADD.FTZ R8, -R83, R17 ;  /* 0x0000001153087221 */ /* 0x001fe20000010100 */
[----:B------:R-:W-:Y:S01]  /*2e30*/  ISETP.GE.AND.EX P3, PT, R71, c[0x0][0x1cc], PT, P3 ;  /* 0x0000730047007a0c */ /* 0x000fe20003f66330 */
[C---:B------:R-:W-:Y:S01]  /*2e40*/  FADD.FTZ R2, -R83.reuse, R2 ;  /* 0x0000000253027221 */ /* 0x040fe20000010100 */
[----:B------:R-:W-:Y:S01]  /*2e50*/  ISETP.GE.AND.EX P4, PT, R72, c[0x0][0x1cc], PT, P4 ;  /* 0x0000730048007a0c */ /* 0x000fe20003f86340 */
[----:B------:R-:W-:Y:S01]  /*2e60*/  FADD.FTZ R10, -R83, R3 ;  /* 0x00000003530a7221 */ /* 0x000fe20000010100 */
[----:B------:R-:W-:Y:S01]  /*2e70*/  ISETP.GE.AND.EX P5, PT, R73, c[0x0][0x1cc], PT, P5 ;  /* 0x0000730049007a0c */ /* 0x000fe20003fa6350 */
[-C--:B------:R-:W-:Y:S01]  /*2e80*/  FMUL.FTZ R3, R16, R89.reuse ;  /* 0x0000005910037220 */ /* 0x080fe20000410000 */
[----:B------:R-:W-:Y:S01]  /*2e90*/  ISETP.GT.U32.OR P3, PT, R0, 0x1bf, P3 ;  /* 0x000001bf0000780c */ /* 0x000fe20001f64470 */
[-C--:B------:R-:W-:Y:S01]  /*2ea0*/  FMUL.FTZ R8, R8, R89.reuse ;  /* 0x0000005908087220 */ /* 0x080fe20000410000 */
[----:B------:R-:W-:Y:S01]  /*2eb0*/  ISETP.GT.U32.OR P4, PT, R0, 0x1bf, P4 ;  /* 0x000001bf0000780c */ /* 0x000fe20002784470 */
[----:B------:R-:W-:-:S02]  /*2ec0*/  FMUL.FTZ R13, R2, R89 ;  /* 0x00000059020d7220 */ /* 0x000fc40000410000 */
[----:B------:R-:W-:Y:S02]  /*2ed0*/  FFMA.FTZ R2, R4, R3, R6 ;  /* 0x0000000304027223 */ /* 0x000fe40000010006 */
        /* <DEDUP_REMOVED lines=13> */
.L_x_2965:
        /* <DEDUP_REMOVED lines=11> */
.L_x_2967:
[----:B------:R-:W-:Y:S05]  /*3060*/  BSYNC B0 ;  /* 0x0000000000007941 */ /* 0x000fea0003800000 */
.L_x_2966:
        /* <DEDUP_REMOVED lines=14> */
.L_x_2968:
        /* <DEDUP_REMOVED lines=11> */
.L_x_2970:
[----:B------:R-:W-:Y:S05]  /*3200*/  BSYNC B0 ;  /* 0x0000000000007941 */ /* 0x000fea0003800000 */
.L_x_2969:
        /* <DEDUP_REMOVED lines=19> */
.L_x_2971:
        /* <DEDUP_REMOVED lines=11> */
.L_x_2973:
[----:B------:R-:W-:Y:S05]  /*33f0*/  BSYNC B0 ;  /* 0x0000000000007941 */ /* 0x000fea0003800000 */
.L_x_2972:
[----:B------:R-:W-:Y:S01]  /*3400*/  FADD.FTZ R26, -R83, R26 ;  /* 0x0000001a531a7221 */ /* 0x000fe20000010100 */
[----:B------:R-:W-:Y:S01]  /*3410*/  ISETP.GE.U32.AND P5, PT, R63, c[0x0][0x1c8], PT ;  /* 0x000072003f007a0c */ /* 0x000fe20003fa6070 */
[----:B0-----:R-:W-:Y:S01]  /*3420*/  FADD.FTZ R2, -R83, R27 ;  /* 0x0000001b53027221 */ /* 0x001fe20000010100 */
[----:B------:R-:W-:Y:S01]  /*3430*/  ISETP.GE.AND.EX P3, PT, R74, c[0x0][0x1cc], PT, P3 ;  /* 0x000073004a007a0c */ /* 0x000fe20003f66330 */
[-C--:B------:R-:W-:Y:S01]  /*3440*/  FMUL.FTZ R3, R26, R89.reuse ;  /* 0x000000591a037220 */ /* 0x080fe20000410000 */
[----:B------:R-:W-:Y:S01]  /*3450*/  ISETP.GE.AND.EX P4, PT, R75, c[0x0][0x1cc], PT, P4 ;  /* 0x000073004b007a0c */ /* 0x000fe20003f86340 */
[C---:B------:R-:W-:Y:S01]  /*3460*/  FADD.FTZ R28, -R83.reuse, R28 ;  /* 0x0000001c531c7221 */ /* 0x040fe20000010100 */
[----:B------:R-:W-:Y:S01]  /*3470*/  ISETP.GE.AND.EX P5, PT, R76, c[0x0][0x1cc], PT, P5 ;  /* 0x000073004c007a0c */ /* 0x000fe20003fa6350 */
[----:B------:R-:W-:Y:S01]  /*3480*/  FADD.FTZ R10, -R83, R29 ;  /* 0x0000001d530a7221 */ /* 0x000fe20000010100 */
[----:B------:R-:W-:Y:S01]  /*3490*/  ISETP.GT.U32.OR P3, PT, R0, 0x1bf, P3 ;  /* 0x000001bf0000780c */ /* 0x000fe20001f64470 */
[----:B------:R-:W-:Y:S01]  /*34a0*/  FMUL.FTZ R8, R2, R89 ;  /* 0x0000005902087220 */ /* 0x000fe20000410000 */
[----:B------:R-:W-:Y:S01]  /*34b0*/  ISETP.GT.U32.OR P4, PT, R0, 0x1bf, P4 ;  /* 0x000001bf0000780c */ /* 0x000fe20002784470 */
[----:B------:R-:W-:-:S02]  /*34c0*/  FFMA.FTZ R2, R4, R3, R6 ;  /* 0x0000000304027223 */ /* 0x000fc40000010006 */
[-C--:B------:R-:W-:Y:S02]  /*34d0*/  FMUL.FTZ R13, R28, R89.reuse ;  /* 0x000000591c0d7220 */ /* 0x080fe40000410000 */
        /* <DEDUP_REMOVED lines=13> */
.L_x_2974:
        /* <DEDUP_REMOVED lines=11> */
.L_x_2976:
[----:B------:R-:W-:Y:S05]  /*3660*/  BSYNC B0 ;  /* 0x0000000000007941 */ /* 0x000fea0003800000 */
.L_x_2975:
        /* <DEDUP_REMOVED lines=14> */
.L_x_2977:
        /* <DEDUP_REMOVED lines=11> */
.L_x_2979:
[----:B------:R-:W-:Y:S05]  /*3800*/  BSYNC B0 ;  /* 0x0000000000007941 */ /* 0x000fea0003800000 */
.L_x_2978:
        /* <DEDUP_REMOVED lines=19> */
.L_x_2980:
        /* <DEDUP_REMOVED lines=11> */
.L_x_2982:
[----:B------:R-:W-:Y:S05]  /*39f0*/  BSYNC B0 ;  /* 0x0000000000007941 */ /* 0x000fea0003800000 */
.L_x_2981:
[----:B------:R-:W-:Y:S01]  /*3a00*/  ISETP.GE.U32.AND P5, PT, R66, c[0x0][0x1c8], PT ;  /* 0x0000720042007a0c */ /* 0x000fe20003fa6070 */
[----:B------:R-:W-:Y:S01]  /*3a10*/  FADD.FTZ R38, -R83, R38 ;  /* 0x0000002653267221 */ /* 0x000fe20000010100 */
[----:B------:R-:W-:Y:S01]  /*3a20*/  ISETP.GE.AND.EX P4, PT, R77, c[0x0][0x1cc], PT, P4 ;  /* 0x000073004d007a0c */ /* 0x000fe20003f86340 */
[----:B0-----:R-:W-:Y:S01]  /*3a30*/  FADD.FTZ R2, -R83, R39 ;  /* 0x0000002753027221 */ /* 0x001fe20000010100 */
[----:B------:R-:W-:Y:S01]  /*3a40*/  ISETP.GE.AND.EX P3, PT, R78, c[0x0][0x1cc], PT, P3 ;  /* 0x000073004e007a0c */ /* 0x000fe20003f66330 */
[-C--:B------:R-:W-:Y:S01]  /*3a50*/  FMUL.FTZ R3, R38, R89.reuse ;  /* 0x0000005926037220 */ /* 0x080fe20000410000 */
[----:B------:R-:W-:Y:S01]  /*3a60*/  ISETP.GE.AND.EX P5, PT, R79, c[0x0][0x1cc], PT, P5 ;  /* 0x000073004f007a0c */ /* 0x000fe20003fa6350 */
[----:B------:R-:W-:Y:S01]  /*3a70*/  FMUL.FTZ R2, R2, R89 ;  /* 0x0000005902027220 */ /* 0x000fe20000410000 */
[C---:B------:R-:W-:Y:S01]  /*3a80*/  ISETP.GT.U32.OR P4, PT, R0.reuse, 0x1bf, P4 ;  /* 0x000001bf0000780c */ /* 0x040fe20002784470 */
[C---:B------:R-:W-:Y:S01]  /*3a90*/  FADD.FTZ R40, -R83.reuse, R40 ;  /* 0x0000002853287221 */ /* 0x040fe20000010100 */
[C---:B------:R-:W-:Y:S01]  /*3aa0*/  ISETP.GT.U32.OR P3, PT, R0.reuse, 0x1bf, P3 ;  /* 0x000001bf0000780c */ /* 0x040fe20001f64470 */
[----:B------:R-:W-:Y:S01]  /*3ab0*/  FADD.FTZ R14, -R83, R41 ;  /* 0x00000029530e7221 */ /* 0x000fe20000010100 */
[----:B------:R-:W-:Y:S01]  /*3ac0*/  ISETP.GT.U32.OR P5, PT, R0, 0x1bf, P5 ;  /* 0x000001bf0000780c */ /* 0x000fe20002fa4470 */
[----:B------:R-:W-:-:S02]  /*3ad0*/  FFMA.FTZ R10, R4, R3, R6 ;  /* 0x00000003040a7223 */ /* 0x000fc40000010006 */
        /* <DEDUP_REMOVED lines=12> */
.L_x_2983:
        /* <DEDUP_REMOVED lines=11> */
.L_x_2985:
[----:B------:R-:W-:Y:S05]  /*3c50*/  BSYNC B0 ;  /* 0x0000000000007941 */ /* 0x000fea0003800000 */
.L_x_2984:
[-C--:B0-----:R-:W-:Y:S02]  /*3c60*/  FMUL.FTZ R3, R40, R89.reuse ;  /* 0x0000005928037220 */ /* 0x081fe40000410000 */
[----:B------:R-:W-:Y:S02]  /*3c70*/  FMUL.FTZ R14, R14, R89 ;  /* 0x000000590e0e7220 */ /* 0x000fe40000410000 */
[C---:B------:R-:W-:Y:S02]  /*3c80*/  FADD.FTZ R42, -R83.reuse, R42 ;  /* 0x0000002a532a7221 */ /* 0x040fe40000010100 */
[----:B------:R-:W-:Y:S02]  /*3c90*/  FADD.FTZ R16, -R83, R43 ;  /* 0x0000002b53107221 */ /* 0x000fe40000010100 */
        /* <DEDUP_REMOVED lines=13> */
.L_x_2986:
        /* <DEDUP_REMOVED lines=11> */
.L_x_2988:
[----:B------:R-:W-:Y:S05]  /*3e20*/  BSYNC B0 ;  /* 0x0000000000007941 */ /* 0x000fea0003800000 */
.L_x_2987:
        /* <DEDUP_REMOVED lines=17> */
.L_x_2989:
        /* <DEDUP_REMOVED lines=11> */
.L_x_2991:
[----:B------:R-:W-:Y:S05]  /*3ff0*/  BSYNC B0 ;  /* 0x0000000000007941 */ /* 0x000fea0003800000 */
.L_x_2990:
[----:B------:R-:W-:Y:S01]  /*4000*/  FADD.FTZ R46, -R83, R46 ;  /* 0x0000002e532e7221 */ /* 0x000fe20000010100 */
[----:B------:R-:W-:Y:S01]  /*4010*/  ISETP.GE.U32.AND P5, PT, R67, c[0x0][0x1c8], PT ;  /* 0x0000720043007a0c */ /* 0x000fe20003fa6070 */
[C---:B------:R-:W-:Y:S01]  /*4020*/  FADD.FTZ R48, -R83.reuse, R48 ;  /* 0x0000003053307221 */ /* 0x040fe20000010100 */
[----:B------:R-:W-:Y:S01]  /*4030*/  ISETP.GE.U32.AND P3, PT, R68, c[0x0][0x1c8], PT ;  /* 0x0000720044007a0c */ /* 0x000fe20003f66070 */
[----:B0-----:R-:W-:Y:S01]  /*4040*/  FADD.FTZ R2, -R83, R47 ;  /* 0x0000002f53027221 */ /* 0x001fe20000010100 */
[----:B------:R-:W-:Y:S01]  /*4050*/  ISETP.GE.U32.AND P4, PT, R69, c[0x0][0x1c8], PT ;  /* 0x0000720045007a0c */ /* 0x000fe20003f86070 */
[----:B------:R-:W-:Y:S01]  /*4060*/  FADD.FTZ R8, -R83, R49 ;  /* 0x0000003153087221 */ /* 0x000fe20000010100 */
[----:B------:R-:W-:Y:S01]  /*4070*/  ISETP.GE.AND.EX P5, PT, R80, c[0x0][0x1cc], PT, P5 ;  /* 0x0000730050007a0c */ /* 0x000fe20003fa6350 */
[-C--:B------:R-:W-:Y:S01]  /*4080*/  FMUL.FTZ R3, R44, R89.reuse ;  /* 0x000000592c037220 */ /* 0x080fe20000410000 */
[----:B------:R-:W-:Y:S01]  /*4090*/  ISETP.GE.AND.EX P3, PT, R81, c[0x0][0x1cc], PT, P3 ;  /* 0x0000730051007a0c */ /* 0x000fe20003f66330 */
[-C--:B------:R-:W-:Y:S01]  /*40a0*/  FMUL.FTZ R9, R46, R89.reuse ;  /* 0x000000592e097220 */ /* 0x080fe20000410000 */
[----:B------:R-:W-:Y:S01]  /*40b0*/  ISETP.GE.AND.EX P4, PT, R82, c[0x0][0x1cc], PT, P4 ;  /* 0x0000730052007a0c */ /* 0x000fe20003f86340 */
[-C--:B------:R-:W-:Y:S01]  /*40c0*/  FMUL.FTZ R11, R48, R89.reuse ;  /* 0x00000059300b7220 */ /* 0x080fe20000410000 */
[----:B------:R-:W-:Y:S01]  /*40d0*/  ISETP.GT.U32.OR P5, PT, R0, 0x1bf, P5 ;  /* 0x000001bf0000780c */ /* 0x000fe20002fa4470 */
[-C--:B------:R-:W-:Y:S01]  /*40e0*/  FMUL.FTZ R14, R14, R89.reuse ;  /* 0x000000590e0e7220 */ /* 0x080fe20000410000 */
[----:B------:R-:W-:Y:S01]  /*40f0*/  ISETP.GT.U32.OR P3, PT, R0, 0x1bf, P3 ;  /* 0x000001bf0000780c */ /* 0x000fe20001f64470 */
[-C--:B------:R-:W-:Y:S01]  /*4100*/  FMUL.FTZ R12, R2, R89.reuse ;  /* 0x00000059020c7220 */ /* 0x080fe20000410000 */
[----:B------:R-:W-:Y:S01]  /*4110*/  ISETP.GT.U32.OR P4, PT, R0, 0x1bf, P4 ;  /* 0x000001bf0000780c */ /* 0x000fe20002784470 */
[----:B------:R-:W-:-:S02]  /*4120*/  FMUL.FTZ R16, R8, R89 ;  /* 0x0000005908107220 */ /* 0x000fc40000410000 */
[C-C-:B------:R-:W-:Y:S02]  /*4130*/  FFMA.FTZ R10, R4.reuse, R3, R6.reuse ;  /* 0x00000003040a7223 */ /* 0x140fe40000010006 */
[C-C-:B------:R-:W-:Y:S02]  /*4140*/  FFMA.FTZ R8, R4.reuse, R9, R6.reuse ;  /* 0x0000000904087223 */ /* 0x140fe40000010006 */
        /* <DEDUP_REMOVED lines=15> */
.L_x_2992:
        /* <DEDUP_REMOVED lines=11> */
.L_x_2994:
[----:B------:R-:W-:Y:S05]  /*42f0*/  BSYNC B0 ;  /* 0x0000000000007941 */ /* 0x000fea0003800000 */
.L_x_2993:
        /* <DEDUP_REMOVED lines=11> */
.L_x_2995:
        /* <DEDUP_REMOVED lines=11> */
.L_x_2997:
[----:B------:R-:W-:Y:S05]  /*4460*/  BSYNC B0 ;  /* 0x0000000000007941 */ /* 0x000fea0003800000 */
.L_x_2996:
        /* <DEDUP_REMOVED lines=11> */
.L_x_2998:
[----:B------:R-:W-:Y:S01]  /*4520*/  BSSY B0, `(.L_x_2999) ;  /* 0x000000a000007945 */ /* 0x000fe20003800000 */
[----:B------:R-:W-:Y:S05]  /*4530*/  @P4 BRA `(.L_x_3000) ;  /* 0x0000008000004947 */ /* 0x000fea0003800000 */
[----:B------:R-:W-:Y:S01]  /*4540*/  MOV R20, R22 ;  /* 0x0000001600147202 */ /* 0x000fe20000000f00 */
[----:B------:R-:W-:-:S04]  /*4550*/  IMAD R82, R82, c[0x0][0x1c0], RZ ;  /* 0x0000700052527a24 */ /* 0x000fc800078e02ff */
[----:B------:R-:W-:-:S04]  /*4560*/  IMAD.WIDE.U32 R20, R69, c[0x0][0x1c0], R20 ;  /* 0x0000700045147a25 */ /* 0x000fc800078e0014 */
[----:B0-----:R-:W-:Y:S01]  /*4570*/  IMAD R5, R69, c[0x0][0x1c4], R82 ;  /* 0x0000710045057a24 */ /* 0x001fe200078e0252 */
[----:B------:R-:W-:-:S04]  /*4580*/  LEA R4, P3, R20, c[0x0][0x160], 0x2 ;  /* 0x0000580014047a11 */ /* 0x000fc800078610ff */
[----:B------:R-:W-:-:S04]  /*4590*/  IADD3 R5, R21, R5, RZ ;  /* 0x0000000515057210 */ /* 0x000fc80007ffe0ff */
[----:B------:R-:W-:-:S05]  /*45a0*/  LEA.HI.X R5, R20, c[0x0][0x164], R5, 0x2, P3 ;  /* 0x0000590014057a11 */ /* 0x000fca00018f1405 */
[----:B------:R0:W-:Y:S02]  /*45b0*/  STG.E.64 [R4.64], R2 ;  /* 0x0000000204007986 */ /* 0x0001e4000c101b06 */
.L_x_3000:
[----:B------:R-:W-:Y:S05]  /*45c0*/  BSYNC B0 ;  /* 0x0000000000007941 */ /* 0x000fea0003800000 */
.L_x_2999:
[----:B------:R-:W-:Y:S02]  /*45d0*/  IADD3 R50, R50, c[0x0][0x10], RZ ;  /* 0x0000040032327a10 */ /* 0x000fe40007ffe0ff */
[----:B------:R-:W-:Y:S02]  /*45e0*/  IADD3 R85, R85, 0x1, RZ ;  /* 0x0000000155557810 */ /* 0x000fe40007ffe0ff */
[----:B------:R-:W-:-:S13]  /*45f0*/  ISETP.GE.AND P3, PT, R50, UR4, PT ;  /* 0x0000000432007c0c */ /* 0x000fda000bf66270 */
[----:B------:R-:W-:Y:S01]  /*4600*/  @P3 CALL.REL.NOINC `(.L_x_3001) ;  /* 0x0000001000003944 */ /* 0x000fe20003c00000 */
[----:B------:R-:W-:Y:S05]  /*4610*/  BRA `(.L_x_3002) ;  /* 0xffffbcd000007947 */ /* 0x000fea000383ffff */
.L_x_3001:
[----:B------:R-:W-:Y:S05]  /*4620*/  EXIT ;  /* 0x000000000000794d */ /* 0x000fea0003800000 */
.L_x_3003:
        /* <DEDUP_REMOVED lines=13> */
.L_x_3350:


//--------------------- .text._Z35group_norm_nhwc_fwd_one_pass_kernelI11Fp32IOBf16WLi64ELi28ELi448EEv26Group_norm_nhwc_fwd_params --------------------------
	.section	.text._Z35group_norm_nhwc_fwd_one_pass_kernelI11Fp32IOBf16WLi64ELi28ELi448EEv26Group_norm_nhwc_fwd_params,"ax",@progbits
	.sectioninfo	@"SHI_REGISTERS=32"
	.align	128
        .global         _Z35group_norm_nhwc_fwd_one_pass_kernelI11Fp32IOBf16WLi64ELi28ELi448EEv26Group_norm_nhwc_fwd_params
        .type           _Z35group_norm_nhwc_fwd_one_pass_kernelI11Fp32IOBf16WLi64ELi28ELi448EEv26Group_norm_nhwc_fwd_params,@function
        .size           _Z35group_norm_nhwc_fwd_one_pass_kernelI11Fp32IOBf16WLi64ELi28ELi448EEv26Group_norm_nhwc_fwd_params,(.L_x_3351 - _Z35group_norm_nhwc_fwd_one_pass_kernelI11Fp32IOBf16WLi64ELi28ELi448EEv26Group_norm_nhwc_fwd_params)
        .other          _Z35group_norm_nhwc_fwd_one_pass_kernelI11Fp32IOBf16WLi64ELi28ELi448EEv26Group_norm_nhwc_fwd_params,@"STO_CUDA_ENTRY STV_DEFAULT"
_Z35group_norm_nhwc_fwd_one_pass_kernelI11Fp32IOBf16WLi64ELi28ELi448EEv26Group_norm_nhwc_fwd_params:
.text._Z35group_norm_nhwc_fwd_one_pass_kernelI11Fp32IOBf16WLi64ELi28ELi448EEv26Group_norm_nhwc_fwd_params:
        /* <DEDUP_REMOVED lines=13> */
[----:B------:R-:W-:Y:S01]  /*00d0*/  IMAD.WIDE.U32 R2, R2, -0x6db6db6d, RZ ;  /* 0x9249249302027825 */ /* 0x000fe200078e00ff */
[----:B------:R-:W-:-:S04]  /*00e0*/  SHF.R.S32.HI R2, RZ, 0x1f, R17 ;  /* 0x0000001fff027819 */ /* 0x000fc80000011411 */
[----:B------:R-:W-:Y:S02]  /*00f0*/  SHF.R.U32.HI R23, RZ, 0x2, R3 ;  /* 0x00000002ff177819 */ /* 0x000fe40000011603 */
[----:B------:R-:W0:Y:S01]  /*0100*/  S2R R3, SR_LANEID ;  /* 0x0000000000037919 */ /* 0x000e220000000000 */
[----:B------:R-:W-:Y:S02]  /*0110*/  LEA.HI R2, R2, R17, RZ, 0x5 ;  /* 0x0000001102027211 */ /* 0x000fe400078f28ff */
[----:B-1----:R-:W-:Y:S02]  /*0120*/  IMAD R21, R16, c[0x0][0x1e4], R23 ;  /* 0x0000790010157a24 */ /* 0x002fe400078e0217 */
[----:B------:R-:W-:Y:S01]  /*0130*/  IMAD R23, R23, -0xe, R17 ;  /* 0xfffffff217177824 */ /* 0x000fe200078e0211 */
[----:B------:R-:W-:Y:S02]  /*0140*/  SHF.R.S32.HI R19, RZ, 0x5, R2 ;  /* 0x00000005ff137819 */ /* 0x000fe40000011402 */
[----:B------:R-:W-:-:S02]  /*0150*/  ISETP.GE.U32.AND P0, PT, R21, c[0x0][0x1c8], PT ;  /* 0x0000720015007a0c */ /* 0x000fc40003f06070 */
[----:B------:R-:W-:Y:S02]  /*0160*/  SHF.R.S32.HI R0, RZ, 0x1f, R21 ;  /* 0x0000001fff007819 */ /* 0x000fe40000011415 */
[----:B------:R-:W-:Y:S02]  /*0170*/  SHF.L.U32 R23, R23, 0x1, RZ ;  /* 0x0000000117177819 */ /* 0x000fe400000006ff */
[----:B------:R-:W-:Y:S02]  /*0180*/  ISETP.GE.AND.EX P0, PT, R0, c[0x0][0x1cc], PT, P0 ;  /* 0x0000730000007a0c */ /* 0x000fe40003f06300 */
[----:B------:R-:W-:Y:S02]  /*0190*/  IADD3 R20, R21, 0x20, RZ ;  /* 0x0000002015147810 */ /* 0x000fe40007ffe0ff */
[----:B------:R-:W-:Y:S02]  /*01a0*/  ISETP.LT.U32.AND P0, PT, R17, 0x1c0, !P0 ;  /* 0x000001c01100780c */ /* 0x000fe40004701070 */
.L_x_3020:
[----:B------:R-:W-:-:S04]  /*01b0*/  IABS R7, c[0x0][0x1d8] ;  /* 0x0000760000077a13 */ /* 0x000fc80000000000 */
[----:B------:R-:W1:Y:S08]  /*01c0*/  I2F.RP R2, R7 ;  /* 0x0000000700027306 */ /* 0x000e700000209400 */
[----:B-1----:R-:W1:Y:S02]  /*01d0*/  MUFU.RCP R2, R2 ;  /* 0x0000000200027308 */ /* 0x002e640000001000 */
[----:B01----:R-:W-:-:S06]  /*01e0*/  IADD3 R4, R2, 0xffffffe, RZ ;  /* 0x0ffffffe02047810 */ /* 0x003fcc0007ffe0ff */
        /* <DEDUP_REMOVED lines=33> */
[----:B------:R-:W-:Y:S01]  /*0400*/  LEA.HI.X.SX32 R27, R24, R7, 0x1, P2 ;  /* 0x00000007181b7211 */ /* 0x000fe200010f0eff */
[----:B------:R-:W-:-:S04]  /*0410*/  @!P1 IMAD R7, R2, c[0x0][0x1c0], RZ ;  /* 0x0000700002079a24 */ /* 0x000fc800078e02ff */
[----:B------:R-:W-:-:S04]  /*0420*/  IMAD.WIDE.U32 R26, R5, c[0x0][0x1d0], R26 ;  /* 0x00007400051a7a25 */ /* 0x000fc800078e001a */
[----:B------:R-:W-:Y:S01]  /*0430*/  @!P1 IMAD R11, R20, c[0x0][0x1c4], R7 ;  /* 0x00007100140b9a24 */ /* 0x000fe200078e0207 */
[----:B------:R-:W-:Y:S02]  /*0440*/  IADD3 R29, R27, R29, RZ ;  /* 0x0000001d1b1d7210 */ /* 0x000fe40007ffe0ff */
[-C--:B------:R-:W-:Y:S02]  /*0450*/  @P0 MOV R28, R26.reuse ;  /* 0x0000001a001c0202 */ /* 0x080fe40000000f00 */
        /* <DEDUP_REMOVED lines=8> */
[----:B------:R-:W-:Y:S02]  /*04e0*/  @P0 LEA.HI.X R11, R4, c[0x0][0x174], R5, 0x2, P2 ;  /* 0x00005d00040b0a11 */ /* 0x000fe400010f1405 */
[----:B------:R-:W-:-:S02]  /*04f0*/  MOV R5, RZ ;  /* 0x000000ff00057202 */ /* 0x000fc40000000f00 */
[----:B------:R-:W-:Y:S02]  /*0500*/  MOV R4, RZ ;  /* 0x000000ff00047202 */ /* 0x000fe40000000f00 */
[----:B------:R-:W-:Y:S02]  /*0510*/  @!P1 LEA.HI.X R9, R6, c[0x0][0x174], R7, 0x2, P3 ;  /* 0x00005d0006099a11 */ /* 0x000fe400018f1407 */
[----:B------:R-:W-:Y:S02]  /*0520*/  CS2R R6, SRZ ;  /* 0x0000000000067805 */ /* 0x000fe4000001ff00 */
[----:B------:R-:W2:Y:S04]  /*0530*/  @P0 LDG.E.64 R4, [R10.64] ;  /* 0x000000060a040981 */ /* 0x000ea8000c1e1b00 */
[----:B------:R-:W3:Y:S01]  /*0540*/  @!P1 LDG.E.64 R6, [R8.64] ;  /* 0x0000000608069981 */ /* 0x000ee2000c1e1b00 */
[C---:B0-----:R-:W-:Y:S01]  /*0550*/  ISETP.GT.AND P1, PT, R3.reuse, 0x1e, PT ;  /* 0x0000001e0300780c */ /* 0x041fe20003f24270 */
[----:B------:R-:W-:Y:S01]  /*0560*/  BSSY B0, `(.L_x_3004) ;  /* 0x0000049000007945 */ /* 0x000fe20003800000 */
[----:B------:R-:W-:-:S02]  /*0570*/  ISETP.NE.AND P3, PT, R3, RZ, PT ;  /* 0x000000ff0300720c */ /* 0x000fc40003f65270 */
[----:B------:R-:W-:Y:S01]  /*0580*/  ISETP.NE.AND P2, PT, R17, RZ, PT ;  /* 0x000000ff1100720c */ /* 0x000fe20003f45270 */
[----:B--2---:R-:W-:Y:S02]  /*0590*/  FMUL.FTZ R13, R5, R5 ;  /* 0x00000005050d7220 */ /* 0x004fe40000410000 */
[C---:B------:R-:W-:Y:S02]  /*05a0*/  FADD.FTZ R12, R4.reuse, R5 ;  /* 0x00000005040c7221 */ /* 0x040fe40000010000 */
[----:B---3--:R-:W-:Y:S02]  /*05b0*/  FMUL.FTZ R25, R7, R7 ;  /* 0x0000000707197220 */ /* 0x008fe40000410000 */
[----:B------:R-:W-:Y:S02]  /*05c0*/  FFMA.FTZ R13, R4, R4, R13 ;  /* 0x00000004040d7223 */ /* 0x000fe4000001000d */
[----:B------:R-:W-:Y:S02]  /*05d0*/  FADD.FTZ R15, R6, R7 ;  /* 0x00000007060f7221 */ /* 0x000fe40000010000 */
[----:B------:R-:W-:-:S02]  /*05e0*/  FADD.FTZ R12, RZ, R12 ;  /* 0x0000000cff0c7221 */ /* 0x000fc40000010000 */
        /* <DEDUP_REMOVED lines=64> */
.L_x_3005:
[----:B------:R-:W-:Y:S05]  /*09f0*/  BSYNC B0 ;  /* 0x0000000000007941 */ /* 0x000fea0003800000 */
.L_x_3004:
[----:B------:R-:W-:-:S04]  /*0a00*/  MOV R12, c[0x0][0xc] ;  /* 0x00000300000c7a02 */ /* 0x000fc80000000f00 */
[----:B------:R-:W-:-:S13]  /*0a10*/  ISETP.GE.U32.AND P1, PT, R12, 0x2, PT ;  /* 0x000000020c00780c */ /* 0x000fda0003f26070 */
[----:B------:R-:W-:Y:S05]  /*0a20*/  @!P1 BRA `(.L_x_3006) ;  /* 0x0000093000009947 */ /* 0x000fea0003800000 */
[----:B------:R-:W-:Y:S05]  /*0a30*/  @P2 BRA `(.L_x_3007) ;  /* 0x000001a000002947 */ /* 0x000fea0003800000 */
[----:B------:R-:W1:Y:S01]  /*0a40*/  S2R R13, SR_CTAID.Y ;  /* 0x00000000000d7919 */ /* 0x000e620000002600 */
[C---:B------:R-:W-:Y:S02]  /*0a50*/  LOP3.LUT R8, R18.reuse, 0x1, RZ, 0xc0, !PT ;  /* 0x0000000112087812 */ /* 0x040fe400078ec0ff */
[----:B------:R-:W-:-:S03]  /*0a60*/  LOP3.LUT P1, RZ, R18, 0x2, RZ, 0xc0, !PT ;  /* 0x0000000212ff7812 */ /* 0x000fc6000782c0ff */
[----:B------:R-:W-:-:S04]  /*0a70*/  IMAD R10, R8, c[0x0][0x10], RZ ;  /* 0x00000400080a7a24 */ /* 0x000fc800078e02ff */
[----:B------:R-:W-:-:S05]  /*0a80*/  IMAD R8, R10, c[0x0][0xc], RZ ;  /* 0x000003000a087a24 */ /* 0x000fca00078e02ff */
[----:B------:R-:W-:Y:S01]  /*0a90*/  SHF.L.U32 R11, R8, 0x1, RZ ;  /* 0x00000001080b7819 */ /* 0x000fe200000006ff */
[----:B------:R-:W-:Y:S01]  /*0aa0*/  HFMA2.MMA R8, -RZ, RZ, 0, 2.384185791015625e-07 ;  /* 0x00000004ff087435 */ /* 0x000fe200000001ff */
[----:B-1----:R-:W-:Y:S01]  /*0ab0*/  IADD3 R9, R10, R13, RZ ;  /* 0x0000000d0a097210 */ /* 0x002fe20007ffe0ff */
[----:B------:R-:W-:-:S08]  /*0ac0*/  IMAD R13, R16, c[0x0][0x10], R13 ;  /* 0x00000400100d7a24 */ /* 0x000fd000078e020d */
[----:B------:R-:W-:-:S04]  /*0ad0*/  IMAD.WIDE R10, R11, R8, c[0x0][0x198] ;  /* 0x000066000b0a7625 */ /* 0x000fc800078e0208 */
[----:B------:R-:W-:-:S04]  /*0ae0*/  IMAD.WIDE.U32 R8, R9, R8, c[0x0][0x190] ;  /* 0x0000640009087625 */ /* 0x000fc800078e0008 */
[----:B------:R-:W-:Y:S01]  /*0af0*/  IMAD.WIDE.U32 R10, R13, 0x8, R10 ;  /* 0x000000080d0a7825 */ /* 0x000fe200078e000a */
[----:B------:R-:W-:-:S04]  /*0b00*/  MOV R13, 0x1 ;  /* 0x00000001000d7802 */ /* 0x000fc80000000f00 */
        /* <DEDUP_REMOVED lines=8> */
.L_x_3008:
[----:B------:R-:W2:Y:S01]  /*0b90*/  LDG.E.STRONG.GPU R10, [R8.64] ;  /* 0x00000006080a7981 */ /* 0x000ea2000c1ef900 */
[----:B------:R-:W-:Y:S01]  /*0ba0*/  YIELD ;  /* 0x0000000000007946 */ /* 0x000fe20003800000 */
[----:B--2---:R-:W-:Y:S01]  /*0bb0*/  ISETP.NE.AND P1, PT, R10, R11, PT ;  /* 0x0000000b0a00720c */ /* 0x004fe20003f25270 */
[----:B------:R-:W-:-:S12]  /*0bc0*/  CCTL.IVALL ;  /* 0x00000000ff00798f */ /* 0x000fd80002000000 */
[----:B------:R-:W-:Y:S05]  /*0bd0*/  @P1 BRA `(.L_x_3008) ;  /* 0xffffffb000001947 */ /* 0x000fea000383ffff */
.L_x_3007:
        /* <DEDUP_REMOVED lines=11> */
.L_x_3010:
        /* <DEDUP_REMOVED lines=59> */
.L_x_3009:
        /* <DEDUP_REMOVED lines=19> */
.L_x_3012:
[----:B------:R-:W-:Y:S05]  /*1170*/  BSYNC B0 ;  /* 0x0000000000007941 */ /* 0x000fea0003800000 */
.L_x_3011:
        /* <DEDUP_REMOVED lines=30> */
.L_x_3006:
        /* <DEDUP_REMOVED lines=15> */
[----:B------:R-:W3:Y:S04]  /*1450*/  LDS.64 R10, [0x88] ;  /* 0x00008800ff0a7984 */ /* 0x000ee80000000a00 */
[----:B-1----:R1:W4:Y:S04]  /*1460*/  LDG.E.U16 R24, [R24.64+0x2] ;  /* 0x0000020618187981 */ /* 0x002328000c1e1500 */
[----:B-1----:R1:W5:Y:S04]  /*1470*/  LDG.E.U16 R25, [R12.64] ;  /* 0x000000060c197981 */ /* 0x002368000c1e1500 */
[----:B-1----:R1:W5:Y:S01]  /*1480*/  LDG.E.U16 R13, [R12.64+0x2] ;  /* 0x000002060c0d7981 */ /* 0x002362000c1e1500 */
[----:B------:R-:W-:Y:S01]  /*1490*/  ISETP.NE.AND P2, PT, RZ, UR5, PT ;  /* 0x00000005ff007c0c */ /* 0x000fe2000bf45270 */
[----:B---3--:R-:W-:-:S04]  /*14a0*/  FMUL.FTZ R10, R10, c[0x0][0x1f4] ;  /* 0x00007d000a0a7a20 */ /* 0x008fc80000410000 */
[C---:B------:R-:W-:Y:S02]  /*14b0*/  FMUL.FTZ R9, R10.reuse, R10 ;  /* 0x0000000a0a097220 */ /* 0x040fe40000410000 */
[C---:B------:R-:W-:Y:S02]  /*14c0*/  FADD.FTZ R4, -R10.reuse, R4 ;  /* 0x000000040a047221 */ /* 0x040fe40000010100 */
[----:B------:R-:W-:Y:S01]  /*14d0*/  FFMA.FTZ R9, R11, c[0x0][0x1f4], -R9 ;  /* 0x00007d000b097a23 */ /* 0x000fe20000010809 */
[----:B------:R-:W-:Y:S01]  /*14e0*/  MOV R11, 0x3f800000 ;  /* 0x3f800000000b7802 */ /* 0x000fe20000000f00 */
[C---:B-1----:R-:W-:Y:S02]  /*14f0*/  FADD.FTZ R12, -R10.reuse, R5 ;  /* 0x000000050a0c7221 */ /* 0x042fe40000010100 */
[C---:B------:R-:W-:Y:S01]  /*1500*/  FADD.FTZ R6, -R10.reuse, R6 ;  /* 0x000000060a067221 */ /* 0x040fe20000010100 */
        /* <DEDUP_REMOVED lines=9> */
[-C--:B0-----:R-:W-:Y:S02]  /*15a0*/  FMUL.FTZ R15, R6, R11.reuse ;  /* 0x0000000b060f7220 */ /* 0x081fe40000410000 */
[----:B------:R-:W-:Y:S01]  /*15b0*/  FMUL.FTZ R11, R10, R11 ;  /* 0x0000000b0a0b7220 */ /* 0x000fe20000410000 */
[----:B--2---:R-:W-:Y:S02]  /*15c0*/  PRMT R12, RZ, 0x5410, R8 ;  /* 0x00005410ff0c7816 */ /* 0x004fe40000000008 */
[----:B----4-:R-:W-:-:S02]  /*15d0*/  PRMT R10, RZ, 0x5410, R24 ;  /* 0x00005410ff0a7816 */ /* 0x010fc40000000018 */
[----:B-----5:R-:W-:-:S05]  /*15e0*/  PRMT R25, RZ, 0x5410, R25 ;  /* 0x00005410ff197816 */ /* 0x020fca0000000019 */
[----:B------:R-:W-:Y:S01]  /*15f0*/  FFMA.FTZ R4, R12, R4, R25 ;  /* 0x000000040c047223 */ /* 0x000fe20000010019 */
[----:B------:R-:W-:-:S05]  /*1600*/  PRMT R13, RZ, 0x5410, R13 ;  /* 0x00005410ff0d7816 */ /* 0x000fca000000000d */
        /* <DEDUP_REMOVED lines=12> */
.L_x_3013:
        /* <DEDUP_REMOVED lines=11> */
.L_x_3015:
[----:B------:R-:W-:Y:S05]  /*1780*/  BSYNC B0 ;  /* 0x0000000000007941 */ /* 0x000fea0003800000 */
.L_x_3014:
        /* <DEDUP_REMOVED lines=13> */
.L_x_3016:
        /* <DEDUP_REMOVED lines=11> */
.L_x_3018:
[----:B------:R-:W-:Y:S05]  /*1910*/  BSYNC B0 ;  /* 0x0000000000007941 */ /* 0x000fea0003800000 */
.L_x_3017:
[----:B------:R-:W-:Y:S02]  /*1920*/  IADD3 R22, R22, c[0x0][0x10], RZ ;  /* 0x0000040016167a10 */ /* 0x000fe40007ffe0ff */
[----:B------:R-:W-:Y:S02]  /*1930*/  IADD3 R18, R18, 0x1, RZ ;  /* 0x0000000112127810 */ /* 0x000fe40007ffe0ff */
[----:B------:R-:W-:-:S13]  /*1940*/  ISETP.GE.AND P1, PT, R22, UR4, PT ;  /* 0x0000000416007c0c */ /* 0x000fda000bf26270 */
[----:B------:R-:W-:Y:S01]  /*1950*/  @P1 CALL.REL.NOINC `(.L_x_3019) ;  /* 0x0000001000001944 */ /* 0x000fe20003c00000 */
[----:B------:R-:W-:Y:S05]  /*1960*/  BRA `(.L_x_3020) ;  /* 0xffffe84000007947 */ /* 0x000fea000383ffff */
.L_x_3019:
[----:B------:R-:W-:Y:S05]  /*1970*/  EXIT ;  /* 0x000000000000794d */ /* 0x000fea0003800000 */
.L_x_3021:
        /* <DEDUP_REMOVED lines=16> */
.L_x_3351:


//--------------------- .text._Z35group_norm_nhwc_fwd_one_pass_kernelI11Fp32IOBf16WLi128ELi28ELi448EEv26Group_norm_nhwc_fwd_params --------------------------
	.section	.text._Z35group_norm_nhwc_fwd_one_pass_kernelI11Fp32IOBf16WLi128ELi28ELi448EEv26Group_norm_nhwc_fwd_params,"ax",@progbits
	.sectioninfo	@"SHI_REGISTERS=40"
	.align	128
        .global         _Z35group_norm_nhwc_fwd_one_pass_kernelI11Fp32IOBf16WLi128ELi28ELi448EEv26Group_norm_nhwc_fwd_params
        .type           _Z35group_norm_nhwc_fwd_one_pass_kernelI11Fp32IOBf16WLi128ELi28ELi448EEv26Group_norm_nhwc_fwd_params,@function
        .size           _Z35group_norm_nhwc_fwd_one_pass_kernelI11Fp32IOBf16WLi128ELi28ELi448EEv26Group_norm_nhwc_fwd_params,(.L_x_3352 - _Z35group_norm_nhwc_fwd_one_pass_kernelI11Fp32IOBf16WLi128ELi28ELi448EEv26Group_norm_nhwc_fwd_params)
        .other          _Z35group_norm_nhwc_fwd_one_pass_kernelI11Fp32IOBf16WLi128ELi28ELi448EEv26Group_norm_nhwc_fwd_params,@"STO_CUDA_ENTRY STV_DEFAULT"
_Z35group_norm_nhwc_fwd_one_pass_kernelI11Fp32IOBf16WLi128ELi28ELi448EEv26Group_norm_nhwc_fwd_params:
.text._Z35group_norm_nhwc_fwd_one_pass_kernelI11Fp32IOBf16WLi128ELi28ELi448EEv26Group_norm_nhwc_fwd_params:
        /* <DEDUP_REMOVED lines=14> */
[----:B------:R-:W-:-:S03]  /*00e0*/  SHF.R.S32.HI R4, RZ, 0x1f, R23 ;  /* 0x0000001fff047819 */ /* 0x000fc60000011417 */
[----:B------:R-:W-:Y:S01]  /*00f0*/  IMAD.WIDE.U32 R2, R2, -0x6db6db6d, RZ ;  /* 0x9249249302027825 */ /* 0x000fe200078e00ff */
[----:B------:R-:W-:-:S04]  /*0100*/  LEA.HI R4, R4, R23, RZ, 0x5 ;  /* 0x0000001704047211 */ /* 0x000fc800078f28ff */
[----:B------:R-:W-:Y:S02]  /*0110*/  SHF.R.U32.HI R3, RZ, 0x2, R3 ;  /* 0x00000002ff037819 */ /* 0x000fe40000011603 */
[----:B------:R-:W-:-:S03]  /*0120*/  SHF.R.S32.HI R25, RZ, 0x5, R4 ;  /* 0x00000005ff197819 */ /* 0x000fc60000011404 */
        /* <DEDUP_REMOVED lines=8> */
[C---:B------:R-:W-:Y:S02]  /*01b0*/  IADD3 R27, R29.reuse, 0x40, RZ ;  /* 0x000000401d1b7810 */ /* 0x040fe40007ffe0ff */
[----:B--2---:R-:W-:Y:S02]  /*01c0*/  IADD3 R26, R29, 0x60, RZ ;  /* 0x000000601d1a7810 */ /* 0x004fe40007ffe0ff */
.L_x_3044:
[----:B------:R-:W-:Y:S02]  /*01d0*/  IABS R6, c[0x0][0x1d8] ;  /* 0x0000760000067a13 */ /* 0x000fe40000000000 */
[----:B0-----:R-:W-:Y:S02]  /*01e0*/  IABS R8, R30 ;  /* 0x0000001e00087213 */ /* 0x001fe40000000000 */
[----:B------:R-:W0:Y:S01]  /*01f0*/  I2F.RP R3, R6 ;  /* 0x0000000600037306 */ /* 0x000e220000209400 */
[----:B------:R-:W-:Y:S02]  /*0200*/  SHF.R.S32.HI R20, RZ, 0x1f, R27 ;  /* 0x0000001fff147819 */ /* 0x000fe4000001141b */
[----:B------:R-:W-:-:S05]  /*0210*/  SHF.R.S32.HI R21, RZ, 0x1f, R26 ;  /* 0x0000001fff157819 */ /* 0x000fca000001141a */
        /* <DEDUP_REMOVED lines=23> */
[----:B------:R-:W-:Y:S02]  /*0390*/  ISETP.GE.U32.AND P2, PT, R27, c[0x0][0x1c8], PT ;  /* 0x000072001b007a0c */ /* 0x000fe40003f46070 */
[----:B------:R-:W-:Y:S02]  /*03a0*/  IADD3 R3, -R5, RZ, RZ ;  /* 0x000000ff05037210 */ /* 0x000fe40007ffe1ff */
[----:B------:R-:W-:Y:S02]  /*03b0*/  SHF.R.S32.HI R4, RZ, 0x1f, R5 ;  /* 0x0000001fff047819 */ /* 0x000fe40000011405 */
[----:B------:R-:W-:Y:S01]  /*03c0*/  ISETP.GE.AND.EX P2, PT, R20, c[0x0][0x1cc], PT, P2 ;  /* 0x0000730014007a0c */ /* 0x000fe20003f46320 */
        /* <DEDUP_REMOVED lines=12> */
[----:B------:R-:W-:Y:S01]  /*0490*/  ISETP.GE.U32.AND P3, PT, R26, c[0x0][0x1c8], PT ;  /* 0x000072001a007a0c */ /* 0x000fe20003f66070 */
[----:B------:R-:W-:Y:S02]  /*04a0*/  @!P2 IMAD R6, R20, c[0x0][0x1c0], RZ ;  /* 0x000070001406aa24 */ /* 0x000fe400078e02ff */
[----:B------:R-:W-:Y:S01]  /*04b0*/  IMAD.WIDE.U32 R34, R5, c[0x0][0x1d0], R34 ;  /* 0x0000740005227a25 */ /* 0x000fe200078e0022 */
[----:B------:R-:W-:-:S03]  /*04c0*/  ISETP.GE.AND.EX P3, PT, R21, c[0x0][0x1cc], PT, P3 ;  /* 0x0000730015007a0c */ /* 0x000fc60003f66330 */
[----:B------:R-:W-:Y:S01]  /*04d0*/  @!P2 IMAD R17, R27, c[0x0][0x1c4], R6 ;  /* 0x000071001b11aa24 */ /* 0x000fe200078e0206 */
[----:B------:R-:W-:Y:S01]  /*04e0*/  IADD3 R37, R35, R37, RZ ;  /* 0x0000002523257210 */ /* 0x000fe20007ffe0ff */
[----:B------:R-:W-:Y:S01]  /*04f0*/  @!P1 IMAD R5, R3, c[0x0][0x1c0], RZ ;  /* 0x0000700003059a24 */ /* 0x000fe200078e02ff */
[-C--:B------:R-:W-:Y:S02]  /*0500*/  @P0 MOV R36, R34.reuse ;  /* 0x0000002200240202 */ /* 0x080fe40000000f00 */
[----:B------:R-:W-:Y:S01]  /*0510*/  ISETP.GT.U32.OR P3, PT, R23, 0x1bf, P3 ;  /* 0x000001bf1700780c */ /* 0x000fe20001f64470 */
[----:B------:R-:W-:Y:S01]  /*0520*/  @!P1 IMAD R15, R28, c[0x0][0x1c4], R5 ;  /* 0x000071001c0f9a24 */ /* 0x000fe200078e0205 */
[-C--:B------:R-:W-:Y:S01]  /*0530*/  @!P1 MOV R10, R34.reuse ;  /* 0x00000022000a9202 */ /* 0x080fe20000000f00 */
[----:B------:R-:W-:Y:S01]  /*0540*/  @P0 IMAD.WIDE.U32 R4, R29, c[0x0][0x1c0], R36 ;  /* 0x000070001d040a25 */ /* 0x000fe200078e0024 */
[----:B------:R-:W-:Y:S02]  /*0550*/  @!P1 MOV R11, R37 ;  /* 0x00000025000b9202 */ /* 0x000fe40000000f00 */
[----:B------:R-:W-:-:S02]  /*0560*/  @!P2 MOV R6, R34 ;  /* 0x000000220006a202 */ /* 0x000fc40000000f00 */
[----:B------:R-:W-:Y:S01]  /*0570*/  @!P2 MOV R7, R37 ;  /* 0x000000250007a202 */ /* 0x000fe20000000f00 */
[----:B------:R-:W-:Y:S01]  /*0580*/  @!P1 IMAD.WIDE.U32 R10, R28, c[0x0][0x1c0], R10 ;  /* 0x000070001c0a9a25 */ /* 0x000fe200078e000a */
[----:B------:R-:W-:Y:S02]  /*0590*/  @P0 IADD3 R5, R5, R9, RZ ;  /* 0x0000000905050210 */ /* 0x000fe40007ffe0ff */
[C---:B------:R-:W-:Y:S01]  /*05a0*/  @P0 LEA R12, P4, R4.reuse, c[0x0][0x170], 0x2 ;  /* 0x00005c00040c0a11 */ /* 0x040fe200078810ff */
[----:B------:R-:W-:Y:S01]  /*05b0*/  @!P2 IMAD.WIDE.U32 R6, R27, c[0x0][0x1c0], R6 ;  /* 0x000070001b06aa25 */ /* 0x000fe200078e0006 */
[----:B------:R-:W-:Y:S02]  /*05c0*/  @!P1 IADD3 R9, R11, R15, RZ ;  /* 0x0000000f0b099210 */ /* 0x000fe40007ffe0ff */
[----:B------:R-:W-:Y:S01]  /*05d0*/  @P0 LEA.HI.X R13, R4, c[0x0][0x174], R5, 0x2, P4 ;  /* 0x00005d00040d0a11 */ /* 0x000fe200020f1405 */
[----:B------:R-:W-:Y:S01]  /*05e0*/  @!P3 IMAD R11, R21, c[0x0][0x1c0], RZ ;  /* 0x00007000150bba24 */ /* 0x000fe200078e02ff */
[----:B------:R-:W-:-:S02]  /*05f0*/  @!P1 LEA R8, P4, R10, c[0x0][0x170], 0x2 ;  /* 0x00005c000a089a11 */ /* 0x000fc400078810ff */
[----:B------:R-:W-:Y:S01]  /*0600*/  @!P2 IADD3 R7, R7, R17, RZ ;  /* 0x000000110707a210 */ /* 0x000fe20007ffe0ff */
[----:B------:R-:W-:Y:S01]  /*0610*/  @!P3 IMAD R17, R26, c[0x0][0x1c4], R11 ;  /* 0x000071001a11ba24 */ /* 0x000fe200078e020b */
[----:B------:R-:W-:Y:S02]  /*0620*/  @!P2 LEA R14, P5, R6, c[0x0][0x170], 0x2 ;  /* 0x00005c00060eaa11 */ /* 0x000fe400078a10ff */
[----:B------:R-:W-:Y:S02]  /*0630*/  @!P1 LEA.HI.X R9, R10, c[0x0][0x174], R9, 0x2, P4 ;  /* 0x00005d000a099a11 */ /* 0x000fe400020f1409 */
[----:B------:R-:W-:Y:S02]  /*0640*/  @!P3 MOV R10, R34 ;  /* 0x00000022000ab202 */ /* 0x000fe40000000f00 */
[----:B------:R-:W-:Y:S02]  /*0650*/  @!P3 MOV R11, R37 ;  /* 0x00000025000bb202 */ /* 0x000fe40000000f00 */
[----:B------:R-:W-:-:S02]  /*0660*/  @!P2 LEA.HI.X R15, R6, c[0x0][0x174], R7, 0x2, P5 ;  /* 0x00005d00060faa11 */ /* 0x000fc400028f1407 */
[----:B------:R-:W-:Y:S01]  /*0670*/  MOV R5, RZ ;  /* 0x000000ff00057202 */ /* 0x000fe20000000f00 */
[----:B------:R-:W-:Y:S01]  /*0680*/  CS2R R6, SRZ ;  /* 0x0000000000067805 */ /* 0x000fe2000001ff00 */
[----:B------:R-:W-:Y:S01]  /*0690*/  MOV R4, RZ ;  /* 0x000000ff00047202 */ /* 0x000fe20000000f00 */
[----:B------:R-:W-:-:S04]  /*06a0*/  @!P3 IMAD.WIDE.U32 R10, R26, c[0x0][0x1c0], R10 ;  /* 0x000070001a0aba25 */ /* 0x000fc800078e000a */
[----:B------:R0:W2:Y:S01]  /*06b0*/  @!P1 LDG.E.64 R6, [R8.64] ;  /* 0x0000000608069981 */ /* 0x0000a2000c1e1b00 */
[----:B------:R-:W-:-:S03]  /*06c0*/  @!P3 IADD3 R11, R11, R17, RZ ;  /* 0x000000110b0bb210 */ /* 0x000fc60007ffe0ff */
[----:B------:R1:W3:Y:S01]  /*06d0*/  @P0 LDG.E.64 R4, [R12.64] ;  /* 0x000000060c040981 */ /* 0x0002e2000c1e1b00 */
[----:B0-----:R-:W-:Y:S01]  /*06e0*/  CS2R R8, SRZ ;  /* 0x0000000000087805 */ /* 0x001fe2000001ff00 */
[----:B-1----:R-:W-:-:S05]  /*06f0*/  @!P3 LEA R12, P1, R10, c[0x0][0x170], 0x2 ;  /* 0x00005c000a0cba11 */ /* 0x002fca00078210ff */
[----:B------:R-:W4:Y:S01]  /*0700*/  @!P2 LDG.E.64 R8, [R14.64] ;  /* 0x000000060e08a981 */ /* 0x000f22000c1e1b00 */
[----:B------:R-:W-:Y:S02]  /*0710*/  @!P3 LEA.HI.X R13, R10, c[0x0][0x174], R11, 0x2, P1 ;  /* 0x00005d000a0dba11 */ /* 0x000fe400008f140b */
[----:B------:R-:W-:-:S06]  /*0720*/  CS2R R10, SRZ ;  /* 0x00000000000a7805 */ /* 0x000fcc000001ff00 */
[----:B------:R0:W5:Y:S01]  /*0730*/  @!P3 LDG.E.64 R10, [R12.64] ;  /* 0x000000060c0ab981 */ /* 0x000162000c1e1b00 */
[C---:B------:R-:W-:Y:S02]  /*0740*/  ISETP.GT.AND P1, PT, R0.reuse, 0x1e, PT ;  /* 0x0000001e0000780c */ /* 0x040fe40003f24270 */
[----:B------:R-:W-:Y:S02]  /*0750*/  ISETP.NE.AND P3, PT, R0, RZ, PT ;  /* 0x000000ff0000720c */ /* 0x000fe40003f65270 */
[----:B------:R-:W-:Y:S01]  /*0760*/  ISETP.NE.AND P2, PT, R23, RZ, PT ;  /* 0x000000ff1700720c */ /* 0x000fe20003f45270 */
[----:B------:R-:W-:Y:S01]  /*0770*/  BSSY B0, `(.L_x_3022) ;  /* 0x0000051000007945 */ /* 0x000fe20003800000 */
[----:B--2---:R-:W-:Y:S02]  /*0780*/  FMUL.FTZ R33, R7, R7 ;  /* 0x0000000707217220 */ /* 0x004fe40000410000 */
[----:B---3--:R-:W-:Y:S02]  /*0790*/  FMUL.FTZ R17, R5, R5 ;  /* 0x0000000505117220 */ /* 0x008fe40000410000 */
[----:B------:R-:W-:-:S02]  /*07a0*/  FADD.FTZ R16, R4, R5 ;  /* 0x0000000504107221 */ /* 0x000fc40000010000 */
[----:B------:R-:W-:Y:S02]  /*07b0*/  FFMA.FTZ R17, R4, R4, R17 ;  /* 0x0000000404117223 */ /* 0x000fe40000010011 */
[C---:B------:R-:W-:Y:S02]  /*07c0*/  FADD.FTZ R19, R6.reuse, R7 ;  /* 0x0000000706137221 */ /* 0x040fe40000010000 */
[----:B------:R-:W-:Y:S02]  /*07d0*/  FADD.FTZ R16, RZ, R16 ;  /* 0x00000010ff107221 */ /* 0x000fe40000010000 */
[----:B------:R-:W-:Y:S02]  /*07e0*/  FFMA.FTZ R18, R6, R6, R33 ;  /* 0x0000000606127223 */ /* 0x000fe40000010021 */
[----:B----4-:R-:W-:Y:S02]  /*07f0*/  FMUL.FTZ R15, R9, R9 ;  /* 0x00000009090f7220 */ /* 0x010fe40000410000 */
[----:B------:R-:W-:-:S02]  /*0800*/  FADD.FTZ R17, RZ, R17 ;  /* 0x00000011ff117221 */ /* 0x000fc40000010000 */
[----:B0-----:R-:W-:Y:S02]  /*0810*/  FFMA.FTZ R12, R8, R8, R15 ;  /* 0x00000008080c7223 */ /* 0x001fe4000001000f */
[----:B------:R-:W-:Y:S02]  /*0820*/  FADD.FTZ R16, R16, R19 ;  /* 0x0000001310107221 */ /* 0x000fe40000010000 */
[----:B------:R-:W-:Y:S02]  /*0830*/  FADD.FTZ R17, R17, R18 ;  /* 0x0000001211117221 */ /* 0x000fe40000010000 */
[----:B------:R-:W-:Y:S02]  /*0840*/  FADD.FTZ R13, R8, R9 ;  /* 0x00000009080d7221 */ /* 0x000fe40000010000 */
[----:B-----5:R-:W-:Y:S02]  /*0850*/  FMUL.FTZ R15, R11, R11 ;  /* 0x0000000b0b0f7220 */ /* 0x020fe40000410000 */
[----:B------:R-:W-:-:S02]  /*0860*/  FADD.FTZ R13, R16, R13 ;  /* 0x0000000d100d7221 */ /* 0x000fc40000010000 */
        /* <DEDUP_REMOVED lines=65> */
.L_x_3023:
[----:B------:R-:W-:Y:S05]  /*0c80*/  BSYNC B0 ;  /* 0x0000000000007941 */ /* 0x000fea0003800000 */
.L_x_3022:
        /* <DEDUP_REMOVED lines=11> */
[----:B------:R-:W-:Y:S02]  /*0d40*/  SHF.L.U32 R13, R13, 0x1, RZ ;  /* 0x000000010d0d7819 */ /* 0x000fe400000006ff */
[----:B-1----:R-:W-:-:S03]  /*0d50*/  IADD3 R17, R12, R33, RZ ;  /* 0x000000210c117210 */ /* 0x002fc60007ffe0ff */
[----:B------:R-:W-:-:S04]  /*0d60*/  IMAD.WIDE R12, R13, R14, c[0x0][0x198] ;  /* 0x000066000d0c7625 */ /* 0x000fc800078e020e */
[----:B------:R-:W-:-:S04]  /*0d70*/  IMAD R33, R22, c[0x0][0x10], R33 ;  /* 0x0000040016217a24 */ /* 0x000fc800078e0221 */
[----:B------:R-:W-:Y:S01]  /*0d80*/  IMAD.WIDE.U32 R12, R33, 0x8, R12 ;  /* 0x00000008210c7825 */ /* 0x000fe200078e000c */
[----:B------:R-:W-:-:S04]  /*0d90*/  SEL R33, R16, 0xffffffff, !P1 ;  /* 0xffffffff10217807 */ /* 0x000fc80004800000 */
[----:B------:R1:W-:Y:S02]  /*0da0*/  STG.E.64 [R12.64], R18 ;  /* 0x000000120c007986 */ /* 0x0003e4000c101b06 */
[----:B-1----:R-:W-:Y:S02]  /*0db0*/  IMAD.WIDE.U32 R12, R17, R14, c[0x0][0x190] ;  /* 0x00006400110c7625 */ /* 0x002fe400078e000e */
[----:B------:R-:W-:Y:S06]  /*0dc0*/  MEMBAR.ALL.GPU ;  /* 0x0000000000007992 */ /* 0x000fec000000a000 */
[----:B------:R-:W-:Y:S01]  /*0dd0*/  SEL R17, RZ, c[0x0][0xc], P1 ;  /* 0x00000300ff117a07 */ /* 0x000fe20000800000 */
[----:B------:R-:W-:-:S00]  /*0de0*/  ERRBAR ;  /* 0x00000000000079ab */ /* 0x000fc00000000000 */
[----:B------:R1:W-:Y:S02]  /*0df0*/  RED.E.ADD.S32.STRONG.GPU [R12.64], R33 ;  /* 0x000000210c00798e */ /* 0x0003e4000c10e386 */
[----:B------:R-:W-:-:S13]  /*0e00*/  ISETP.NE.AND P1, PT, R17, -0x1, PT ;  /* 0xffffffff1100780c */ /* 0x000fda0003f25270 */
[----:B-1----:R-:W-:Y:S05]  /*0e10*/  @!P1 BRA `(.L_x_3025) ;  /* 0x0000005000009947 */ /* 0x002fea0003800000 */
.L_x_3026:
[----:B------:R-:W2:Y:S01]  /*0e20*/  LDG.E.STRONG.GPU R14, [R12.64] ;  /* 0x000000060c0e7981 */ /* 0x000ea2000c1ef900 */
[----:B------:R-:W-:Y:S01]  /*0e30*/  YIELD ;  /* 0x0000000000007946 */ /* 0x000fe20003800000 */
[----:B--2---:R-:W-:Y:S01]  /*0e40*/  ISETP.NE.AND P1, PT, R14, R17, PT ;  /* 0x000000110e00720c */ /* 0x004fe20003f25270 */
[----:B------:R-:W-:-:S12]  /*0e50*/  CCTL.IVALL ;  /* 0x00000000ff00798f */ /* 0x000fd80002000000 */
[----:B------:R-:W-:Y:S05]  /*0e60*/  @P1 BRA `(.L_x_3026) ;  /* 0xffffffb000001947 */ /* 0x000fea000383ffff */
.L_x_3025:
        /* <DEDUP_REMOVED lines=11> */
.L_x_3028:
        /* <DEDUP_REMOVED lines=59> */
.L_x_3027:
        /* <DEDUP_REMOVED lines=19> */
.L_x_3030:
[----:B------:R-:W-:Y:S05]  /*1400*/  BSYNC B0 ;  /* 0x0000000000007941 */ /* 0x000fea0003800000 */
.L_x_3029:
        /* <DEDUP_REMOVED lines=8> */
[----:B------:R-:W-:-:S04]  /*1490*/  @!P3 IMAD R14, R14, c[0x0][0x10], RZ ;  /* 0x000004000e0eba24 */ /* 0x000fc800078e02ff */
[----:B------:R-:W-:Y:S02]  /*14a0*/  @!P3 IMAD R14, R14, c[0x0][0xc], RZ ;  /* 0x000003000e0eba24 */ /* 0x000fe400078e02ff */
[----:B-1----:R-:W-:-:S03]  /*14b0*/  @!P3 IMAD R15, R13, c[0x0][0x10], R12 ;  /* 0x000004000d0fba24 */ /* 0x002fc600078e020c */
[----:B------:R-:W-:Y:S02]  /*14c0*/  @!P3 SHF.L.U32 R12, R14, 0x1, RZ ;  /* 0x000000010e0cb819 */ /* 0x000fe400000006ff */
[----:B------:R-:W-:Y:S01]  /*14d0*/  @!P3 MOV R13, 0x4 ;  /* 0x00000004000db802 */ /* 0x000fe20000000f00 */
[----:B------:R-:W1:Y:S04]  /*14e0*/  @!P1 S2R R14, SR_CTAID.Y ;  /* 0x00000000000e9919 */ /* 0x000e680000002600 */
[----:B------:R-:W-:-:S06]  /*14f0*/  @!P3 IMAD.WIDE R12, R12, R13, c[0x0][0x198] ;  /* 0x000066000c0cb625 */ /* 0x000fcc00078e020d */
[----:B------:R-:W-:Y:S01]  /*1500*/  @!P3 IMAD.WIDE.U32 R12, R15, 0x8, R12 ;  /* 0x000000080f0cb825 */ /* 0x000fe200078e000c */
[----:B------:R-:W-:-:S05]  /*1510*/  @!P1 LOP3.LUT R15, R24, 0x1, RZ, 0xc0, !PT ;  /* 0x00000001180f9812 */ /* 0x000fca00078ec0ff */
[----:B------:R-:W-:Y:S01]  /*1520*/  @!P1 IMAD R15, R15, c[0x0][0x10], RZ ;  /* 0x000004000f0f9a24 */ /* 0x000fe200078e02ff */
[----:B------:R-:W2:Y:S03]  /*1530*/  @!P3 LDG.E.64 R12, [R12.64] ;  /* 0x000000060c0cb981 */ /* 0x000ea6000c1e1b00 */
[----:B------:R-:W-:Y:S02]  /*1540*/  @!P1 IMAD R15, R15, c[0x0][0xc], RZ ;  /* 0x000003000f0f9a24 */ /* 0x000fe400078e02ff */
[----:B-1----:R-:W-:-:S03]  /*1550*/  @!P1 IMAD R17, R17, c[0x0][0x10], R14 ;  /* 0x0000040011119a24 */ /* 0x002fc600078e020e */
        /* <DEDUP_REMOVED lines=9> */
.L_x_3024:
[----:B------:R-:W-:Y:S01]  /*15f0*/  LOP3.LUT P1, RZ, R22, R23, RZ, 0xfc, !PT ;  /* 0x0000001716ff7212 */ /* 0x000fe2000782fcff */
[----:B------:R1:W-:Y:S01]  /*1600*/  @!P2 STS.64 [0x88], R18 ;  /* 0x00008812ff00a388 */ /* 0x0003e20000000a00 */
[----:B------:R-:W-:Y:S01]  /*1610*/  ISETP.EQ.U32.AND P3, PT, RZ, c[0x0][0x168], PT ;  /* 0x00005a00ff007a0c */ /* 0x000fe20003f62070 */
[----:B------:R-:W-:Y:S01]  /*1620*/  HFMA2.MMA R33, -RZ, RZ, 0, 1.1920928955078125e-07 ;  /* 0x00000002ff217435 */ /* 0x000fe200000001ff */
[----:B------:R-:W-:-:S02]  /*1630*/  IADD3 R32, R31, R32, RZ ;  /* 0x000000201f207210 */ /* 0x000fc40007ffe0ff */
[----:B------:R-:W-:-:S13]  /*1640*/  ISETP.EQ.OR.EX P1, PT, RZ, c[0x0][0x16c], P1, P3 ;  /* 0x00005b00ff007a0c */ /* 0x000fda0000f22730 */
[----:B------:R-:W-:Y:S01]  /*1650*/  @!P1 MOV R15, 0x8 ;  /* 0x00000008000f9802 */ /* 0x000fe20000000f00 */
[----:B------:R-:W-:Y:S02]  /*1660*/  @!P1 FMUL.FTZ R13, R19, c[0x0][0x1f4] ;  /* 0x00007d00130d9a20 */ /* 0x000fe40000410000 */
[----:B------:R-:W-:Y:S02]  /*1670*/  @!P1 FMUL.FTZ R12, R18, c[0x0][0x1f4] ;  /* 0x00007d00120c9a20 */ /* 0x000fe40000410000 */
[----:B------:R-:W-:-:S04]  /*1680*/  @!P1 IMAD.WIDE R14, R30, R15, c[0x0][0x168] ;  /* 0x00005a001e0e9625 */ /* 0x000fc800078e020f */
[CC--:B01----:R-:W-:Y:S01]  /*1690*/  IMAD.WIDE R18, R32.reuse, R33.reuse, c[0x0][0x178] ;  /* 0x00005e0020127625 */ /* 0x0c3fe200078e0221 */
[----:B------:R0:W-:Y:S03]  /*16a0*/  @!P1 STG.E.64 [R14.64], R12 ;  /* 0x0000000c0e009986 */ /* 0x0001e6000c101b06 */
[----:B------:R-:W-:Y:S01]  /*16b0*/  IMAD.WIDE R32, R32, R33, c[0x0][0x180] ;  /* 0x0000600020207625 */ /* 0x000fe200078e0221 */
[----:B------:R-:W-:Y:S06]  /*16c0*/  BAR.SYNC.DEFER_BLOCKING 0x0 ;  /* 0x0000000000007b1d */ /* 0x000fec0000010000 */
[----:B0-----:R0:W2:Y:S04]  /*16d0*/  LDG.E.U16 R14, [R18.64] ;  /* 0x00000006120e7981 */ /* 0x0010a8000c1e1500 */
[----:B------:R0:W3:Y:S04]  /*16e0*/  LDG.E.U16 R15, [R18.64+0x2] ;  /* 0x00000206120f7981 */ /* 0x0000e8000c1e1500 */
[----:B------:R1:W4:Y:S04]  /*16f0*/  LDG.E.U16 R16, [R32.64] ;  /* 0x0000000620107981 */ /* 0x000328000c1e1500 */
[----:B------:R1:W5:Y:S01]  /*1700*/  LDG.E.U16 R17, [R32.64+0x2] ;  /* 0x0000020620117981 */ /* 0x000362000c1e1500 */
[----:B------:R-:W-:-:S02]  /*1710*/  ISETP.NE.AND P4, PT, RZ, UR5, PT ;  /* 0x00000005ff007c0c */ /* 0x000fc4000bf85270 */
[----:B------:R-:W-:Y:S01]  /*1720*/  ISETP.GE.U32.AND P2, PT, R28, c[0x0][0x1c8], PT ;  /* 0x000072001c007a0c */ /* 0x000fe20003f46070 */
[----:B------:R-:W0:Y:S01]  /*1730*/  LDS.64 R12, [0x88] ;  /* 0x00008800ff0c7984 */ /* 0x000e220000000a00 */
[----:B------:R-:W-:Y:S02]  /*1740*/  ISETP.GE.U32.AND P3, PT, R27, c[0x0][0x1c8], PT ;  /* 0x000072001b007a0c */ /* 0x000fe40003f66070 */
[----:B------:R-:W-:Y:S02]  /*1750*/  ISETP.GE.AND.EX P2, PT, R3, c[0x0][0x1cc], PT, P2 ;  /* 0x0000730003007a0c */ /* 0x000fe40003f46320 */
[----:B------:R-:W-:Y:S02]  /*1760*/  ISETP.GE.AND.EX P3, PT, R20, c[0x0][0x1cc], PT, P3 ;  /* 0x0000730014007a0c */ /* 0x000fe40003f66330 */
[C---:B------:R-:W-:Y:S02]  /*1770*/  ISETP.GT.U32.OR P2, PT, R23.reuse, 0x1bf, P2 ;  /* 0x000001bf1700780c */ /* 0x040fe40001744470 */
[----:B------:R-:W-:Y:S01]  /*1780*/  ISETP.GT.U32.OR P3, PT, R23, 0x1bf, P3 ;  /* 0x000001bf1700780c */ /* 0x000fe20001f64470 */
[----:B0-----:R-:W-:-:S04]  /*1790*/  FMUL.FTZ R12, R12, c[0x0][0x1f4] ;  /* 0x00007d000c0c7a20 */ /* 0x001fc80000410000 */
[C---:B-1----:R-:W-:Y:S02]  /*17a0*/  FMUL.FTZ R32, R12.reuse, R12 ;  /* 0x0000000c0c207220 */ /* 0x042fe40000410000 */
[C---:B------:R-:W-:Y:S02]  /*17b0*/  FADD.FTZ R4, -R12.reuse, R4 ;  /* 0x000000040c047221 */ /* 0x040fe40000010100 */
[----:B------:R-:W-:Y:S02]  /*17c0*/  FFMA.FTZ R13, R13, c[0x0][0x1f4], -R32 ;  /* 0x00007d000d0d7a23 */ /* 0x000fe40000010820 */
[C---:B------:R-:W-:Y:S02]  /*17d0*/  FADD.FTZ R5, -R12.reuse, R5 ;  /* 0x000000050c057221 */ /* 0x040fe40000010100 */
[C---:B------:R-:W-:Y:S01]  /*17e0*/  FADD.FTZ R6, -R12.reuse, R6 ;  /* 0x000000060c067221 */ /* 0x040fe20000010100 */
[----:B------:R-:W-:Y:S01]  /*17f0*/  FSETP.GTU.FTZ.AND P1, PT, R13, RZ, PT ;  /* 0x000000ff0d00720b */ /* 0x000fe20003f3c000 */
[----:B------:R-:W-:-:S02]  /*1800*/  FADD.FTZ R7, -R12, R7 ;  /* 0x000000070c077221 */ /* 0x000fc40000010100 */
[C---:B------:R-:W-:Y:S02]  /*1810*/  FADD.FTZ R8, -R12.reuse, R8 ;  /* 0x000000080c087221 */ /* 0x040fe40000010100 */
[C---:B------:R-:W-:Y:S02]  /*1820*/  FADD.FTZ R9, -R12.reuse, R9 ;  /* 0x000000090c097221 */ /* 0x040fe40000010100 */
[C---:B------:R-:W-:Y:S02]  /*1830*/  FADD.FTZ R10, -R12.reuse, R10 ;  /* 0x0000000a0c0a7221 */ /* 0x040fe40000010100 */
[----:B------:R-:W-:-:S04]  /*1840*/  FADD.FTZ R11, -R12, R11 ;  /* 0x0000000b0c0b7221 */ /* 0x000fc80000010100 */
[----:B------:R-:W-:Y:S01]  /*1850*/  @P1 FADD.FTZ R18, R13, c[0x0][0x188] ;  /* 0x000062000d121621 */ /* 0x000fe20000010000 */
[----:B------:R-:W-:-:S06]  /*1860*/  MOV R13, 0x3f800000 ;  /* 0x3f800000000d7802 */ /* 0x000fcc0000000f00 */
[----:B------:R-:W0:Y:S01]  /*1870*/  @P1 MUFU.RSQ R13, R18 ;  /* 0x00000012000d1308 */ /* 0x000e220000001400 */
[----:B------:R-:W-:-:S04]  /*1880*/  ISETP.GE.U32.AND P1, PT, R26, c[0x0][0x1c8], PT ;  /* 0x000072001a007a0c */ /* 0x000fc80003f26070 */
        /* <DEDUP_REMOVED lines=11> */
[----:B---3--:R-:W-:Y:S02]  /*1940*/  PRMT R15, RZ, 0x5410, R15 ;  /* 0x00005410ff0f7816 */ /* 0x008fe4000000000f */
[----:B----4-:R-:W-:Y:S02]  /*1950*/  PRMT R16, RZ, 0x5410, R16 ;  /* 0x00005410ff107816 */ /* 0x010fe40000000010 */
[----:B-----5:R-:W-:-:S03]  /*1960*/  PRMT R17, RZ, 0x5410, R17 ;  /* 0x00005410ff117816 */ /* 0x020fc60000000011 */
        /* <DEDUP_REMOVED lines=13> */
.L_x_3031:
        /* <DEDUP_REMOVED lines=11> */
.L_x_3033:
[----:B------:R-:W-:Y:S05]  /*1af0*/  BSYNC B0 ;  /* 0x0000000000007941 */ /* 0x000fea0003800000 */
.L_x_3032:
        /* <DEDUP_REMOVED lines=13> */
.L_x_3034:
        /* <DEDUP_REMOVED lines=11> */
.L_x_3036:
[----:B------:R-:W-:Y:S05]  /*1c80*/  BSYNC B0 ;  /* 0x0000000000007941 */ /* 0x000fea0003800000 */
.L_x_3035:
        /* <DEDUP_REMOVED lines=13> */
.L_x_3037:
        /* <DEDUP_REMOVED lines=11> */
.L_x_3039:
[----:B------:R-:W-:Y:S05]  /*1e10*/  BSYNC B0 ;  /* 0x0000000000007941 */ /* 0x000fea0003800000 */
.L_x_3038:
[----:B------:R-:W-:Y:S02]  /*1e20*/  FFMA.FTZ R10, R14, R10, R16 ;  /* 0x0000000a0e0a7223 */ /* 0x000fe40000010010 */
[----:B------:R-:W-:Y:S01]  /*1e30*/  FFMA.FTZ R11, R15, R11, R17 ;  /* 0x0000000b0f0b7223 */ /* 0x000fe20000010011 */
[----:B------:R-:W-:Y:S05]  /*1e40*/  @!P4 BRA `(.L_x_3040) ;  /* 0x000000a00000c947 */ /* 0x000fea0003800000 */
        /* <DEDUP_REMOVED lines=8> */
[----:B0-----:R-:W-:Y:S02]  /*1ed0*/  FMUL.FTZ R10, R10, R5 ;  /* 0x000000050a0a7220 */ /* 0x001fe40000410000 */
[----:B-1----:R-:W-:-:S05]  /*1ee0*/  FMUL.FTZ R11, R11, R8 ;  /* 0x000000080b0b7220 */ /* 0x002fca0000410000 */
.L_x_3040:
[----:B------:R-:W-:Y:S01]  /*1ef0*/  BSSY B0, `(.L_x_3041) ;  /* 0x000000a000007945 */ /* 0x000fe20003800000 */
[----:B------:R-:W-:Y:S05]  /*1f00*/  @P1 BRA `(.L_x_3042) ;  /* 0x0000008000001947 */ /* 0x000fea0003800000 */
[----:B------:R-:W-:Y:S01]  /*1f10*/  MOV R35, R37 ;  /* 0x0000002500237202 */ /* 0x000fe20000000f00 */
[----:B------:R-:W-:-:S04]  /*1f20*/  IMAD R21, R21, c[0x0][0x1c0], RZ ;  /* 0x0000700015157a24 */ /* 0x000fc800078e02ff */
[----:B------:R-:W-:-:S04]  /*1f30*/  IMAD.WIDE.U32 R34, R26, c[0x0][0x1c0], R34 ;  /* 0x000070001a227a25 */ /* 0x000fc800078e0022 */
[----:B------:R-:W-:Y:S01]  /*1f40*/  IMAD R21, R26, c[0x0][0x1c4], R21 ;  /* 0x000071001a157a24 */ /* 0x000fe200078e0215 */
[----:B0-----:R-:W-:-:S04]  /*1f50*/  LEA R4, P1, R34, c[0x0][0x160], 0x2 ;  /* 0x0000580022047a11 */ /* 0x001fc800078210ff */
[----:B------:R-:W-:-:S04]  /*1f60*/  IADD3 R21, R35, R21, RZ ;  /* 0x0000001523157210 */ /* 0x000fc80007ffe0ff */
[----:B------:R-:W-:-:S05]  /*1f70*/  LEA.HI.X R5, R34, c[0x0][0x164], R21, 0x2, P1 ;  /* 0x0000590022057a11 */ /* 0x000fca00008f1415 */
[----:B------:R0:W-:Y:S02]  /*1f80*/  STG.E.64 [R4.64], R10 ;  /* 0x0000000a04007986 */ /* 0x0001e4000c101b06 */
.L_x_3042:
[----:B------:R-:W-:Y:S05]  /*1f90*/  BSYNC B0 ;  /* 0x0000000000007941 */ /* 0x000fea0003800000 */
.L_x_3041:
[----:B------:R-:W-:Y:S02]  /*1fa0*/  IADD3 R30, R30, c[0x0][0x10], RZ ;  /* 0x000004001e1e7a10 */ /* 0x000fe40007ffe0ff */
[----:B------:R-:W-:Y:S02]  /*1fb0*/  IADD3 R24, R24, 0x1, RZ ;  /* 0x0000000118187810 */ /* 0x000fe40007ffe0ff */
[----:B------:R-:W-:-:S13]  /*1fc0*/  ISETP.GE.AND P1, PT, R30, UR4, PT ;  /* 0x000000041e007c0c */ /* 0x000fda000bf26270 */
[----:B------:R-:W-:Y:S01]  /*1fd0*/  @P1 CALL.REL.NOINC `(.L_x_3043) ;  /* 0x0000001000001944 */ /* 0x000fe20003c00000 */
[----:B------:R-:W-:Y:S05]  /*1fe0*/  BRA `(.L_x_3044) ;  /* 0xffffe1e000007947 */ /* 0x000fea000383ffff */
.L_x_3043:
[----:B------:R-:W-:Y:S05]  /*1ff0*/  EXIT ;  /* 0x000000000000794d */ /* 0x000fea0003800000 */
.L_x_3045:
        /* <DEDUP_REMOVED lines=16> */
.L_x_3352:


//--------------------- .text._Z35group_norm_nhwc_fwd_one_pass_kernelI11Fp32IOBf16WLi256ELi28ELi448EEv26Group_norm_nhwc_fwd_params --------------------------
	.section	.text._Z35group_norm_nhwc_fwd_one_pass_kernelI11Fp32IOBf16WLi256ELi28ELi448EEv26Group_norm_nhwc_fwd_params,"ax",@progbits
	.sectioninfo	@"SHI_REGISTERS=59"
	.align	128
        .global         _Z35group_norm_nhwc_fwd_one_pass_kernelI11Fp32IOBf16WLi256ELi28ELi448EEv26Group_norm_nhwc_fwd_params
        .type           _Z35group_norm_nhwc_fwd_one_pass_kernelI11Fp32IOBf16WLi256ELi28ELi448EEv26Group_norm_nhwc_fwd_params,@function
        .size           _Z35group_norm_nhwc_fwd_one_pass_kernelI11Fp32IOBf16WLi256ELi28ELi448EEv26Group_norm_nhwc_fwd_params,(.L_x_3353 - _Z35group_norm_nhwc_fwd_one_pass_kernelI11Fp32IOBf16WLi256ELi28ELi448EEv26Group_norm_nhwc_fwd_params)
        .other          _Z35group_norm_nhwc_fwd_one_pass_kernelI11Fp32IOBf16WLi256ELi28ELi448EEv26Group_norm_nhwc_fwd_params,@"STO_CUDA_ENTRY STV_DEFAULT"
_Z35group_norm_nhwc_fwd_one_pass_kernelI11Fp32IOBf16WLi256ELi28ELi448EEv26Group_norm_nhwc_fwd_params:
.text._Z35group_norm_nhwc_fwd_one_pass_kernelI11Fp32IOBf16WLi256ELi28ELi448EEv26Group_norm_nhwc_fwd_params:
        /* <DEDUP_REMOVED lines=16> */
[----:B0-----:R-:W-:Y:S02]  /*0100*/  SHF.R.U32.HI R2, RZ, 0x1, R41 ;  /* 0x00000001ff027819 */ /* 0x001fe40000011629 */
[----:B------:R-:W-:-:S02]  /*0110*/  ISETP.GE.U32.AND P4, PT, R41, 0x1c0, PT ;  /* 0x000001c02900780c */ /* 0x000fc40003f86070 */
[-C--:B-1----:R-:W-:Y:S01]  /*0120*/  LOP3.LUT P0, RZ, R35, R41.reuse, RZ, 0xfc, !PT ;  /* 0x0000002923ff7212 */ /* 0x082fe2000780fcff */
[----:B------:R-:W-:Y:S01]  /*0130*/  IMAD.WIDE.U32 R2, R2, -0x6db6db6d, RZ ;  /* 0x9249249302027825 */ /* 0x000fe200078e00ff */
[----:B------:R-:W-:Y:S02]  /*0140*/  SHF.R.S32.HI R2, RZ, 0x1f, R41 ;  /* 0x0000001fff027819 */ /* 0x000fe40000011429 */
[----:B------:R-:W-:Y:S02]  /*0150*/  ISETP.NE.AND.EX P0, PT, RZ, c[0x0][0x16c], !P0, P1 ;  /* 0x00005b00ff007a0c */ /* 0x000fe40004705310 */
[----:B------:R-:W-:Y:S02]  /*0160*/  SHF.R.U32.HI R4, RZ, 0x2, R3 ;  /* 0x00000002ff047819 */ /* 0x000fe40000011603 */
[----:B------:R-:W-:-:S03]  /*0170*/  LEA.HI R2, R2, R41, RZ, 0x5 ;  /* 0x0000002902027211 */ /* 0x000fc600078f28ff */
[----:B------:R-:W-:Y:S01]  /*0180*/  IMAD R5, R35, c[0x0][0x1e4], R4 ;  /* 0x0000790023057a24 */ /* 0x000fe200078e0204 */
        /* <DEDUP_REMOVED lines=20> */
.L_x_3083:
[----:B------:R-:W-:Y:S01]  /*02d0*/  IABS R7, c[0x0][0x1d8] ;  /* 0x0000760000077a13 */ /* 0x000fe20000000000 */
        /* <DEDUP_REMOVED lines=11> */
[----:B------:R-:W-:Y:S02]  /*0390*/  LOP3.LUT R2, R39, c[0x0][0x1d8], RZ, 0x3c, !PT ;  /* 0x0000760027027a12 */ /* 0x000fe400078e3cff */
[----:B------:R-:W-:-:S03]  /*03a0*/  SHF.R.S32.HI R9, RZ, 0x1f, R41 ;  /* 0x0000001fff097819 */ /* 0x000fc60000011429 */
[----:B------:R-:W-:-:S05]  /*03b0*/  IMAD.HI.U32 R3, R3, R6, RZ ;  /* 0x0000000603037227 */ /* 0x000fca00078e00ff */
[----:B------:R-:W-:-:S05]  /*03c0*/  IADD3 R4, -R3, RZ, RZ ;  /* 0x000000ff03047210 */ /* 0x000fca0007ffe1ff */
[----:B------:R-:W-:-:S05]  /*03d0*/  IMAD R4, R7, R4, R6 ;  /* 0x0000000407047224 */ /* 0x000fca00078e0206 */
[----:B------:R-:W-:-:S13]  /*03e0*/  ISETP.GT.U32.AND P5, PT, R7, R4, PT ;  /* 0x000000040700720c */ /* 0x000fda0003fa4070 */
[-C--:B------:R-:W-:Y:S02]  /*03f0*/  @!P5 IADD3 R4, R4, -R7.reuse, RZ ;  /* 0x800000070404d210 */ /* 0x080fe40007ffe0ff */
[----:B------:R-:W-:Y:S02]  /*0400*/  @!P5 IADD3 R3, R3, 0x1, RZ ;  /* 0x000000010303d810 */ /* 0x000fe40007ffe0ff */
[----:B------:R-:W-:Y:S02]  /*0410*/  ISETP.GE.U32.AND P6, PT, R4, R7, PT ;  /* 0x000000070400720c */ /* 0x000fe40003fc6070 */
[----:B------:R-:W-:Y:S02]  /*0420*/  ISETP.GE.AND P5, PT, R2, RZ, PT ;  /* 0x000000ff0200720c */ /* 0x000fe40003fa6270 */
[----:B0-----:R-:W-:-:S09]  /*0430*/  SHF.R.U32.HI R2, RZ, 0x1, R51 ;  /* 0x00000001ff027819 */ /* 0x001fd20000011633 */
[----:B------:R-:W-:Y:S02]  /*0440*/  @P6 IADD3 R3, R3, 0x1, RZ ;  /* 0x0000000103036810 */ /* 0x000fe40007ffe0ff */
[----:B------:R-:W-:Y:S02]  /*0450*/  ISETP.NE.AND P6, PT, RZ, c[0x0][0x1d8], PT ;  /* 0x00007600ff007a0c */ /* 0x000fe40003fc5270 */
[----:B------:R-:W-:Y:S01]  /*0460*/  MOV R7, R3 ;  /* 0x0000000300077202 */ /* 0x000fe20000000f00 */
[----:B------:R-:W-:-:S03]  /*0470*/  IMAD.WIDE.U32 R2, R2, -0x6db6db6d, RZ ;  /* 0x9249249302027825 */ /* 0x000fc600078e00ff */
[----:B------:R-:W-:Y:S02]  /*0480*/  @!P5 IADD3 R7, -R7, RZ, RZ ;  /* 0x000000ff0707d210 */ /* 0x000fe40007ffe1ff */
[----:B------:R-:W-:-:S05]  /*0490*/  SHF.R.U32.HI R42, RZ, 0x2, R3 ;  /* 0x00000002ff2a7819 */ /* 0x000fca0000011603 */
[----:B------:R-:W-:Y:S01]  /*04a0*/  @!P6 LOP3.LUT R7, RZ, c[0x0][0x1d8], RZ, 0x33, !PT ;  /* 0x00007600ff07ea12 */ /* 0x000fe200078e33ff */
[----:B------:R-:W-:-:S03]  /*04b0*/  IMAD R42, R35, c[0x0][0x1e4], R42 ;  /* 0x00007900232a7a24 */ /* 0x000fc600078e022a */
[----:B------:R-:W-:Y:S02]  /*04c0*/  IADD3 R44, -R7, RZ, RZ ;  /* 0x000000ff072c7210 */ /* 0x000fe40007ffe1ff */
[----:B------:R-:W-:Y:S02]  /*04d0*/  SHF.R.S32.HI R2, RZ, 0x1f, R7 ;  /* 0x0000001fff027819 */ /* 0x000fe40000011407 */
[----:B------:R-:W-:Y:S01]  /*04e0*/  IADD3 R19, R42, 0x80, RZ ;  /* 0x000000802a137810 */ /* 0x000fe20007ffe0ff */
[----:B------:R-:W-:Y:S02]  /*04f0*/  IMAD R44, R44, c[0x0][0x1d8], R39 ;  /* 0x000076002c2c7a24 */ /* 0x000fe400078e0227 */
[----:B------:R-:W-:Y:S01]  /*0500*/  IMAD R2, R2, c[0x0][0x1d0], RZ ;  /* 0x0000740002027a24 */ /* 0x000fe200078e02ff */
[----:B------:R-:W-:Y:S01]  /*0510*/  ISETP.GE.U32.AND P6, PT, R19, c[0x0][0x1c8], PT ;  /* 0x0000720013007a0c */ /* 0x000fe20003fc6070 */
[----:B------:R-:W-:Y:S01]  /*0520*/  IMAD R44, R44, 0x1c, RZ ;  /* 0x0000001c2c2c7824 */ /* 0x000fe200078e02ff */
[----:B------:R-:W-:Y:S01]  /*0530*/  SHF.R.S32.HI R10, RZ, 0x1f, R19 ;  /* 0x0000001fff0a7819 */ /* 0x000fe20000011413 */
[----:B------:R-:W-:-:S02]  /*0540*/  IMAD R27, R7, c[0x0][0x1d4], R2 ;  /* 0x00007500071b7a24 */ /* 0x000fc400078e0202 */
[----:B------:R-:W-:Y:S01]  /*0550*/  @P1 IMAD R2, R45, c[0x0][0x1c0], RZ ;  /* 0x000070002d021a24 */ /* 0x000fe200078e02ff */
[----:B------:R-:W-:Y:S02]  /*0560*/  IADD3 R28, P5, R41, R44, RZ ;  /* 0x0000002c291c7210 */ /* 0x000fe40007fbe0ff */
[----:B------:R-:W-:Y:S02]  /*0570*/  ISETP.GE.AND.EX P6, PT, R10, c[0x0][0x1cc], PT, P6 ;  /* 0x000073000a007a0c */ /* 0x000fe40003fc6360 */
[----:B------:R-:W-:Y:S01]  /*0580*/  LEA.HI.X.SX32 R29, R44, R9, 0x1, P5 ;  /* 0x000000092c1d7211 */ /* 0x000fe200028f0eff */
[----:B------:R-:W-:Y:S01]  /*0590*/  @P2 IMAD R9, R46, c[0x0][0x1c0], RZ ;  /* 0x000070002e092a24 */ /* 0x000fe200078e02ff */
[----:B------:R-:W-:-:S03]  /*05a0*/  ISETP.LT.U32.AND P6, PT, R51, 0x1c0, !P6 ;  /* 0x000001c03300780c */ /* 0x000fc600077c1070 */
[----:B------:R-:W-:-:S04]  /*05b0*/  IMAD.WIDE.U32 R28, R7, c[0x0][0x1d0], R28 ;  /* 0x00007400071c7a25 */ /* 0x000fc800078e001c */
[----:B------:R-:W-:Y:S01]  /*05c0*/  @P1 IMAD R7, R5, c[0x0][0x1c4], R2 ;  /* 0x0000710005071a24 */ /* 0x000fe200078e0202 */
[----:B------:R-:W-:Y:S01]  /*05d0*/  IADD3 R27, R29, R27, RZ ;  /* 0x0000001b1d1b7210 */ /* 0x000fe20007ffe0ff */
[----:B------:R-:W-:Y:S01]  /*05e0*/  @P2 IMAD R9, R34, c[0x0][0x1c4], R9 ;  /* 0x0000710022092a24 */ /* 0x000fe200078e0209 */
[-C--:B------:R-:W-:Y:S02]  /*05f0*/  @P1 MOV R26, R28.reuse ;  /* 0x0000001c001a1202 */ /* 0x080fe40000000f00 */
[-C--:B------:R-:W-:Y:S01]  /*0600*/  @P2 MOV R4, R28.reuse ;  /* 0x0000001c00042202 */ /* 0x080fe20000000f00 */
[----:B------:R-:W-:Y:S01]  /*0610*/  @P6 IMAD R12, R10, c[0x0][0x1c0], RZ ;  /* 0x000070000a0c6a24 */ /* 0x000fe200078e02ff */
[----:B------:R-:W-:Y:S01]  /*0620*/  @P4 MOV R10, R28 ;  /* 0x0000001c000a4202 */ /* 0x000fe20000000f00 */
[----:B------:R-:W-:Y:S01]  /*0630*/  @P1 IMAD.WIDE.U32 R2, R5, c[0x0][0x1c0], R26 ;  /* 0x0000700005021a25 */ /* 0x000fe200078e001a */
[-C--:B------:R-:W-:Y:S02]  /*0640*/  @P2 MOV R5, R27.reuse ;  /* 0x0000001b00052202 */ /* 0x080fe40000000f00 */
[----:B------:R-:W-:Y:S01]  /*0650*/  @P4 MOV R11, R27 ;  /* 0x0000001b000b4202 */ /* 0x000fe20000000f00 */
[----:B------:R-:W-:Y:S01]  /*0660*/  @P6 IMAD R17, R19, c[0x0][0x1c4], R12 ;  /* 0x0000710013116a24 */ /* 0x000fe200078e020c */
[----:B------:R-:W-:Y:S01]  /*0670*/  @P1 IADD3 R7, R3, R7, RZ ;  /* 0x0000000703071210 */ /* 0x000fe20007ffe0ff */
[----:B------:R-:W-:Y:S01]  /*0680*/  @P2 IMAD.WIDE.U32 R4, R34, c[0x0][0x1c0], R4 ;  /* 0x0000700022042a25 */ /* 0x000fe200078e0004 */
[----:B------:R-:W-:-:S02]  /*0690*/  @P1 LEA R6, P5, R2, c[0x0][0x170], 0x2 ;  /* 0x00005c0002061a11 */ /* 0x000fc400078a10ff */
[-C--:B------:R-:W-:Y:S01]  /*06a0*/  @P6 MOV R12, R28.reuse ;  /* 0x0000001c000c6202 */ /* 0x080fe20000000f00 */
[----:B------:R-:W-:Y:S01]  /*06b0*/  @P4 IMAD.WIDE.U32 R10, R37, c[0x0][0x1c0], R10 ;  /* 0x00007000250a4a25 */ /* 0x000fe200078e000a */
[----:B------:R-:W-:Y:S02]  /*06c0*/  @P1 LEA.HI.X R7, R2, c[0x0][0x174], R7, 0x2, P5 ;  /* 0x00005d0002071a11 */ /* 0x000fe400028f1407 */
[----:B------:R-:W-:Y:S01]  /*06d0*/  @P2 IADD3 R3, R5, R9, RZ ;  /* 0x0000000905032210 */ /* 0x000fe20007ffe0ff */
[----:B------:R-:W-:Y:S01]  /*06e0*/  @P3 IMAD R5, R47, c[0x0][0x1c0], RZ ;  /* 0x000070002f053a24 */ /* 0x000fe200078e02ff */
[----:B------:R-:W-:Y:S01]  /*06f0*/  @P2 LEA R8, P5, R4, c[0x0][0x170], 0x2 ;  /* 0x00005c0004082a11 */ /* 0x000fe200078a10ff */
[----:B------:R-:W-:Y:S01]  /*0700*/  @P4 IMAD R2, R48, c[0x0][0x1c0], RZ ;  /* 0x0000700030024a24 */ /* 0x000fe200078e02ff */
[-C--:B------:R-:W-:Y:S02]  /*0710*/  @P6 MOV R13, R27.reuse ;  /* 0x0000001b000d6202 */ /* 0x080fe40000000f00 */
[----:B------:R-:W-:Y:S01]  /*0720*/  @P2 LEA.HI.X R9, R4, c[0x0][0x174], R3, 0x2, P5 ;  /* 0x00005d0004092a11 */ /* 0x000fe200028f1403 */
[----:B------:R-:W-:Y:S01]  /*0730*/  @P3 IMAD R3, R36, c[0x0][0x1c4], R5 ;  /* 0x0000710024033a24 */ /* 0x000fe200078e0205 */
[----:B------:R-:W-:Y:S01]  /*0740*/  @P3 MOV R4, R28 ;  /* 0x0000001c00043202 */ /* 0x000fe20000000f00 */
[----:B------:R-:W-:Y:S01]  /*0750*/  @P4 IMAD R15, R37, c[0x0][0x1c4], R2 ;  /* 0x00007100250f4a24 */ /* 0x000fe200078e0202 */
[----:B------:R-:W-:Y:S01]  /*0760*/  @P3 MOV R5, R27 ;  /* 0x0000001b00053202 */ /* 0x000fe20000000f00 */
[----:B------:R-:W-:-:S04]  /*0770*/  @P6 IMAD.WIDE.U32 R12, R19, c[0x0][0x1c0], R12 ;  /* 0x00007000130c6a25 */ /* 0x000fc800078e000c */
[----:B------:R-:W-:-:S05]  /*0780*/  @P3 IMAD.WIDE.U32 R4, R36, c[0x0][0x1c0], R4 ;  /* 0x0000700024043a25 */ /* 0x000fca00078e0004 */
[----:B------:R-:W-:Y:S02]  /*0790*/  @P3 IADD3 R3, R5, R3, RZ ;  /* 0x0000000305033210 */ /* 0x000fe40007ffe0ff */
[C---:B------:R-:W-:Y:S02]  /*07a0*/  @P3 LEA R2, P5, R4.reuse, c[0x0][0x170], 0x2 ;  /* 0x00005c0004023a11 */ /* 0x040fe400078a10ff */
[----:B------:R-:W-:Y:S02]  /*07b0*/  @P4 IADD3 R5, R11, R15, RZ ;  /* 0x0000000f0b054210 */ /* 0x000fe40007ffe0ff */
[----:B------:R-:W-:Y:S02]  /*07c0*/  @P3 LEA.HI.X R3, R4, c[0x0][0x174], R3, 0x2, P5 ;  /* 0x00005d0004033a11 */ /* 0x000fe400028f1403 */
[----:B------:R-:W-:Y:S02]  /*07d0*/  @P4 LEA R4, P5, R10, c[0x0][0x170], 0x2 ;  /* 0x00005c000a044a11 */ /* 0x000fe400078a10ff */
[----:B------:R-:W-:-:S02]  /*07e0*/  @P6 IADD3 R11, R13, R17, RZ ;  /* 0x000000110d0b6210 */ /* 0x000fc40007ffe0ff */
[----:B------:R-:W-:Y:S02]  /*07f0*/  @P4 LEA.HI.X R5, R10, c[0x0][0x174], R5, 0x2, P5 ;  /* 0x00005d000a054a11 */ /* 0x000fe400028f1405 */
[----:B------:R-:W-:Y:S02]  /*0800*/  @P6 LEA R10, P5, R12, c[0x0][0x170], 0x2 ;  /* 0x00005c000c0a6a11 */ /* 0x000fe400078a10ff */
[----:B------:R-:W-:Y:S02]  /*0810*/  IADD3 R17, R42, 0xa0, RZ ;  /* 0x000000a02a117810 */ /* 0x000fe40007ffe0ff */
        /* <DEDUP_REMOVED lines=45> */
[C---:B------:R-:W-:Y:S02]  /*0af0*/  @P5 IMAD R13, R38.reuse, c[0x0][0x1c4], R13 ;  /* 0x00007100260d5a24 */ /* 0x040fe400078e020d */
[----:B------:R-:W-:-:S05]  /*0b00*/  @P5 IMAD.WIDE.U32 R6, R38, c[0x0][0x1c0], R6 ;  /* 0x0000700026065a25 */ /* 0x000fca00078e0006 */
[----:B------:R-:W-:Y:S02]  /*0b10*/  @P5 IADD3 R3, R7, R13, RZ ;  /* 0x0000000d07035210 */ /* 0x000fe40007ffe0ff */
[C---:B-----5:R-:W-:Y:S02]  /*0b20*/  @P5 LEA R8, P6, R6.reuse, c[0x0][0x170], 0x2 ;  /* 0x00005c0006085a11 */ /* 0x060fe400078c10ff */
        /* <DEDUP_REMOVED lines=110> */
.L_x_3047:
[----:B------:R-:W-:Y:S05]  /*1210*/  BSYNC B0 ;  /* 0x0000000000007941 */ /* 0x000fea0003800000 */
.L_x_3046:
        /* <DEDUP_REMOVED lines=26> */
.L_x_3050:
[----:B------:R-:W2:Y:S01]  /*13c0*/  LDG.E.STRONG.GPU R10, [R8.64] ;  /* 0x00000006080a7981 */ /* 0x000ea2000c1ef900 */
[----:B------:R-:W-:Y:S01]  /*13d0*/  YIELD ;  /* 0x0000000000007946 */ /* 0x000fe20003800000 */
[----:B--2---:R-:W-:Y:S01]  /*13e0*/  ISETP.NE.AND P6, PT, R10, R11, PT ;  /* 0x0000000b0a00720c */ /* 0x004fe20003fc5270 */
[----:B------:R-:W-:-:S12]  /*13f0*/  CCTL.IVALL ;  /* 0x00000000ff00798f */ /* 0x000fd80002000000 */
[----:B------:R-:W-:Y:S05]  /*1400*/  @P6 BRA `(.L_x_3050) ;  /* 0xffffffb000006947 */ /* 0x000fea000383ffff */
.L_x_3049:
        /* <DEDUP_REMOVED lines=21> */
.L_x_3054:
        /* <DEDUP_REMOVED lines=115> */
.L_x_3053:
        /* <DEDUP_REMOVED lines=62> */
.L_x_3055:
[----:B------:R-:W-:-:S04]  /*2070*/  ISETP.NE.AND P6, PT, R14, RZ, PT ;  /* 0x000000ff0e00720c */ /* 0x000fc80003fc5270 */
[----:B------:R-:W-:-:S13]  /*2080*/  ISETP.NE.OR P6, PT, R9, RZ, P6 ;  /* 0x000000ff0900720c */ /* 0x000fda00037c5670 */
[----:B------:R-:W-:Y:S05]  /*2090*/  @!P6 BRA `(.L_x_3051) ;  /* 0x000001f00000e947 */ /* 0x000fea0003800000 */
.L_x_3052:
        /* <DEDUP_REMOVED lines=31> */
.L_x_3051:
        /* <DEDUP_REMOVED lines=15> */
.L_x_3057:
[----:B------:R-:W-:Y:S05]  /*2380*/  BSYNC B0 ;  /* 0x0000000000007941 */ /* 0x000fea0003800000 */
.L_x_3056:
        /* <DEDUP_REMOVED lines=17> */
.L_x_3048:
[----:B------:R-:W-:Y:S01]  /*24a0*/  @P0 MOV R12, 0x8 ;  /* 0x00000008000c0802 */ /* 0x000fe20000000f00 */
[----:B------:R-:W-:Y:S01]  /*24b0*/  @P0 FMUL.FTZ R9, R7, c[0x0][0x1f4] ;  /* 0x00007d0007090a20 */ /* 0x000fe20000410000 */
[----:B------:R-:W-:Y:S01]  /*24c0*/  @!P5 STS.64 [0x88], R6 ;  /* 0x00008806ff00d388 */ /* 0x000fe20000000a00 */
[----:B------:R-:W-:Y:S01]  /*24d0*/  @P0 FMUL.FTZ R8, R6, c[0x0][0x1f4] ;  /* 0x00007d0006080a20 */ /* 0x000fe20000410000 */
[----:B------:R-:W-:Y:S01]  /*24e0*/  HFMA2.MMA R53, -RZ, RZ, 0, 1.1920928955078125e-07 ;  /* 0x00000002ff357435 */ /* 0x000fe200000001ff */
[----:B------:R-:W-:Y:S01]  /*24f0*/  @P0 IMAD.WIDE R12, R39, R12, c[0x0][0x168] ;  /* 0x00005a00270c0625 */ /* 0x000fe200078e020c */
[----:B------:R-:W-:-:S04]  /*2500*/  IADD3 R44, R41, R44, RZ ;  /* 0x0000002c292c7210 */ /* 0x000fc80007ffe0ff */
[----:B------:R1:W-:Y:S04]  /*2510*/  @P0 STG.E.64 [R12.64], R8 ;  /* 0x000000080c000986 */ /* 0x0003e8000c101b06 */
[----:B------:R-:W-:Y:S01]  /*2520*/  BAR.SYNC.DEFER_BLOCKING 0x0 ;  /* 0x0000000000007b1d */ /* 0x000fe20000010000 */
[----:B------:R-:W-:-:S04]  /*2530*/  IMAD.WIDE R14, R44, R53, c[0x0][0x178] ;  /* 0x00005e002c0e7625 */ /* 0x000fc800078e0235 */
[----:B------:R-:W-:Y:S01]  /*2540*/  IMAD.WIDE R52, R44, R53, c[0x0][0x180] ;  /* 0x000060002c347625 */ /* 0x000fe200078e0235 */
[----:B------:R-:W2:Y:S04]  /*2550*/  LDG.E.U16 R51, [R14.64] ;  /* 0x000000060e337981 */ /* 0x000ea8000c1e1500 */
[----:B------:R2:W3:Y:S04]  /*2560*/  LDG.E.U16 R54, [R14.64+0x2] ;  /* 0x000002060e367981 */ /* 0x0004e8000c1e1500 */
[----:B------:R-:W4:Y:S04]  /*2570*/  LDG.E.U16 R55, [R52.64] ;  /* 0x0000000634377981 */ /* 0x000f28000c1e1500 */
[----:B------:R-:W5:Y:S01]  /*2580*/  LDG.E.U16 R56, [R52.64+0x2] ;  /* 0x0000020634387981 */ /* 0x000f62000c1e1500 */
[----:B-1----:R-:W-:-:S02]  /*2590*/  MOV R12, 0x3f800000 ;  /* 0x3f800000000c7802 */ /* 0x002fc40000000f00 */
[----:B------:R-:W-:Y:S01]  /*25a0*/  ISETP.NE.AND P6, PT, RZ, UR5, PT ;  /* 0x00000005ff007c0c */ /* 0x000fe2000bfc5270 */
[----:B------:R-:W1:Y:S04]  /*25b0*/  LDS.64 R4, [0x88] ;  /* 0x00008800ff047984 */ /* 0x000e680000000a00 */
[----:B------:R-:W0:Y:S01]  /*25c0*/  S2R R10, SR_TID.X ;  /* 0x00000000000a7919 */ /* 0x000e220000002100 */
[----:B-1----:R-:W-:-:S04]  /*25d0*/  FMUL.FTZ R11, R4, c[0x0][0x1f4] ;  /* 0x00007d00040b7a20 */ /* 0x002fc80000410000 */
[C---:B------:R-:W-:Y:S02]  /*25e0*/  FMUL.FTZ R4, R11.reuse, R11 ;  /* 0x0000000b0b047220 */ /* 0x040fe40000410000 */
[----:B------:R-:W-:Y:S02]  /*25f0*/  FADD.FTZ R31, -R11, R31 ;  /* 0x0000001f0b1f7221 */ /* 0x000fe40000010100 */
[----:B------:R-:W-:Y:S01]  /*2600*/  FFMA.FTZ R4, R5, c[0x0][0x1f4], -R4 ;  /* 0x00007d0005047a23 */ /* 0x000fe20000010804 */
[----:B0-----:R-:W-:Y:S01]  /*2610*/  SHF.R.U32.HI R5, RZ, 0x1, R10 ;  /* 0x00000001ff057819 */ /* 0x001fe2000001160a */
[C---:B------:R-:W-:Y:S02]  /*2620*/  FADD.FTZ R7, -R11.reuse, R32 ;  /* 0x000000200b077221 */ /* 0x040fe40000010100 */
[----:B------:R-:W-:Y:S01]  /*2630*/  FADD.FTZ R9, -R11, R33 ;  /* 0x000000210b097221 */ /* 0x000fe20000010100 */
[----:B------:R-:W-:-:S13]  /*2640*/  FSETP.GTU.FTZ.AND P5, PT, R4, RZ, PT ;  /* 0x000000ff0400720b */ /* 0x000fda0003fbc000 */
[----:B------:R-:W-:Y:S02]  /*2650*/  @P5 FADD.FTZ R6, R4, c[0x0][0x188] ;  /* 0x0000620004065621 */ /* 0x000fe40000010000 */
[----:B------:R-:W-:Y:S02]  /*2660*/  IMAD.WIDE.U32 R4, R5, -0x6db6db6d, RZ ;  /* 0x9249249305047825 */ /* 0x000fe400078e00ff */
[----:B------:R-:W0:Y:S03]  /*2670*/  @P5 MUFU.RSQ R12, R6 ;  /* 0x00000006000c5308 */ /* 0x000e260000001400 */
[----:B------:R-:W-:Y:S01]  /*2680*/  SHF.R.U32.HI R44, RZ, 0x2, R5 ;  /* 0x00000002ff2c7819 */ /* 0x000fe20000011605 */
[----:B------:R-:W-:Y:S02]  /*2690*/  FADD.FTZ R5, -R11, R30 ;  /* 0x0000001e0b057221 */ /* 0x000fe40000010100 */
[----:B0-----:R-:W-:-:S02]  /*26a0*/  FMUL.FTZ R31, R31, R12 ;  /* 0x0000000c1f1f7220 */ /* 0x001fc40000410000 */
[-C--:B------:R-:W-:Y:S02]  /*26b0*/  FMUL.FTZ R4, R5, R12.reuse ;  /* 0x0000000c05047220 */ /* 0x080fe40000410000 */
[-C--:B------:R-:W-:Y:S01]  /*26c0*/  FMUL.FTZ R33, R7, R12.reuse ;  /* 0x0000000c07217220 */ /* 0x080fe20000410000 */
[----:B--2---:R-:W-:Y:S01]  /*26d0*/  PRMT R15, RZ, 0x5410, R51 ;  /* 0x00005410ff0f7816 */ /* 0x004fe20000000033 */
[----:B------:R-:W-:Y:S01]  /*26e0*/  FMUL.FTZ R51, R9, R12 ;  /* 0x0000000c09337220 */ /* 0x000fe20000410000 */
        /* <DEDUP_REMOVED lines=16> */
.L_x_3058:
[----:B------:R-:W-:Y:S01]  /*27f0*/  BSSY B0, `(.L_x_3059) ;  /* 0x000000b000007945 */ /* 0x000fe20003800000 */
[----:B------:R-:W-:Y:S05]  /*2800*/  @!P1 BRA `(.L_x_3060) ;  /* 0x0000009000009947 */ /* 0x000fea0003800000 */
[----:B------:R-:W-:Y:S01]  /*2810*/  IMAD R7, R45, c[0x0][0x1c0], RZ ;  /* 0x000070002d077a24 */ /* 0x000fe200078e02ff */
[----:B------:R-:W-:-:S03]  /*2820*/  MOV R6, R28 ;  /* 0x0000001c00067202 */ /* 0x000fc60000000f00 */
[----:B------:R-:W-:Y:S01]  /*2830*/  IMAD R9, R42, c[0x0][0x1c4], R7 ;  /* 0x000071002a097a24 */ /* 0x000fe200078e0207 */
[----:B------:R-:W-:-:S05]  /*2840*/  MOV R7, R27 ;  /* 0x0000001b00077202 */ /* 0x000fca0000000f00 */
[----:B------:R-:W-:-:S05]  /*2850*/  IMAD.WIDE.U32 R6, R42, c[0x0][0x1c0], R6 ;  /* 0x000070002a067a25 */ /* 0x000fca00078e0006 */
[----:B------:R-:W-:Y:S02]  /*2860*/  IADD3 R9, R7, R9, RZ ;  /* 0x0000000907097210 */ /* 0x000fe40007ffe0ff */
[----:B------:R-:W-:-:S04]  /*2870*/  LEA R8, P5, R6, c[0x0][0x160], 0x2 ;  /* 0x0000580006087a11 */ /* 0x000fc800078a10ff */
[----:B------:R-:W-:-:S05]  /*2880*/  LEA.HI.X R9, R6, c[0x0][0x164], R9, 0x2, P5 ;  /* 0x0000590006097a11 */ /* 0x000fca00028f1409 */
[----:B------:R0:W-:Y:S04]  /*2890*/  STG.E.64 [R8.64], R4 ;  /* 0x0000000408007986 */ /* 0x0001e8000c101b06 */
.L_x_3060:
[----:B------:R-:W-:Y:S05]  /*28a0*/  BSYNC B0 ;  /* 0x0000000000007941 */ /* 0x000fea0003800000 */
.L_x_3059:
        /* <DEDUP_REMOVED lines=14> */
.L_x_3061:
        /* <DEDUP_REMOVED lines=11> */
.L_x_3063:
[----:B------:R-:W-:Y:S05]  /*2a40*/  BSYNC B0 ;  /* 0x0000000000007941 */ /* 0x000fea0003800000 */
.L_x_3062:
[C---:B------:R-:W-:Y:S02]  /*2a50*/  FADD.FTZ R21, -R11.reuse, R21 ;  /* 0x000000150b157221 */ /* 0x040fe40000010100 */
[C---:B------:R-:W-:Y:S02]  /*2a60*/  FADD.FTZ R7, -R11.reuse, R18 ;  /* 0x000000120b077221 */ /* 0x040fe40000010100 */
[----:B------:R-:W-:Y:S02]  /*2a70*/  FADD.FTZ R19, -R11, R19 ;  /* 0x000000130b137221 */ /* 0x000fe40000010100 */
[-C--:B------:R-:W-:Y:S02]  /*2a80*/  FMUL.FTZ R31, R31, R12.reuse ;  /* 0x0000000c1f1f7220 */ /* 0x080fe40000410000 */
[-C--:B------:R-:W-:Y:S02]  /*2a90*/  FMUL.FTZ R21, R21, R12.reuse ;  /* 0x0000000c15157220 */ /* 0x080fe40000410000 */
[----:B------:R-:W-:-:S02]  /*2aa0*/  FMUL.FTZ R32, R7, R12 ;  /* 0x0000000c07207220 */ /* 0x000fc40000410000 */
[----:B0-----:R-:W-:Y:S02]  /*2ab0*/  IMAD R5, R35, c[0x0][0x1e4], R44 ;  /* 0x0000790023057a24 */ /* 0x001fe400078e022c */
        /* <DEDUP_REMOVED lines=14> */
.L_x_3064:
        /* <DEDUP_REMOVED lines=11> */
.L_x_3066:
[----:B------:R-:W-:Y:S05]  /*2c50*/  BSYNC B0 ;  /* 0x0000000000007941 */ /* 0x000fea0003800000 */
.L_x_3065:
        /* <DEDUP_REMOVED lines=14> */
.L_x_3067:
        /* <DEDUP_REMOVED lines=11> */
.L_x_3069:
[----:B------:R-:W-:Y:S05]  /*2df0*/  BSYNC B0 ;  /* 0x0000000000007941 */ /* 0x000fea0003800000 */
.L_x_3068:
[C---:B0-----:R-:W-:Y:S01]  /*2e00*/  FADD.FTZ R7, -R11.reuse, R24 ;  /* 0x000000180b077221 */ /* 0x041fe20000010100 */
[----:B------:R-:W-:Y:S01]  /*2e10*/  ISETP.GE.U32.AND P5, PT, R4, c[0x0][0x1c8], PT ;  /* 0x0000720004007a0c */ /* 0x000fe20003fa6070 */
[----:B------:R-:W-:Y:S01]  /*2e20*/  FADD.FTZ R25, -R11, R25 ;  /* 0x000000190b197221 */ /* 0x000fe20000010100 */
[----:B------:R-:W-:Y:S01]  /*2e30*/  SHF.R.S32.HI R31, RZ, 0x1f, R4 ;  /* 0x0000001fff1f7819 */ /* 0x000fe20000011404 */
[-C--:B------:R-:W-:Y:S01]  /*2e40*/  FMUL.FTZ R7, R7, R12.reuse ;  /* 0x0000000c07077220 */ /* 0x080fe20000410000 */
[----:B------:R-:W-:Y:S01]  /*2e50*/  IADD3 R8, R5, 0xa0, RZ ;  /* 0x000000a005087810 */ /* 0x000fe20007ffe0ff */
[----:B------:R-:W-:Y:S01]  /*2e60*/  FMUL.FTZ R25, R25, R12 ;  /* 0x0000000c19197220 */ /* 0x000fe20000410000 */
[----:B------:R-:W-:Y:S01]  /*2e70*/  ISETP.GE.AND.EX P5, PT, R31, c[0x0][0x1cc], PT, P5 ;  /* 0x000073001f007a0c */ /* 0x000fe20003fa6350 */
[----:B------:R-:W-:Y:S02]  /*2e80*/  FFMA.FTZ R6, R15, R7, R14 ;  /* 0x000000070f067223 */ /* 0x000fe4000001000e */
[----:B------:R-:W-:Y:S01]  /*2e90*/  FFMA.FTZ R7, R30, R25, R13 ;  /* 0x000000191e077223 */ /* 0x000fe2000001000d */
[----:B------:R-:W-:Y:S01]  /*2ea0*/  ISETP.LT.U32.AND P5, PT, R10, 0x1c0, !P5 ;  /* 0x000001c00a00780c */ /* 0x000fe20006fa1070 */
[----:B------:R-:W-:Y:S11]  /*2eb0*/  @!P6 BRA `(.L_x_3070) ;  /* 0x000000a00000e947 */ /* 0x000ff60003800000 */
        /* <DEDUP_REMOVED lines=10> */
.L_x_3070:
        /* <DEDUP_REMOVED lines=11> */
.L_x_3072:
[----:B------:R-:W-:Y:S05]  /*3010*/  BSYNC B0 ;  /* 0x0000000000007941 */ /* 0x000fea0003800000 */
.L_x_3071:
        /* <DEDUP_REMOVED lines=22> */
.L_x_3073:
        /* <DEDUP_REMOVED lines=11> */
.L_x_3075:
[----:B------:R-:W-:Y:S05]  /*3230*/  BSYNC B0 ;  /* 0x0000000000007941 */ /* 0x000fea0003800000 */
.L_x_3074:
[C---:B0-----:R-:W-:Y:S01]  /*3240*/  FADD.FTZ R7, -R11.reuse, R16 ;  /* 0x000000100b077221 */ /* 0x041fe20000010100 */
[----:B------:R-:W-:Y:S01]  /*3250*/  ISETP.GE.U32.AND P5, PT, R4, c[0x0][0x1c8], PT ;  /* 0x0000720004007a0c */ /* 0x000fe20003fa6070 */
[----:B------:R-:W-:Y:S01]  /*3260*/  FADD.FTZ R17, -R11, R17 ;  /* 0x000000110b117221 */ /* 0x000fe20000010100 */
[----:B------:R-:W-:Y:S01]  /*3270*/  SHF.R.S32.HI R19, RZ, 0x1f, R4 ;  /* 0x0000001fff137819 */ /* 0x000fe20000011404 */
[-C--:B------:R-:W-:Y:S02]  /*3280*/  FMUL.FTZ R7, R7, R12.reuse ;  /* 0x0000000c07077220 */ /* 0x080fe40000410000 */
        /* <DEDUP_REMOVED lines=16> */
.L_x_3076:
        /* <DEDUP_REMOVED lines=11> */
.L_x_3078:
[----:B------:R-:W-:Y:S05]  /*3440*/  BSYNC B0 ;  /* 0x0000000000007941 */ /* 0x000fea0003800000 */
.L_x_3077:
[----:B------:R-:W-:Y:S01]  /*3450*/  ISETP.GE.U32.AND P5, PT, R38, c[0x0][0x1c8], PT ;  /* 0x0000720026007a0c */ /* 0x000fe20003fa6070 */
[C---:B0-----:R-:W-:Y:S02]  /*3460*/  FADD.FTZ R7, -R11.reuse, R2 ;  /* 0x000000020b077221 */ /* 0x041fe40000010100 */
[----:B------:R-:W-:Y:S01]  /*3470*/  FADD.FTZ R3, -R11, R3 ;  /* 0x000000030b037221 */ /* 0x000fe20000010100 */
[----:B------:R-:W-:Y:S01]  /*3480*/  ISETP.GE.AND.EX P5, PT, R50, c[0x0][0x1cc], PT, P5 ;  /* 0x0000730032007a0c */ /* 0x000fe20003fa6350 */
[-C--:B------:R-:W-:Y:S02]  /*3490*/  FMUL.FTZ R7, R7, R12.reuse ;  /* 0x0000000c07077220 */ /* 0x080fe40000410000 */
[----:B------:R-:W-:Y:S01]  /*34a0*/  FMUL.FTZ R3, R3, R12 ;  /* 0x0000000c03037220 */ /* 0x000fe20000410000 */
[----:B------:R-:W-:Y:S01]  /*34b0*/  ISETP.LT.U32.AND P5, PT, R10, 0x1c0, !P5 ;  /* 0x000001c00a00780c */ /* 0x000fe20006fa1070 */
        /* <DEDUP_REMOVED lines=13> */
.L_x_3079:
        /* <DEDUP_REMOVED lines=10> */
.L_x_3081:
[----:B------:R-:W-:Y:S05]  /*3630*/  BSYNC B0 ;  /* 0x0000000000007941 */ /* 0x000fea0003800000 */
.L_x_3080:
[----:B------:R-:W-:Y:S02]  /*3640*/  IADD3 R39, R39, c[0x0][0x10], RZ ;  /* 0x0000040027277a10 */ /* 0x000fe40007ffe0ff */
[----:B------:R-:W-:Y:S02]  /*3650*/  IADD3 R49, R49, 0x1, RZ ;  /* 0x0000000131317810 */ /* 0x000fe40007ffe0ff */
[----:B------:R-:W-:-:S13]  /*3660*/  ISETP.GE.AND P5, PT, R39, UR4, PT ;  /* 0x0000000427007c0c */ /* 0x000fda000bfa6270 */
[----:B------:R-:W-:Y:S01]  /*3670*/  @P5 CALL.REL.NOINC `(.L_x_3082) ;  /* 0x0000001000005944 */ /* 0x000fe20003c00000 */
[----:B------:R-:W-:Y:S05]  /*3680*/  BRA `(.L_x_3083) ;  /* 0xffffcc4000007947 */ /* 0x000fea000383ffff */
.L_x_3082:
[----:B------:R-:W-:Y:S05]  /*3690*/  EXIT ;  /* 0x000000000000794d */ /* 0x000fea0003800000 */
.L_x_3084:
        /* <DEDUP_REMOVED lines=14> */
.L_x_3353:


//--------------------- .text._Z35group_norm_nhwc_fwd_one_pass_kernelI11Fp32IOBf16WLi512ELi28ELi448EEv26Group_norm_nhwc_fwd_params --------------------------
	.section	.text._Z35group_norm_nhwc_fwd_one_pass_kernelI11Fp32IOBf16WLi512ELi28ELi448EEv26Group_norm_nhwc_fwd_params,"ax",@progbits
	.sectioninfo	@"SHI_REGISTERS=95"
	.align	128
        .global         _Z35group_norm_nhwc_fwd_one_pass_kernelI11Fp32IOBf16WLi512ELi28ELi448EEv26Group_norm_nhwc_fwd_params
        .type           _Z35group_norm_nhwc_fwd_one_pass_kernelI11Fp32IOBf16WLi512ELi28ELi448EEv26Group_norm_nhwc_fwd_params,@function
        .size           _Z35group_norm_nhwc_fwd_one_pass_kernelI11Fp32IOBf16WLi512ELi28ELi448EEv26Group_norm_nhwc_fwd_params,(.L_x_3354 - _Z35group_norm_nhwc_fwd_one_pass_kernelI11Fp32IOBf16WLi512ELi28ELi448EEv26Group_norm_nhwc_fwd_params)
        .other          _Z35group_norm_nhwc_fwd_one_pass_kernelI11Fp32IOBf16WLi512ELi28ELi448EEv26Group_norm_nhwc_fwd_params,@"STO_CUDA_ENTRY STV_DEFAULT"
_Z35group_norm_nhwc_fwd_one_pass_kernelI11Fp32IOBf16WLi512ELi28ELi448EEv26Group_norm_nhwc_fwd_params:
.text._Z35group_norm_nhwc_fwd_one_pass_kernelI11Fp32IOBf16WLi512ELi28ELi448EEv26Group_norm_nhwc_fwd_params:
        /* <DEDUP_REMOVED lines=47> */
.L_x_3143:
[----:B0-----:R-:W-:Y:S02]  /*02f0*/  IABS R5, c[0x0][0x1d8] ;  /* 0x0000760000057a13 */ /* 0x001fe40000000000 */
        /* <DEDUP_REMOVED lines=18> */
[----:B------:R-:W-:Y:S02]  /*0420*/  IMAD R0, R5, R0, R4 ;  /* 0x0000000005007224 */ /* 0x000fe400078e0204 */
[----:B------:R-:W-:-:S03]  /*0430*/  @P0 IMAD R4, R83, c[0x0][0x1c0], RZ ;  /* 0x0000700053040a24 */ /* 0x000fc600078e02ff */
[----:B------:R-:W-:Y:S01]  /*0440*/  ISETP.GT.U32.AND P4, PT, R5, R0, PT ;  /* 0x000000000500720c */ /* 0x000fe20003f84070 */
[----:B------:R-:W-:-:S12]  /*0450*/  @P0 IMAD R19, R75, c[0x0][0x1c4], R4 ;  /* 0x000071004b130a24 */ /* 0x000fd800078e0204 */
[-C--:B------:R-:W-:Y:S02]  /*0460*/  @!P4 IADD3 R0, R0, -R5.reuse, RZ ;  /* 0x800000050000c210 */ /* 0x080fe40007ffe0ff */
[----:B------:R-:W-:Y:S02]  /*0470*/  @!P4 IADD3 R3, R3, 0x1, RZ ;  /* 0x000000010303c810 */ /* 0x000fe40007ffe0ff */
[----:B------:R-:W-:Y:S02]  /*0480*/  ISETP.GE.U32.AND P3, PT, R0, R5, PT ;  /* 0x000000050000720c */ /* 0x000fe40003f66070 */
[----:B------:R-:W-:Y:S02]  /*0490*/  LOP3.LUT R0, R80, c[0x0][0x1d8], RZ, 0x3c, !PT ;  /* 0x0000760050007a12 */ /* 0x000fe400078e3cff */
[----:B------:R-:W-:Y:S02]  /*04a0*/  ISETP.NE.AND P4, PT, RZ, c[0x0][0x1d8], PT ;  /* 0x00007600ff007a0c */ /* 0x000fe40003f85270 */
[----:B------:R-:W-:-:S07]  /*04b0*/  ISETP.GE.AND P5, PT, R0, RZ, PT ;  /* 0x000000ff0000720c */ /* 0x000fce0003fa6270 */
[----:B------:R-:W-:-:S04]  /*04c0*/  @P3 IADD3 R3, R3, 0x1, RZ ;  /* 0x0000000103033810 */ /* 0x000fc80007ffe0ff */
[----:B------:R-:W-:-:S04]  /*04d0*/  MOV R5, R3 ;  /* 0x0000000300057202 */ /* 0x000fc80000000f00 */
        /* <DEDUP_REMOVED lines=10> */
[----:B------:R-:W-:-:S02]  /*0580*/  IMAD R84, R84, 0x1c, RZ ;  /* 0x0000001c54547824 */ /* 0x000fc400078e02ff */
[----:B------:R-:W-:Y:S02]  /*0590*/  IMAD R17, R5, c[0x0][0x1d4], R0 ;  /* 0x0000750005117a24 */ /* 0x000fe400078e0200 */
[----:B------:R-:W-:Y:S01]  /*05a0*/  @P2 IMAD R0, R86, c[0x0][0x1c0], RZ ;  /* 0x0000700056002a24 */ /* 0x000fe200078e02ff */
[----:B------:R-:W-:-:S03]  /*05b0*/  IADD3 R2, P3, R77, R84, RZ ;  /* 0x000000544d027210 */ /* 0x000fc60007f7e0ff */
[----:B------:R-:W-:Y:S01]  /*05c0*/  @P2 IMAD R7, R79, c[0x0][0x1c4], R0 ;  /* 0x000071004f072a24 */ /* 0x000fe200078e0200 */
[----:B------:R-:W-:Y:S01]  /*05d0*/  LEA.HI.X.SX32 R3, R84, R3, 0x1, P3 ;  /* 0x0000000354037211 */ /* 0x000fe200018f0eff */
[----:B------:R-:W-:Y:S02]  /*05e0*/  @!P6 IMAD R0, R60, c[0x0][0x1c0], RZ ;  /* 0x000070003c00ea24 */ /* 0x000fe400078e02ff */
[----:B------:R-:W-:Y:S02]  /*05f0*/  @!P5 IMAD R13, R61, c[0x0][0x1c0], RZ ;  /* 0x000070003d0dda24 */ /* 0x000fe400078e02ff */
[----:B------:R-:W-:-:S04]  /*0600*/  IMAD.WIDE.U32 R2, R5, c[0x0][0x1d0], R2 ;  /* 0x0000740005027a25 */ /* 0x000fc800078e0002 */
[----:B------:R-:W-:Y:S01]  /*0610*/  @P1 IMAD R5, R85, c[0x0][0x1c0], RZ ;  /* 0x0000700055051a24 */ /* 0x000fe200078e02ff */
[----:B------:R-:W-:Y:S01]  /*0620*/  IADD3 R17, R3, R17, RZ ;  /* 0x0000001103117210 */ /* 0x000fe20007ffe0ff */
[----:B------:R-:W-:Y:S01]  /*0630*/  @!P5 IMAD R21, R74, c[0x0][0x1c4], R13 ;  /* 0x000071004a15da24 */ /* 0x000fe200078e020d */
[-C--:B------:R-:W-:Y:S01]  /*0640*/  @P1 MOV R10, R2.reuse ;  /* 0x00000002000a1202 */ /* 0x080fe20000000f00 */
[C---:B------:R-:W-:Y:S01]  /*0650*/  @P1 IMAD R5, R76.reuse, c[0x0][0x1c4], R5 ;  /* 0x000071004c051a24 */ /* 0x040fe200078e0205 */
[-C--:B------:R-:W-:Y:S02]  /*0660*/  @P1 MOV R11, R17.reuse ;  /* 0x00000011000b1202 */ /* 0x080fe40000000f00 */
[-C--:B------:R-:W-:Y:S02]  /*0670*/  @P2 MOV R16, R2.reuse ;  /* 0x0000000200102202 */ /* 0x080fe40000000f00 */
[----:B------:R-:W-:Y:S01]  /*0680*/  @!P5 MOV R14, R2 ;  /* 0x00000002000ed202 */ /* 0x000fe20000000f00 */
[----:B------:R-:W-:Y:S01]  /*0690*/  @P1 IMAD.WIDE.U32 R10, R76, c[0x0][0x1c0], R10 ;  /* 0x000070004c0a1a25 */ /* 0x000fe200078e000a */
[----:B------:R-:W-:-:S02]  /*06a0*/  @!P5 MOV R15, R17 ;  /* 0x00000011000fd202 */ /* 0x000fc40000000f00 */
[----:B------:R-:W-:Y:S01]  /*06b0*/  @P0 MOV R12, R2 ;  /* 0x00000002000c0202 */ /* 0x000fe20000000f00 */
[----:B------:R-:W-:Y:S01]  /*06c0*/  @P2 IMAD.WIDE.U32 R8, R79, c[0x0][0x1c0], R16 ;  /* 0x000070004f082a25 */ /* 0x000fe200078e0010 */
[----:B------:R-:W-:Y:S02]  /*06d0*/  @P0 MOV R13, R17 ;  /* 0x00000011000d0202 */ /* 0x000fe40000000f00 */
[----:B------:R-:W-:Y:S01]  /*06e0*/  @P1 IADD3 R5, R11, R5, RZ ;  /* 0x000000050b051210 */ /* 0x000fe20007ffe0ff */
[----:B------:R-:W-:Y:S01]  /*06f0*/  @!P5 IMAD.WIDE.U32 R14, R74, c[0x0][0x1c0], R14 ;  /* 0x000070004a0eda25 */ /* 0x000fe200078e000e */
[C---:B------:R-:W-:Y:S02]  /*0700*/  @P1 LEA R4, P4, R10.reuse, c[0x0][0x170], 0x2 ;  /* 0x00005c000a041a11 */ /* 0x040fe400078810ff */
[----:B------:R-:W-:Y:S01]  /*0710*/  @P2 IADD3 R7, R9, R7, RZ ;  /* 0x0000000709072210 */ /* 0x000fe20007ffe0ff */
[----:B------:R-:W-:Y:S01]  /*0720*/  @P0 IMAD.WIDE.U32 R12, R75, c[0x0][0x1c0], R12 ;  /* 0x000070004b0c0a25 */ /* 0x000fe200078e000c */
[----:B------:R-:W-:-:S02]  /*0730*/  @P1 LEA.HI.X R5, R10, c[0x0][0x174], R5, 0x2, P4 ;  /* 0x00005d000a051a11 */ /* 0x000fc400020f1405 */
[----:B------:R-:W-:Y:S02]  /*0740*/  @P2 LEA R6, P3, R8, c[0x0][0x170], 0x2 ;  /* 0x00005c0008062a11 */ /* 0x000fe400078610ff */
[----:B------:R-:W-:Y:S01]  /*0750*/  @!P5 IADD3 R11, R15, R21, RZ ;  /* 0x000000150f0bd210 */ /* 0x000fe20007ffe0ff */
[----:B------:R-:W-:Y:S01]  /*0760*/  @!P6 IMAD R15, R73, c[0x0][0x1c4], R0 ;  /* 0x00007100490fea24 */ /* 0x000fe200078e0200 */
[----:B------:R-:W-:Y:S02]  /*0770*/  @!P5 LEA R10, P4, R14, c[0x0][0x170], 0x2 ;  /* 0x00005c000e0ada11 */ /* 0x000fe400078810ff */
[----:B------:R-:W-:Y:S02]  /*0780*/  @P2 LEA.HI.X R7, R8, c[0x0][0x174], R7, 0x2, P3 ;  /* 0x00005d0008072a11 */ /* 0x000fe400018f1407 */
[----:B------:R-:W-:Y:S02]  /*0790*/  @!P5 LEA.HI.X R11, R14, c[0x0][0x174], R11, 0x2, P4 ;  /* 0x00005d000e0bda11 */ /* 0x000fe400020f140b */
[----:B------:R-:W-:-:S02]  /*07a0*/  @P0 IADD3 R9, R13, R19, RZ ;  /* 0x000000130d090210 */ /* 0x000fc40007ffe0ff */
[----:B------:R-:W-:Y:S01]  /*07b0*/  @P0 LEA R8, P3, R12, c[0x0][0x170], 0x2 ;  /* 0x00005c000c080a11 */ /* 0x000fe200078610ff */
[----:B------:R-:W-:Y:S01]  /*07c0*/  CS2R R18, SRZ ;  /* 0x0000000000127805 */ /* 0x000fe2000001ff00 */
[----:B------:R-:W-:Y:S02]  /*07d0*/  ISETP.GE.U32.AND P4, PT, R72, c[0x0][0x1c8], PT ;  /* 0x0000720048007a0c */ /* 0x000fe40003f86070 */
[----:B------:R-:W-:Y:S02]  /*07e0*/  @P0 LEA.HI.X R9, R12, c[0x0][0x174], R9, 0x2, P3 ;  /* 0x00005d000c090a11 */ /* 0x000fe400018f1409 */
[----:B------:R-:W-:Y:S01]  /*07f0*/  ISETP.GE.AND.EX P4, PT, R59, c[0x0][0x1cc], PT, P4 ;  /* 0x000073003b007a0c */ /* 0x000fe20003f86340 */
[----:B------:R0:W2:Y:S01]  /*0800*/  @!P5 LDG.E.64 R18, [R10.64] ;  /* 0x000000060a12d981 */ /* 0x0000a2000c1e1b00 */
[----:B------:R-:W-:Y:S02]  /*0810*/  ISETP.GE.U32.AND P3, PT, R71, c[0x0][0x1c8], PT ;  /* 0x0000720047007a0c */ /* 0x000fe40003f66070 */
[----:B------:R-:W-:-:S02]  /*0820*/  @!P6 MOV R12, R2 ;  /* 0x00000002000ce202 */ /* 0x000fc40000000f00 */
[----:B------:R-:W-:Y:S02]  /*0830*/  @!P6 MOV R13, R17 ;  /* 0x00000011000de202 */ /* 0x000fe40000000f00 */
[----:B------:R-:W-:Y:S02]  /*0840*/  ISETP.GT.U32.OR P4, PT, R82, 0x1bf, P4 ;  /* 0x000001bf5200780c */ /* 0x000fe40002784470 */
[----:B------:R-:W-:Y:S01]  /*0850*/  ISETP.GE.AND.EX P3, PT, R58, c[0x0][0x1cc], PT, P3 ;  /* 0x000073003a007a0c */ /* 0x000fe20003f66330 */
[----:B------:R-:W-:-:S03]  /*0860*/  @!P6 IMAD.WIDE.U32 R12, R73, c[0x0][0x1c0], R12 ;  /* 0x00007000490cea25 */ /* 0x000fc600078e000c */
[----:B------:R-:W-:Y:S02]  /*0870*/  ISETP.GT.U32.OR P3, PT, R82, 0x1bf, P3 ;  /* 0x000001bf5200780c */ /* 0x000fe40001f64470 */
[----:B------:R-:W-:Y:S02]  /*0880*/  @!P6 IADD3 R13, R13, R15, RZ ;  /* 0x0000000f0d0de210 */ /* 0x000fe40007ffe0ff */
[----:B------:R-:W-:-:S03]  /*0890*/  @!P6 LEA R14, P5, R12, c[0x0][0x170], 0x2 ;  /* 0x00005c000c0eea11 */ /* 0x000fc600078a10ff */
[-C--:B0-----:R-:W-:Y:S02]  /*08a0*/  @!P4 MOV R10, R2.reuse ;  /* 0x00000002000ac202 */ /* 0x081fe40000000f00 */
[----:B------:R-:W-:Y:S01]  /*08b0*/  @!P6 LEA.HI.X R15, R12, c[0x0][0x174], R13, 0x2, P5 ;  /* 0x00005d000c0fea11 */ /* 0x000fe200028f140d */
[----:B------:R-:W-:Y:S01]  /*08c0*/  @!P4 IMAD R13, R59, c[0x0][0x1c0], RZ ;  /* 0x000070003b0dca24 */ /* 0x000fe200078e02ff */
[-C--:B------:R-:W-:Y:S01]  /*08d0*/  @!P4 MOV R11, R17.reuse ;  /* 0x00000011000bc202 */ /* 0x080fe20000000f00 */
[----:B------:R-:W-:Y:S01]  /*08e0*/  CS2R R20, SRZ ;  /* 0x0000000000147805 */ /* 0x000fe2000001ff00 */
[----:B------:R-:W-:Y:S01]  /*08f0*/  @!P3 MOV R24, R2 ;  /* 0x000000020018b202 */ /* 0x000fe20000000f00 */
[C---:B------:R-:W-:Y:S01]  /*0900*/  @!P4 IMAD R13, R72.reuse, c[0x0][0x1c4], R13 ;  /* 0x00007100480dca24 */ /* 0x040fe200078e020d */
[----:B------:R-:W-:Y:S01]  /*0910*/  @!P3 MOV R25, R17 ;  /* 0x000000110019b202 */ /* 0x000fe20000000f00 */
[----:B------:R-:W-:Y:S01]  /*0920*/  @!P4 IMAD.WIDE.U32 R10, R72, c[0x0][0x1c0], R10 ;  /* 0x00007000480aca25 */ /* 0x000fe200078e000a */
[----:B------:R-:W-:Y:S01]  /*0930*/  ISETP.GE.U32.AND P5, PT, R70, c[0x0][0x1c8], PT ;  /* 0x0000720046007a0c */ /* 0x000fe20003fa6070 */
[----:B------:R0:W3:Y:S02]  /*0940*/  @!P6 LDG.E.64 R20, [R14.64] ;  /* 0x000000060e14e981 */ /* 0x0000e4000c1e1b00 */
[----:B------:R-:W-:Y:S01]  /*0950*/  @!P3 IMAD R0, R58, c[0x0][0x1c0], RZ ;  /* 0x000070003a00ba24 */ /* 0x000fe200078e02ff */
[----:B------:R-:W-:Y:S01]  /*0960*/  SHF.R.S32.HI R57, RZ, 0x1f, R70 ;  /* 0x0000001fff397819 */ /* 0x000fe20000011446 */
[----:B------:R-:W-:Y:S01]  /*0970*/  @!P3 IMAD.WIDE.U32 R24, R71, c[0x0][0x1c0], R24 ;  /* 0x000070004718ba25 */ /* 0x000fe200078e0018 */
[----:B------:R-:W-:-:S02]  /*0980*/  @!P4 IADD3 R11, R11, R13, RZ ;  /* 0x0000000d0b0bc210 */ /* 0x000fc40007ffe0ff */
[C---:B------:R-:W-:Y:S01]  /*0990*/  @!P4 LEA R12, P6, R10.reuse, c[0x0][0x170], 0x2 ;  /* 0x00005c000a0cca11 */ /* 0x040fe200078c10ff */
[----:B------:R-:W-:Y:S01]  /*09a0*/  @!P3 IMAD R27, R71, c[0x0][0x1c4], R0 ;  /* 0x00007100471bba24 */ /* 0x000fe200078e0200 */
[----:B------:R-:W-:Y:S01]  /*09b0*/  ISETP.GE.AND.EX P5, PT, R57, c[0x0][0x1cc], PT, P5 ;  /* 0x0000730039007a0c */ /* 0x000fe20003fa6350 */
[----:B------:R-:W-:Y:S01]  /*09c0*/  CS2R R22, SRZ ;  /* 0x0000000000167805 */ /* 0x000fe2000001ff00 */
[----:B------:R-:W-:Y:S02]  /*09d0*/  @!P4 LEA.HI.X R13, R10, c[0x0][0x174], R11, 0x2, P6 ;  /* 0x00005d000a0dca11 */ /* 0x000fe400030f140b */
[----:B------:R-:W-:Y:S02]  /*09e0*/  @!P3 IADD3 R11, R25, R27, RZ ;  /* 0x0000001b190bb210 */ /* 0x000fe40007ffe0ff */
[----:B------:R-:W-:Y:S01]  /*09f0*/  @!P3 LEA R10, P6, R24, c[0x0][0x170], 0x2 ;  /* 0x00005c00180aba11 */ /* 0x000fe200078c10ff */
[----:B------:R1:W4:Y:S01]  /*0a00*/  @!P4 LDG.E.64 R22, [R12.64] ;  /* 0x000000060c16c981 */ /* 0x000322000c1e1b00 */
[----:B------:R-:W-:-:S02]  /*0a10*/  ISETP.GT.U32.OR P5, PT, R82, 0x1bf, P5 ;  /* 0x000001bf5200780c */ /* 0x000fc40002fa4470 */
[----:B------:R-:W-:Y:S02]  /*0a20*/  @!P3 LEA.HI.X R11, R24, c[0x0][0x174], R11, 0x2, P6 ;  /* 0x00005d00180bba11 */ /* 0x000fe400030f140b */
[----:B------:R-:W-:Y:S02]  /*0a30*/  ISETP.GE.U32.AND P4, PT, R69, c[0x0][0x1c8], PT ;  /* 0x0000720045007a0c */ /* 0x000fe40003f86070 */
[----:B------:R-:W-:Y:S02]  /*0a40*/  ISETP.GE.U32.AND P6, PT, R68, c[0x0][0x1c8], PT ;  /* 0x0000720044007a0c */ /* 0x000fe40003fc6070 */
[----:B------:R-:W-:Y:S02]  /*0a50*/  SHF.R.S32.HI R56, RZ, 0x1f, R69 ;  /* 0x0000001fff387819 */ /* 0x000fe40000011445 */
[----:B------:R-:W-:Y:S02]  /*0a60*/  SHF.R.S32.HI R55, RZ, 0x1f, R68 ;  /* 0x0000001fff377819 */ /* 0x000fe40000011444 */
[----:B------:R-:W-:-:S02]  /*0a70*/  ISETP.GE.AND.EX P4, PT, R56, c[0x0][0x1cc], PT, P4 ;  /* 0x0000730038007a0c */ /* 0x000fc40003f86340 */
[----:B------:R-:W-:Y:S02]  /*0a80*/  ISETP.GE.AND.EX P6, PT, R55, c[0x0][0x1cc], PT, P6 ;  /* 0x0000730037007a0c */ /* 0x000fe40003fc6360 */
[C---:B------:R-:W-:Y:S02]  /*0a90*/  ISETP.GT.U32.OR P4, PT, R82.reuse, 0x1bf, P4 ;  /* 0x000001bf5200780c */ /* 0x040fe40002784470 */
[----:B------:R-:W-:Y:S01]  /*0aa0*/  ISETP.GT.U32.OR P6, PT, R82, 0x1bf, P6 ;  /* 0x000001bf5200780c */ /* 0x000fe200037c4470 */
[----:B0-----:R-:W-:Y:S01]  /*0ab0*/  @!P5 IMAD R15, R57, c[0x0][0x1c0], RZ ;  /* 0x00007000390fda24 */ /* 0x001fe200078e02ff */
[----:B-1----:R-:W-:Y:S02]  /*0ac0*/  @!P5 MOV R12, R2 ;  /* 0x00000002000cd202 */ /* 0x002fe40000000f00 */
[----:B------:R-:W-:Y:S01]  /*0ad0*/  @!P5 MOV R13, R17 ;  /* 0x00000011000dd202 */ /* 0x000fe20000000f00 */
[----:B------:R-:W-:Y:S01]  /*0ae0*/  CS2R R24, SRZ ;  /* 0x0000000000187805 */ /* 0x000fe2000001ff00 */
[----:B------:R-:W-:-:S03]  /*0af0*/  @!P5 IMAD R15, R70, c[0x0][0x1c4], R15 ;  /* 0x00007100460fda24 */ /* 0x000fc600078e020f */
[----:B------:R-:W-:Y:S02]  /*0b00*/  @!P5 IMAD.WIDE.U32 R12, R70, c[0x0][0x1c0], R12 ;  /* 0x00007000460cda25 */ /* 0x000fe400078e000c */
[----:B------:R0:W5:Y:S02]  /*0b10*/  @!P3 LDG.E.64 R24, [R10.64] ;  /* 0x000000060a18b981 */ /* 0x000164000c1e1b00 */
[----:B------:R-:W-:Y:S01]  /*0b20*/  @!P6 IMAD R29, R55, c[0x0][0x1c0], RZ ;  /* 0x00007000371dea24 */ /* 0x000fe200078e02ff */
[----:B------:R-:W-:Y:S02]  /*0b30*/  @!P5 IADD3 R13, R13, R15, RZ ;  /* 0x0000000f0d0dd210 */ /* 0x000fe40007ffe0ff */
[----:B------:R-:W-:Y:S01]  /*0b40*/  @!P5 LEA R14, P3, R12, c[0x0][0x170], 0x2 ;  /* 0x00005c000c0eda11 */ /* 0x000fe200078610ff */
[----:B------:R-:W-:Y:S01]  /*0b50*/  @!P4 IMAD R0, R56, c[0x0][0x1c0], RZ ;  /* 0x000070003800ca24 */ /* 0x000fe200078e02ff */
[----:B------:R-:W-:Y:S01]  /*0b60*/  CS2R R26, SRZ ;  /* 0x00000000001a7805 */ /* 0x000fe2000001ff00 */
[----:B0-----:R-:W-:-:S02]  /*0b70*/  @!P4 MOV R10, R2 ;  /* 0x00000002000ac202 */ /* 0x001fc40000000f00 */
[-C--:B------:R-:W-:Y:S01]  /*0b80*/  @!P4 MOV R11, R17.reuse ;  /* 0x00000011000bc202 */ /* 0x080fe20000000f00 */
[----:B------:R-:W-:Y:S01]  /*0b90*/  @!P6 IMAD R31, R68, c[0x0][0x1c4], R29 ;  /* 0x00007100441fea24 */ /* 0x000fe200078e021d */
[----:B------:R-:W-:Y:S01]  /*0ba0*/  @!P5 LEA.HI.X R15, R12, c[0x0][0x174], R13, 0x2, P3 ;  /* 0x00005d000c0fda11 */ /* 0x000fe200018f140d */
[----:B------:R-:W-:Y:S01]  /*0bb0*/  @!P4 IMAD R13, R69, c[0x0][0x1c4], R0 ;  /* 0x00007100450dca24 */ /* 0x000fe200078e0200 */
[----:B------:R-:W-:Y:S01]  /*0bc0*/  ISETP.GE.U32.AND P3, PT, R67, c[0x0][0x1c8], PT ;  /* 0x0000720043007a0c */ /* 0x000fe20003f66070 */
[----:B------:R-:W-:Y:S01]  /*0bd0*/  @!P4 IMAD.WIDE.U32 R10, R69, c[0x0][0x1c0], R10 ;  /* 0x00007000450aca25 */ /* 0x000fe200078e000a */
[----:B------:R-:W-:Y:S01]  /*0be0*/  SHF.R.S32.HI R54, RZ, 0x1f, R67 ;  /* 0x0000001fff367819 */ /* 0x000fe20000011443 */
[----:B------:R0:W3:Y:S01]  /*0bf0*/  @!P5 LDG.E.64 R26, [R14.64] ;  /* 0x000000060e1ad981 */ /* 0x0000e2000c1e1b00 */
[----:B------:R-:W-:Y:S02]  /*0c00*/  @!P6 MOV R28, R2 ;  /* 0x00000002001ce202 */ /* 0x000fe40000000f00 */
[----:B------:R-:W-:-:S02]  /*0c10*/  @!P6 MOV R29, R17 ;  /* 0x00000011001de202 */ /* 0x000fc40000000f00 */
[----:B------:R-:W-:Y:S02]  /*0c20*/  ISETP.GE.AND.EX P5, PT, R54, c[0x0][0x1cc], PT, P3 ;  /* 0x0000730036007a0c */ /* 0x000fe40003fa6330 */
[----:B------:R-:W-:Y:S01]  /*0c30*/  @!P4 IADD3 R11, R11, R13, RZ ;  /* 0x0000000d0b0bc210 */ /* 0x000fe20007ffe0ff */
[----:B------:R-:W-:Y:S01]  /*0c40*/  @!P6 IMAD.WIDE.U32 R28, R68, c[0x0][0x1c0], R28 ;  /* 0x00007000441cea25 */ /* 0x000fe200078e001c */
[----:B------:R-:W-:Y:S02]  /*0c50*/  @!P4 LEA R12, P3, R10, c[0x0][0x170], 0x2 ;  /* 0x00005c000a0cca11 */ /* 0x000fe400078610ff */
[----:B------:R-:W-:Y:S02]  /*0c60*/  ISETP.GT.U32.OR P5, PT, R82, 0x1bf, P5 ;  /* 0x000001bf5200780c */ /* 0x000fe40002fa4470 */
[----:B------:R-:W-:Y:S02]  /*0c70*/  @!P4 LEA.HI.X R13, R10, c[0x0][0x174], R11, 0x2, P3 ;  /* 0x00005d000a0dca11 */ /* 0x000fe400018f140b */
[----:B------:R-:W-:-:S02]  /*0c80*/  @!P6 IADD3 R11, R29, R31, RZ ;  /* 0x0000001f1d0be210 */ /* 0x000fc40007ffe0ff */
[----:B0-----:R-:W-:-:S04]  /*0c90*/  @!P6 LEA R14, P3, R28, c[0x0][0x170], 0x2 ;  /* 0x00005c001c0eea11 */ /* 0x001fc800078610ff */
[----:B------:R-:W-:Y:S02]  /*0ca0*/  @!P6 LEA.HI.X R15, R28, c[0x0][0x174], R11, 0x2, P3 ;  /* 0x00005d001c0fea11 */ /* 0x000fe400018f140b */
[----:B------:R-:W-:Y:S01]  /*0cb0*/  CS2R R28, SRZ ;  /* 0x00000000001c7805 */ /* 0x000fe2000001ff00 */
[----:B------:R-:W-:Y:S01]  /*0cc0*/  @!P5 MOV R30, R2 ;  /* 0x00000002001ed202 */ /* 0x000fe20000000f00 */
[----:B------:R-:W-:Y:S01]  /*0cd0*/  @!P5 IMAD R0, R54, c[0x0][0x1c0], RZ ;  /* 0x000070003600da24 */ /* 0x000fe200078e02ff */
[----:B------:R-:W-:Y:S02]  /*0ce0*/  @!P5 MOV R31, R17 ;  /* 0x00000011001fd202 */ /* 0x000fe40000000f00 */
[----:B------:R-:W-:Y:S01]  /*0cf0*/  SHF.R.S32.HI R53, RZ, 0x1f, R66 ;  /* 0x0000001fff357819 */ /* 0x000fe20000011442 */
[----:B------:R0:W3:Y:S01]  /*0d00*/  @!P4 LDG.E.64 R28, [R12.64] ;  /* 0x000000060c1cc981 */ /* 0x0000e2000c1e1b00 */
[----:B------:R-:W-:Y:S01]  /*0d10*/  ISETP.GE.U32.AND P4, PT, R66, c[0x0][0x1c8], PT ;  /* 0x0000720042007a0c */ /* 0x000fe20003f86070 */
[----:B------:R-:W-:-:S02]  /*0d20*/  @!P5 IMAD R11, R67, c[0x0][0x1c4], R0 ;  /* 0x00007100430bda24 */ /* 0x000fc400078e0200 */
[----:B------:R-:W-:Y:S01]  /*0d30*/  @!P5 IMAD.WIDE.U32 R30, R67, c[0x0][0x1c0], R30 ;  /* 0x00007000431eda25 */ /* 0x000fe200078e001e */
[----:B------:R-:W-:-:S04]  /*0d40*/  ISETP.GE.AND.EX P4, PT, R53, c[0x0][0x1cc], PT, P4 ;  /* 0x0000730035007a0c */ /* 0x000fc80003f86340 */
[----:B------:R-:W-:Y:S02]  /*0d50*/  ISETP.GT.U32.OR P4, PT, R82, 0x1bf, P4 ;  /* 0x000001bf5200780c */ /* 0x000fe40002784470 */
[----:B------:R-:W-:Y:S02]  /*0d60*/  @!P5 IADD3 R11, R31, R11, RZ ;  /* 0x0000000b1f0bd210 */ /* 0x000fe40007ffe0ff */
[C---:B------:R-:W-:Y:S02]  /*0d70*/  @!P5 LEA R10, P3, R30.reuse, c[0x0][0x170], 0x2 ;  /* 0x00005c001e0ada11 */ /* 0x040fe400078610ff */
[----:B------:R-:W-:Y:S02]  /*0d80*/  SHF.R.S32.HI R52, RZ, 0x1f, R65 ;  /* 0x0000001fff347819 */ /* 0x000fe40000011441 */
[----:B------:R-:W-:Y:S02]  /*0d90*/  @!P5 LEA.HI.X R11, R30, c[0x0][0x174], R11, 0x2, P3 ;  /* 0x00005d001e0bda11 */ /* 0x000fe400018f140b */
[----:B------:R-:W-:Y:S01]  /*0da0*/  CS2R R30, SRZ ;  /* 0x00000000001e7805 */ /* 0x000fe2000001ff00 */
[----:B------:R-:W-:Y:S01]  /*0db0*/  ISETP.GE.U32.AND P3, PT, R65, c[0x0][0x1c8], PT ;  /* 0x0000720041007a0c */ /* 0x000fe20003f66070 */
[----:B------:R-:W-:-:S03]  /*0dc0*/  CS2R R32, SRZ ;  /* 0x0000000000207805 */ /* 0x000fc6000001ff00 */
[----:B------:R-:W-:Y:S01]  /*0dd0*/  ISETP.GE.AND.EX P3, PT, R52, c[0x0][0x1cc], PT, P3 ;  /* 0x0000730034007a0c */ /* 0x000fe20003f66330 */
[----:B------:R1:W3:Y:S01]  /*0de0*/  @P2 LDG.E.64 R30, [R6.64] ;  /* 0x00000006061e2981 */ /* 0x0002e2000c1e1b00 */
[----:B0-----:R-:W-:Y:S01]  /*0df0*/  @!P4 IMAD R13, R53, c[0x0][0x1c0], RZ ;  /* 0x00007000350dca24 */ /* 0x001fe200078e02ff */
[----:B------:R-:W-:Y:S01]  /*0e00*/  CS2R R34, SRZ ;  /* 0x0000000000227805 */ /* 0x000fe2000001ff00 */
[----:B------:R-:W-:Y:S01]  /*0e10*/  ISETP.GT.U32.OR P3, PT, R82, 0x1bf, P3 ;  /* 0x000001bf5200780c */ /* 0x000fe20001f64470 */
[----:B------:R-:W-:Y:S01]  /*0e20*/  CS2R R36, SRZ ;  /* 0x0000000000247805 */ /* 0x000fe2000001ff00 */
[C---:B------:R-:W-:Y:S01]  /*0e30*/  @!P4 IMAD R13, R66.reuse, c[0x0][0x1c4], R13 ;  /* 0x00007100420dca24 */ /* 0x040fe200078e020d */
[----:B------:R0:W4:Y:S01]  /*0e40*/  @P1 LDG.E.64 R32, [R4.64] ;  /* 0x0000000604201981 */ /* 0x000122000c1e1b00 */
[----:B-1----:R-:W-:Y:S01]  /*0e50*/  @!P4 MOV R6, R2 ;  /* 0x000000020006c202 */ /* 0x002fe20000000f00 */
[----:B------:R-:W-:Y:S01]  /*0e60*/  CS2R R38, SRZ ;  /* 0x0000000000267805 */ /* 0x000fe2000001ff00 */
[----:B------:R-:W-:Y:S01]  /*0e70*/  @!P4 MOV R7, R17 ;  /* 0x000000110007c202 */ /* 0x000fe20000000f00 */
[----:B------:R1:W5:Y:S04]  /*0e80*/  @!P6 LDG.E.64 R34, [R14.64] ;  /* 0x000000060e22e981 */ /* 0x000368000c1e1b00 */
[----:B------:R-:W-:Y:S01]  /*0e90*/  @!P4 IMAD.WIDE.U32 R6, R66, c[0x0][0x1c0], R6 ;  /* 0x000070004206ca25 */ /* 0x000fe200078e0006 */
[----:B------:R1:W5:Y:S04]  /*0ea0*/  @P0 LDG.E.64 R36, [R8.64] ;  /* 0x0000000608240981 */ /* 0x000368000c1e1b00 */
[----:B0-----:R-:W-:Y:S01]  /*0eb0*/  @!P4 IADD3 R5, R7, R13, RZ ;  /* 0x0000000d0705c210 */ /* 0x001fe20007ffe0ff */
[----:B------:R0:W5:Y:S01]  /*0ec0*/  @!P5 LDG.E.64 R38, [R10.64] ;  /* 0x000000060a26d981 */ /* 0x000162000c1e1b00 */
[----:B------:R-:W-:Y:S01]  /*0ed0*/  @!P4 LEA R4, P6, R6, c[0x0][0x170], 0x2 ;  /* 0x00005c000604ca11 */ /* 0x000fe200078c10ff */
[----:B------:R-:W-:Y:S01]  /*0ee0*/  @!P3 IMAD R0, R52, c[0x0][0x1c0], RZ ;  /* 0x000070003400ba24 */ /* 0x000fe200078e02ff */
[----:B------:R-:W-:-:S02]  /*0ef0*/  ISETP.GE.U32.AND P5, PT, R64, c[0x0][0x1c8], PT ;  /* 0x0000720040007a0c */ /* 0x000fc40003fa6070 */
[----:B------:R-:W-:Y:S01]  /*0f00*/  @!P4 LEA.HI.X R5, R6, c[0x0][0x174], R5, 0x2, P6 ;  /* 0x00005d000605ca11 */ /* 0x000fe200030f1405 */
[----:B------:R-:W-:Y:S01]  /*0f10*/  CS2R R40, SRZ ;  /* 0x0000000000287805 */ /* 0x000fe2000001ff00 */
[----:B------:R-:W-:Y:S02]  /*0f20*/  SHF.R.S32.HI R51, RZ, 0x1f, R64 ;  /* 0x0000001fff337819 */ /* 0x000fe40000011440 */
[----:B------:R-:W-:Y:S02]  /*0f30*/  @!P3 MOV R6, R2 ;  /* 0x000000020006b202 */ /* 0x000fe40000000f00 */
[----:B------:R-:W-:Y:S01]  /*0f40*/  @!P3 MOV R7, R17 ;  /* 0x000000110007b202 */ /* 0x000fe20000000f00 */
[----:B-1----:R-:W-:Y:S01]  /*0f50*/  @!P3 IMAD R9, R65, c[0x0][0x1c4], R0 ;  /* 0x000071004109ba24 */ /* 0x002fe200078e0200 */
[----:B------:R-:W-:Y:S01]  /*0f60*/  ISETP.GE.AND.EX P5, PT, R51, c[0x0][0x1cc], PT, P5 ;  /* 0x0000730033007a0c */ /* 0x000fe20003fa6350 */
[----:B------:R1:W5:Y:S01]  /*0f70*/  @!P4 LDG.E.64 R40, [R4.64] ;  /* 0x000000060428c981 */ /* 0x000362000c1e1b00 */
[----:B------:R-:W-:Y:S01]  /*0f80*/  ISETP.GE.U32.AND P6, PT, R63, c[0x0][0x1c8], PT ;  /* 0x000072003f007a0c */ /* 0x000fe20003fc6070 */
[----:B------:R-:W-:Y:S01]  /*0f90*/  @!P3 IMAD.WIDE.U32 R6, R65, c[0x0][0x1c0], R6 ;  /* 0x000070004106ba25 */ /* 0x000fe200078e0006 */
[----:B------:R-:W-:-:S02]  /*0fa0*/  SHF.R.S32.HI R50, RZ, 0x1f, R63 ;  /* 0x0000001fff327819 */ /* 0x000fc4000001143f */
[----:B------:R-:W-:Y:S02]  /*0fb0*/  ISETP.GT.U32.OR P4, PT, R82, 0x1bf, P5 ;  /* 0x000001bf5200780c */ /* 0x000fe40002f84470 */
[----:B------:R-:W-:Y:S02]  /*0fc0*/  ISETP.GE.AND.EX P6, PT, R50, c[0x0][0x1cc], PT, P6 ;  /* 0x0000730032007a0c */ /* 0x000fe40003fc6360 */
[----:B------:R-:W-:Y:S02]  /*0fd0*/  @!P3 IADD3 R7, R7, R9, RZ ;  /* 0x000000090707b210 */ /* 0x000fe40007ffe0ff */
[----:B------:R-:W-:Y:S02]  /*0fe0*/  @!P3 LEA R8, P5, R6, c[0x0][0x170], 0x2 ;  /* 0x00005c000608ba11 */ /* 0x000fe400078a10ff */
[----:B------:R-:W-:Y:S02]  /*0ff0*/  ISETP.GT.U32.OR P6, PT, R82, 0x1bf, P6 ;  /* 0x000001bf5200780c */ /* 0x000fe400037c4470 */
[----:B------:R-:W-:-:S02]  /*1000*/  @!P3 LEA.HI.X R9, R6, c[0x0][0x174], R7, 0x2, P5 ;  /* 0x00005d000609ba11 */ /* 0x000fc400028f1407 */
[----:B------:R-:W-:Y:S02]  /*1010*/  ISETP.GE.U32.AND P5, PT, R62, c[0x0][0x1c8], PT ;  /* 0x000072003e007a0c */ /* 0x000fe40003fa6070 */
[----:B------:R-:W-:Y:S01]  /*1020*/  SHF.R.S32.HI R0, RZ, 0x1f, R62 ;  /* 0x0000001fff007819 */ /* 0x000fe2000001143e */
[----:B-1----:R-:W-:-:S03]  /*1030*/  @!P4 IMAD R5, R51, c[0x0][0x1c0], RZ ;  /* 0x000070003305ca24 */ /* 0x002fc600078e02ff */
[----:B------:R-:W-:Y:S01]  /*1040*/  ISETP.GE.AND.EX P5, PT, R0, c[0x0][0x1cc], PT, P5 ;  /* 0x0000730000007a0c */ /* 0x000fe20003fa6350 */
[----:B------:R-:W-:-:S03]  /*1050*/  @!P4 IMAD R7, R64, c[0x0][0x1c4], R5 ;  /* 0x000071004007ca24 */ /* 0x000fc600078e0205 */
[----:B------:R-:W-:Y:S01]  /*1060*/  ISETP.GT.U32.OR P5, PT, R82, 0x1bf, P5 ;  /* 0x000001bf5200780c */ /* 0x000fe20002fa4470 */
[----:B0-----:R-:W-:Y:S01]  /*1070*/  @!P6 IMAD R10, R50, c[0x0][0x1c0], RZ ;  /* 0x00007000320aea24 */ /* 0x001fe200078e02ff */
[-C--:B------:R-:W-:Y:S02]  /*1080*/  @!P4 MOV R4, R2.reuse ;  /* 0x000000020004c202 */ /* 0x080fe40000000f00 */
[-C--:B------:R-:W-:Y:S01]  /*1090*/  @!P4 MOV R5, R17.reuse ;  /* 0x000000110005c202 */ /* 0x080fe20000000f00 */
[----:B------:R-:W-:Y:S01]  /*10a0*/  CS2R R42, SRZ ;  /* 0x00000000002a7805 */ /* 0x000fe2000001ff00 */
[----:B------:R-:W-:Y:S01]  /*10b0*/  @!P6 IMAD R13, R63, c[0x0][0x1c4], R10 ;  /* 0x000071003f0dea24 */ /* 0x000fe200078e020a */
[-C--:B------:R-:W-:Y:S02]  /*10c0*/  @!P6 MOV R10, R2.reuse ;  /* 0x00000002000ae202 */ /* 0x080fe40000000f00 */
[----:B------:R-:W-:Y:S01]  /*10d0*/  @!P4 IMAD.WIDE.U32 R4, R64, c[0x0][0x1c0], R4 ;  /* 0x000070004004ca25 */ /* 0x000fe200078e0004 */
[----:B------:R-:W-:Y:S01]  /*10e0*/  @!P6 MOV R11, R17 ;  /* 0x00000011000be202 */ /* 0x000fe20000000f00 */
[----:B------:R0:W5:Y:S02]  /*10f0*/  @!P3 LDG.E.64 R42, [R8.64] ;  /* 0x00000006082ab981 */ /* 0x000164000c1e1b00 */
[----:B------:R-:W-:Y:S01]  /*1100*/  @!P5 IMAD R15, R0, c[0x0][0x1c0], RZ ;  /* 0x00007000000fda24 */ /* 0x000fe200078e02ff */
[----:B------:R-:W-:Y:S01]  /*1110*/  @!P4 IADD3 R5, R5, R7, RZ ;  /* 0x000000070505c210 */ /* 0x000fe20007ffe0ff */
[----:B------:R-:W-:Y:S01]  /*1120*/  @!P6 IMAD.WIDE.U32 R10, R63, c[0x0][0x1c0], R10 ;  /* 0x000070003f0aea25 */ /* 0x000fe200078e000a */
[----:B------:R-:W-:Y:S01]  /*1130*/  @!P4 LEA R6, P3, R4, c[0x0][0x170], 0x2 ;  /* 0x00005c000406ca11 */ /* 0x000fe200078610ff */
[----:B------:R-:W-:Y:S01]  /*1140*/  CS2R R44, SRZ ;  /* 0x00000000002c7805 */ /* 0x000fe2000001ff00 */
[----:B0-----:R-:W-:-:S02]  /*1150*/  @!P5 MOV R8, R2 ;  /* 0x000000020008d202 */ /* 0x001fc40000000f00 */
[----:B------:R-:W-:Y:S01]  /*1160*/  @!P5 MOV R9, R17 ;  /* 0x000000110009d202 */ /* 0x000fe20000000f00 */
[----:B------:R-:W-:Y:S01]  /*1170*/  @!P5 IMAD R15, R62, c[0x0][0x1c4], R15 ;  /* 0x000071003e0fda24 */ /* 0x000fe200078e020f */
[----:B------:R-:W-:Y:S02]  /*1180*/  @!P4 LEA.HI.X R7, R4, c[0x0][0x174], R5, 0x2, P3 ;  /* 0x00005d000407ca11 */ /* 0x000fe400018f1405 */
[----:B------:R-:W-:Y:S01]  /*1190*/  @!P6 IADD3 R5, R11, R13, RZ ;  /* 0x0000000d0b05e210 */ /* 0x000fe20007ffe0ff */
[----:B------:R-:W-:Y:S01]  /*11a0*/  @!P5 IMAD.WIDE.U32 R8, R62, c[0x0][0x1c0], R8 ;  /* 0x000070003e08da25 */ /* 0x000fe200078e0008 */
[C---:B------:R-:W-:Y:S01]  /*11b0*/  @!P6 LEA R4, P3, R10.reuse, c[0x0][0x170], 0x2 ;  /* 0x00005c000a04ea11 */ /* 0x040fe200078610ff */
[----:B------:R-:W-:Y:S01]  /*11c0*/  CS2R R46, SRZ ;  /* 0x00000000002e7805 */ /* 0x000fe2000001ff00 */
[----:B------:R3:W5:Y:S02]  /*11d0*/  @!P4 LDG.E.64 R44, [R6.64] ;  /* 0x00000006062cc981 */ /* 0x000764000c1e1b00 */
[----:B------:R-:W-:-:S02]  /*11e0*/  @!P6 LEA.HI.X R5, R10, c[0x0][0x174], R5, 0x2, P3 ;  /* 0x00005d000a05ea11 */ /* 0x000fc400018f1405 */
        /* <DEDUP_REMOVED lines=16> */
[----:B-----5:R-:W-:Y:S02]  /*12f0*/  FADD.FTZ R5, R36, R37 ;  /* 0x0000002524057221 */ /* 0x020fe40000010000 */
[----:B------:R-:W-:Y:S02]  /*1300*/  FADD.FTZ R9, RZ, R9 ;  /* 0x00000009ff097221 */ /* 0x000fe40000010000 */
        /* <DEDUP_REMOVED lines=134> */
.L_x_3086:
[----:B------:R-:W-:Y:S05]  /*1b70*/  BSYNC B0 ;  /* 0x0000000000007941 */ /* 0x000fea0003800000 */
.L_x_3085:
        /* <DEDUP_REMOVED lines=25> */
.L_x_3089:
[----:B------:R-:W2:Y:S01]  /*1d10*/  LDG.E.STRONG.GPU R6, [R4.64] ;  /* 0x0000000604067981 */ /* 0x000ea2000c1ef900 */
[----:B------:R-:W-:Y:S01]  /*1d20*/  YIELD ;  /* 0x0000000000007946 */ /* 0x000fe20003800000 */
[----:B--2---:R-:W-:Y:S01]  /*1d30*/  ISETP.NE.AND P3, PT, R6, R7, PT ;  /* 0x000000070600720c */ /* 0x004fe20003f65270 */
[----:B------:R-:W-:-:S12]  /*1d40*/  CCTL.IVALL ;  /* 0x00000000ff00798f */ /* 0x000fd80002000000 */
[----:B------:R-:W-:Y:S05]  /*1d50*/  @P3 BRA `(.L_x_3089) ;  /* 0xffffffb000003947 */ /* 0x000fea000383ffff */
.L_x_3088:
        /* <DEDUP_REMOVED lines=11> */
.L_x_3091:
        /* <DEDUP_REMOVED lines=59> */
.L_x_3090:
        /* <DEDUP_REMOVED lines=19> */
.L_x_3093:
[----:B------:R-:W-:Y:S05]  /*22f0*/  BSYNC B0 ;  /* 0x0000000000007941 */ /* 0x000fea0003800000 */
.L_x_3092:
        /* <DEDUP_REMOVED lines=30> */
.L_x_3087:
        /* <DEDUP_REMOVED lines=14> */
[----:B------:R-:W2:Y:S04]  /*25c0*/  LDG.E.U16 R89, [R8.64+0x2] ;  /* 0x0000020608597981 */ /* 0x000ea8000c1e1500 */
[----:B------:R2:W3:Y:S04]  /*25d0*/  LDG.E.U16 R91, [R12.64+0x2] ;  /* 0x000002060c5b7981 */ /* 0x0004e8000c1e1500 */
[----:B------:R-:W4:Y:S04]  /*25e0*/  LDG.E.U16 R84, [R8.64] ;  /* 0x0000000608547981 */ /* 0x000f28000c1e1500 */
[----:B------:R2:W5:Y:S04]  /*25f0*/  LDG.E.U16 R90, [R12.64] ;  /* 0x000000060c5a7981 */ /* 0x000568000c1e1500 */
[----:B------:R-:W1:Y:S01]  /*2600*/  LDS.64 R10, [0x88] ;  /* 0x00008800ff0a7984 */ /* 0x000e620000000a00 */
[----:B------:R-:W-:Y:S01]  /*2610*/  ISETP.NE.AND P6, PT, RZ, UR5, PT ;  /* 0x00000005ff007c0c */ /* 0x000fe2000bfc5270 */
[----:B-1----:R-:W-:-:S04]  /*2620*/  FMUL.FTZ R10, R10, c[0x0][0x1f4] ;  /* 0x00007d000a0a7a20 */ /* 0x002fc80000410000 */
[----:B------:R-:W-:-:S04]  /*2630*/  FMUL.FTZ R92, R10, R10 ;  /* 0x0000000a0a5c7220 */ /* 0x000fc80000410000 */
[----:B------:R-:W-:-:S05]  /*2640*/  FFMA.FTZ R92, R11, c[0x0][0x1f4], -R92 ;  /* 0x00007d000b5c7a23 */ /* 0x000fca000001085c */
[----:B------:R-:W-:Y:S02]  /*2650*/  FSETP.GTU.FTZ.AND P3, PT, R92, RZ, PT ;  /* 0x000000ff5c00720b */ /* 0x000fe40003f7c000 */
[----:B------:R-:W-:-:S11]  /*2660*/  MOV R11, 0x3f800000 ;  /* 0x3f800000000b7802 */ /* 0x000fd60000000f00 */
[----:B------:R-:W-:-:S04]  /*2670*/  @P3 FADD.FTZ R92, R92, c[0x0][0x188] ;  /* 0x000062005c5c3621 */ /* 0x000fc80000010000 */
[----:B------:R-:W1:Y:S01]  /*2680*/  @P3 MUFU.RSQ R11, R92 ;  /* 0x0000005c000b3308 */ /* 0x000e620000001400 */
[C---:B------:R-:W-:Y:S02]  /*2690*/  FADD.FTZ R4, -R10.reuse, R31 ;  /* 0x0000001f0a047221 */ /* 0x040fe40000010100 */
[----:B------:R-:W-:Y:S01]  /*26a0*/  FADD.FTZ R30, -R10, R30 ;  /* 0x0000001e0a1e7221 */ /* 0x000fe20000010100 */
[----:B------:R-:W-:Y:S01]  /*26b0*/  ISETP.GE.U32.AND P5, PT, R74, c[0x0][0x1c8], PT ;  /* 0x000072004a007a0c */ /* 0x000fe20003fa6070 */
[----:B------:R-:W-:Y:S02]  /*26c0*/  FADD.FTZ R32, -R10, R32 ;  /* 0x000000200a207221 */ /* 0x000fe40000010100 */
[-C--:B-1----:R-:W-:Y:S02]  /*26d0*/  FMUL.FTZ R4, R4, R11.reuse ;  /* 0x0000000b04047220 */ /* 0x082fe40000410000 */
[----:B------:R-:W-:Y:S01]  /*26e0*/  FMUL.FTZ R30, R30, R11 ;  /* 0x0000000b1e1e7220 */ /* 0x000fe20000410000 */
[----:B--2---:R-:W-:-:S02]  /*26f0*/  PRMT R13, RZ, 0x5410, R89 ;  /* 0x00005410ff0d7816 */ /* 0x004fc40000000059 */
[----:B0--3--:R-:W-:Y:S02]  /*2700*/  PRMT R14, RZ, 0x5410, R91 ;  /* 0x00005410ff0e7816 */ /* 0x009fe4000000005b */
[----:B----4-:R-:W-:Y:S02]  /*2710*/  PRMT R12, RZ, 0x5410, R84 ;  /* 0x00005410ff0c7816 */ /* 0x010fe40000000054 */
[----:B-----5:R-:W-:Y:S01]  /*2720*/  PRMT R15, RZ, 0x5410, R90 ;  /* 0x00005410ff0f7816 */ /* 0x020fe2000000005a */
        /* <DEDUP_REMOVED lines=13> */
.L_x_3094:
        /* <DEDUP_REMOVED lines=11> */
.L_x_3096:
[----:B------:R-:W-:Y:S05]  /*28b0*/  BSYNC B0 ;  /* 0x0000000000007941 */ /* 0x000fea0003800000 */
.L_x_3095:
[C---:B0-----:R-:W-:Y:S01]  /*28c0*/  FADD.FTZ R4, -R10.reuse, R33 ;  /* 0x000000210a047221 */ /* 0x041fe20000010100 */
[----:B------:R-:W-:Y:S01]  /*28d0*/  ISETP.GE.AND.EX P5, PT, R61, c[0x0][0x1cc], PT, P5 ;  /* 0x000073003d007a0c */ /* 0x000fe20003fa6350 */
[C---:B------:R-:W-:Y:S02]  /*28e0*/  FADD.FTZ R36, -R10.reuse, R36 ;  /* 0x000000240a247221 */ /* 0x040fe40000010100 */
[----:B------:R-:W-:Y:S02]  /*28f0*/  FADD.FTZ R6, -R10, R37 ;  /* 0x000000250a067221 */ /* 0x000fe40000010100 */
[-C--:B------:R-:W-:Y:S02]  /*2900*/  FMUL.FTZ R32, R32, R11.reuse ;  /* 0x0000000b20207220 */ /* 0x080fe40000410000 */
[-C--:B------:R-:W-:Y:S02]  /*2910*/  FMUL.FTZ R5, R4, R11.reuse ;  /* 0x0000000b04057220 */ /* 0x080fe40000410000 */
[----:B------:R-:W-:-:S02]  /*2920*/  FMUL.FTZ R36, R36, R11 ;  /* 0x0000000b24247220 */ /* 0x000fc40000410000 */
        /* <DEDUP_REMOVED lines=14> */
.L_x_3097:
        /* <DEDUP_REMOVED lines=11> */
.L_x_3099:
[----:B------:R-:W-:Y:S05]  /*2ac0*/  BSYNC B0 ;  /* 0x0000000000007941 */ /* 0x000fea0003800000 */
.L_x_3098:
        /* <DEDUP_REMOVED lines=14> */
.L_x_3100:
        /* <DEDUP_REMOVED lines=11> */
.L_x_3102:
[----:B------:R-:W-:Y:S05]  /*2c60*/  BSYNC B0 ;  /* 0x0000000000007941 */ /* 0x000fea0003800000 */
.L_x_3101:
        /* <DEDUP_REMOVED lines=19> */
.L_x_3103:
        /* <DEDUP_REMOVED lines=11> */
.L_x_3105:
[----:B------:R-:W-:Y:S05]  /*2e50*/  BSYNC B0 ;  /* 0x0000000000007941 */ /* 0x000fea0003800000 */
.L_x_3104:
        /* <DEDUP_REMOVED lines=27> */
.L_x_3106:
        /* <DEDUP_REMOVED lines=11> */
.L_x_3108:
[----:B------:R-:W-:Y:S05]  /*30c0*/  BSYNC B0 ;  /* 0x0000000000007941 */ /* 0x000fea0003800000 */
.L_x_3107:
        /* <DEDUP_REMOVED lines=14> */
.L_x_3109:
        /* <DEDUP_REMOVED lines=11> */
.L_x_3111:
[----:B------:R-:W-:Y:S05]  /*3260*/  BSYNC B0 ;  /* 0x0000000000007941 */ /* 0x000fea0003800000 */
.L_x_3110:
        /* <DEDUP_REMOVED lines=19> */
.L_x_3112:
        /* <DEDUP_REMOVED lines=11> */
.L_x_3114:
[----:B------:R-:W-:Y:S05]  /*3450*/  BSYNC B0 ;  /* 0x0000000000007941 */ /* 0x000fea0003800000 */
.L_x_3113:
[----:B------:R-:W-:Y:S01]  /*3460*/  FADD.FTZ R26, -R10, R26 ;  /* 0x0000001a0a1a7221 */ /* 0x000fe20000010100 */
[----:B------:R-:W-:Y:S01]  /*3470*/  ISETP.GE.U32.AND P5, PT, R68, c[0x0][0x1c8], PT ;  /* 0x0000720044007a0c */ /* 0x000fe20003fa6070 */
[C---:B0-----:R-:W-:Y:S01]  /*3480*/  FADD.FTZ R4, -R10.reuse, R27 ;  /* 0x0000001b0a047221 */ /* 0x041fe20000010100 */
[----:B------:R-:W-:Y:S01]  /*3490*/  ISETP.GE.AND.EX P3, PT, R57, c[0x0][0x1cc], PT, P3 ;  /* 0x0000730039007a0c */ /* 0x000fe20003f66330 */
[----:B------:R-:W-:Y:S01]  /*34a0*/  FADD.FTZ R28, -R10, R28 ;  /* 0x0000001c0a1c7221 */ /* 0x000fe20000010100 */
        /* <DEDUP_REMOVED lines=22> */
.L_x_3115:
        /* <DEDUP_REMOVED lines=11> */
.L_x_3117:
[----:B------:R-:W-:Y:S05]  /*36c0*/  BSYNC B0 ;  /* 0x0000000000007941 */ /* 0x000fea0003800000 */
.L_x_3116:
        /* <DEDUP_REMOVED lines=14> */
.L_x_3118:
        /* <DEDUP_REMOVED lines=11> */
.L_x_3120:
[----:B------:R-:W-:Y:S05]  /*3860*/  BSYNC B0 ;  /* 0x0000000000007941 */ /* 0x000fea0003800000 */
.L_x_3119:
        /* <DEDUP_REMOVED lines=19> */
.L_x_3121:
        /* <DEDUP_REMOVED lines=11> */
.L_x_3123:
[----:B------:R-:W-:Y:S05]  /*3a50*/  BSYNC B0 ;  /* 0x0000000000007941 */ /* 0x000fea0003800000 */
.L_x_3122:
        /* <DEDUP_REMOVED lines=8> */
[----:B------:R-:W-:Y:S01]  /*3ae0*/  ISETP.GT.U32.OR P4, PT, R82, 0x1bf, P4 ;  /* 0x000001bf5200780c */ /* 0x000fe20002784470 */
[----:B------:R-:W-:Y:S01]  /*3af0*/  FADD.FTZ R40, -R10, R40 ;  /* 0x000000280a287221 */ /* 0x000fe20000010100 */
[----:B------:R-:W-:Y:S01]  /*3b00*/  ISETP.GT.U32.OR P3, PT, R82, 0x1bf, P3 ;  /* 0x000001bf5200780c */ /* 0x000fe20001f64470 */
        /* <DEDUP_REMOVED lines=15> */
.L_x_3124:
        /* <DEDUP_REMOVED lines=11> */
.L_x_3126:
[----:B------:R-:W-:Y:S05]  /*3cb0*/  BSYNC B0 ;  /* 0x0000000000007941 */ /* 0x000fea0003800000 */
.L_x_3125:
[-C--:B------:R-:W-:Y:S02]  /*3cc0*/  FMUL.FTZ R40, R40, R11.reuse ;  /* 0x0000000b28287220 */ /* 0x080fe40000410000 */
[----:B------:R-:W-:Y:S02]  /*3cd0*/  FMUL.FTZ R18, R18, R11 ;  /* 0x0000000b12127220 */ /* 0x000fe40000410000 */
[C---:B------:R-:W-:Y:S02]  /*3ce0*/  FADD.FTZ R42, -R10.reuse, R42 ;  /* 0x0000002a0a2a7221 */ /* 0x040fe40000010100 */
[----:B------:R-:W-:Y:S02]  /*3cf0*/  FADD.FTZ R20, -R10, R43 ;  /* 0x0000002b0a147221 */ /* 0x000fe40000010100 */
        /* <DEDUP_REMOVED lines=13> */
.L_x_3127:
        /* <DEDUP_REMOVED lines=11> */
.L_x_3129:
[----:B------:R-:W-:Y:S05]  /*3e80*/  BSYNC B0 ;  /* 0x0000000000007941 */ /* 0x000fea0003800000 */
.L_x_3128:
        /* <DEDUP_REMOVED lines=17> */
.L_x_3130:
        /* <DEDUP_REMOVED lines=11> */
.L_x_3132:
[----:B------:R-:W-:Y:S05]  /*4050*/  BSYNC B0 ;  /* 0x0000000000007941 */ /* 0x000fea0003800000 */
.L_x_3131:
[----:B------:R-:W-:Y:S01]  /*4060*/  ISETP.GE.U32.AND P5, PT, R64, c[0x0][0x1c8], PT ;  /* 0x0000720040007a0c */ /* 0x000fe20003fa6070 */
[C---:B------:R-:W-:Y:S01]  /*4070*/  FADD.FTZ R46, -R10.reuse, R46 ;  /* 0x0000002e0a2e7221 */ /* 0x040fe20000010100 */
[----:B------:R-:W-:Y:S01]  /*4080*/  ISETP.GE.U32.AND P3, PT, R63, c[0x0][0x1c8], PT ;  /* 0x000072003f007a0c */ /* 0x000fe20003f66070 */
[----:B0-----:R-:W-:Y:S01]  /*4090*/  FADD.FTZ R4, -R10, R47 ;  /* 0x0000002f0a047221 */ /* 0x001fe20000010100 */
[----:B------:R-:W-:Y:S01]  /*40a0*/  ISETP.GE.U32.AND P4, PT, R62, c[0x0][0x1c8], PT ;  /* 0x000072003e007a0c */ /* 0x000fe20003f86070 */
[C---:B------:R-:W-:Y:S01]  /*40b0*/  FADD.FTZ R48, -R10.reuse, R48 ;  /* 0x000000300a307221 */ /* 0x040fe20000010100 */
[----:B------:R-:W-:Y:S01]  /*40c0*/  ISETP.GE.AND.EX P5, PT, R51, c[0x0][0x1cc], PT, P5 ;  /* 0x0000730033007a0c */ /* 0x000fe20003fa6350 */
[----:B------:R-:W-:Y:S01]  /*40d0*/  FADD.FTZ R10, -R10, R49 ;  /* 0x000000310a0a7221 */ /* 0x000fe20000010100 */
        /* <DEDUP_REMOVED lines=24> */
.L_x_3133:
        /* <DEDUP_REMOVED lines=11> */
.L_x_3135:
[----:B------:R-:W-:Y:S05]  /*4310*/  BSYNC B0 ;  /* 0x0000000000007941 */ /* 0x000fea0003800000 */
.L_x_3134:
        /* <DEDUP_REMOVED lines=13> */
.L_x_3136:
        /* <DEDUP_REMOVED lines=11> */
.L_x_3138:
[----:B------:R-:W-:Y:S05]  /*44a0*/  BSYNC B0 ;  /* 0x0000000000007941 */ /* 0x000fea0003800000 */
.L_x_3137:
        /* <DEDUP_REMOVED lines=13> */
.L_x_3139:
[----:B------:R-:W-:Y:S01]  /*4580*/  BSSY B0, `(.L_x_3140) ;  /* 0x000000a000007945 */ /* 0x000fe20003800000 */
[----:B------:R-:W-:Y:S05]  /*4590*/  @P4 BRA `(.L_x_3141) ;  /* 0x0000008000004947 */ /* 0x000fea0003800000 */
[----:B------:R-:W-:Y:S01]  /*45a0*/  MOV R3, R17 ;  /* 0x0000001100037202 */ /* 0x000fe20000000f00 */
[----:B------:R-:W-:-:S04]  /*45b0*/  IMAD R7, R0, c[0x0][0x1c0], RZ ;  /* 0x0000700000077a24 */ /* 0x000fc800078e02ff */
[----:B0-----:R-:W-:-:S04]  /*45c0*/  IMAD.WIDE.U32 R4, R62, c[0x0][0x1c0], R2 ;  /* 0x000070003e047a25 */ /* 0x001fc800078e0002 */
[----:B------:R-:W-:Y:S01]  /*45d0*/  IMAD R7, R62, c[0x0][0x1c4], R7 ;  /* 0x000071003e077a24 */ /* 0x000fe200078e0207 */
[----:B------:R-:W-:-:S04]  /*45e0*/  LEA R2, P3, R4, c[0x0][0x160], 0x2 ;  /* 0x0000580004027a11 */ /* 0x000fc800078610ff */
[----:B------:R-:W-:-:S04]  /*45f0*/  IADD3 R7, R5, R7, RZ ;  /* 0x0000000705077210 */ /* 0x000fc80007ffe0ff */
[----:B------:R-:W-:-:S05]  /*4600*/  LEA.HI.X R3, R4, c[0x0][0x164], R7, 0x2, P3 ;  /* 0x0000590004037a11 */ /* 0x000fca00018f1407 */
[----:B------:R0:W-:Y:S02]  /*4610*/  STG.E.64 [R2.64], R12 ;  /* 0x0000000c02007986 */ /* 0x0001e4000c101b06 */
.L_x_3141:
[----:B------:R-:W-:Y:S05]  /*4620*/  BSYNC B0 ;  /* 0x0000000000007941 */ /* 0x000fea0003800000 */
.L_x_3140:
[----:B------:R-:W-:Y:S02]  /*4630*/  IADD3 R80, R80, c[0x0][0x10], RZ ;  /* 0x0000040050507a10 */ /* 0x000fe40007ffe0ff */
[----:B------:R-:W-:Y:S02]  /*4640*/  IADD3 R87, R87, 0x1, RZ ;  /* 0x0000000157577810 */ /* 0x000fe40007ffe0ff */
[----:B------:R-:W-:-:S13]  /*4650*/  ISETP.GE.AND P3, PT, R80, UR4, PT ;  /* 0x0000000450007c0c */ /* 0x000fda000bf66270 */
[----:B------:R-:W-:Y:S01]  /*4660*/  @P3 CALL.REL.NOINC `(.L_x_3142) ;  /* 0x0000001000003944 */ /* 0x000fe20003c00000 */
[----:B------:R-:W-:Y:S05]  /*4670*/  BRA `(.L_x_3143) ;  /* 0xffffbc7000007947 */ /* 0x000fea000383ffff */
.L_x_3142:
[----:B------:R-:W-:Y:S05]  /*4680*/  EXIT ;  /* 0x000000000000794d */ /* 0x000fea0003800000 */
.L_x_3144:
        /* <DEDUP_REMOVED lines=15> */
.L_x_3354:


//--------------------- .text._Z35group_norm_nhwc_fwd_one_pass_kernelI11Fp32IOFp16WLi64ELi28ELi448EEv26Group_norm_nhwc_fwd_params --------------------------
	.section	.text._Z35group_norm_nhwc_fwd_one_pass_kernelI11Fp32IOFp16WLi64ELi28ELi448EEv26Group_norm_nhwc_fwd_params,"ax",@progbits
	.sectioninfo	@"SHI_REGISTERS=32"
	.align	128
        .global         _Z35group_norm_nhwc_fwd_one_pass_kernelI11Fp32IOFp16WLi64ELi28ELi448EEv26Group_norm_nhwc_fwd_params
        .type           _Z35group_norm_nhwc_fwd_one_pass_kernelI11Fp32IOFp16WLi64ELi28ELi448EEv26Group_norm_nhwc_fwd_params,@function
        .size           _Z35group_norm_nhwc_fwd_one_pass_kernelI11Fp32IOFp16WLi64ELi28ELi448EEv26Group_norm_nhwc_fwd_params,(.L_x_3355 - _Z35group_norm_nhwc_fwd_one_pass_kernelI11Fp32IOFp16WLi64ELi28ELi448EEv26Group_norm_nhwc_fwd_params)
        .other          _Z35group_norm_nhwc_fwd_one_pass_kernelI11Fp32IOFp16WLi64ELi28ELi448EEv26Group_norm_nhwc_fwd_params,@"STO_CUDA_ENTRY STV_DEFAULT"
_Z35group_norm_nhwc_fwd_one_pass_kernelI11Fp32IOFp16WLi64ELi28ELi448EEv26Group_norm_nhwc_fwd_params:
.text._Z35group_norm_nhwc_fwd_one_pass_kernelI11Fp32IOFp16WLi64ELi28ELi448EEv26Group_norm_nhwc_fwd_params:
        /* <DEDUP_REMOVED lines=27> */
.L_x_3161:
        /* <DEDUP_REMOVED lines=132> */
.L_x_3146:
[----:B------:R-:W-:Y:S05]  /*09f0*/  BSYNC B0 ;  /* 0x0000000000007941 */ /* 0x000fea0003800000 */
.L_x_3145:
        /* <DEDUP_REMOVED lines=25> */
.L_x_3149:
[----:B------:R-:W2:Y:S01]  /*0b90*/  LDG.E.STRONG.GPU R10, [R8.64] ;  /* 0x00000006080a7981 */ /* 0x000ea2000c1ef900 */
[----:B------:R-:W-:Y:S01]  /*0ba0*/  YIELD ;  /* 0x0000000000007946 */ /* 0x000fe20003800000 */
[----:B--2---:R-:W-:Y:S01]  /*0bb0*/  ISETP.NE.AND P1, PT, R10, R11, PT ;  /* 0x0000000b0a00720c */ /* 0x004fe20003f25270 */
[----:B------:R-:W-:-:S12]  /*0bc0*/  CCTL.IVALL ;  /* 0x00000000ff00798f */ /* 0x000fd80002000000 */
[----:B------:R-:W-:Y:S05]  /*0bd0*/  @P1 BRA `(.L_x_3149) ;  /* 0xffffffb000001947 */ /* 0x000fea000383ffff */
.L_x_3148:
        /* <DEDUP_REMOVED lines=11> */
.L_x_3151:
        /* <DEDUP_REMOVED lines=59> */
.L_x_3150:
        /* <DEDUP_REMOVED lines=19> */
.L_x_3153:
[----:B------:R-:W-:Y:S05]  /*1170*/  BSYNC B0 ;  /* 0x0000000000007941 */ /* 0x000fea0003800000 */
.L_x_3152:
        /* <DEDUP_REMOVED lines=30> */
.L_x_3147:
[----:B------:R-:W-:Y:S01]  /*1360*/  LOP3.LUT P1, RZ, R16, R17, RZ, 0xfc, !PT ;  /* 0x0000001110ff7212 */ /* 0x000fe2000782fcff */
[----:B------:R-:W-:Y:S01]  /*1370*/  @!P2 STS.64 [0x88], R14 ;  /* 0x0000880eff00a388 */ /* 0x000fe20000000a00 */
[----:B------:R-:W-:Y:S01]  /*1380*/  ISETP.EQ.U32.AND P3, PT, RZ, c[0x0][0x168], PT ;  /* 0x00005a00ff007a0c */ /* 0x000fe20003f62070 */
[----:B------:R-:W-:Y:S01]  /*1390*/  HFMA2.MMA R11, -RZ, RZ, 0, 1.1920928955078125e-07 ;  /* 0x00000002ff0b7435 */ /* 0x000fe200000001ff */
[----:B------:R-:W-:-:S02]  /*13a0*/  IADD3 R10, R23, R24, RZ ;  /* 0x00000018170a7210 */ /* 0x000fc40007ffe0ff */
[----:B------:R-:W-:-:S07]  /*13b0*/  ISETP.EQ.OR.EX P1, PT, RZ, c[0x0][0x16c], P1, P3 ;  /* 0x00005b00ff007a0c */ /* 0x000fce0000f22730 */
[----:B------:R-:W-:-:S06]  /*13c0*/  IMAD.WIDE R24, R10, R11, c[0x0][0x178] ;  /* 0x00005e000a187625 */ /* 0x000fcc00078e020b */
[----:B------:R-:W-:Y:S01]  /*13d0*/  @!P1 MOV R13, 0x8 ;  /* 0x00000008000d9802 */ /* 0x000fe20000000f00 */
[----:B------:R-:W-:Y:S02]  /*13e0*/  @!P1 FMUL.FTZ R9, R15, c[0x0][0x1f4] ;  /* 0x00007d000f099a20 */ /* 0x000fe40000410000 */
[----:B------:R-:W-:Y:S02]  /*13f0*/  @!P1 FMUL.FTZ R8, R14, c[0x0][0x1f4] ;  /* 0x00007d000e089a20 */ /* 0x000fe40000410000 */
[----:B------:R-:W-:-:S05]  /*1400*/  @!P1 IMAD.WIDE R12, R22, R13, c[0x0][0x168] ;  /* 0x00005a00160c9625 */ /* 0x000fca00078e020d */
[----:B------:R1:W-:Y:S04]  /*1410*/  @!P1 STG.E.64 [R12.64], R8 ;  /* 0x000000080c009986 */ /* 0x0003e8000c101b06 */
[----:B------:R-:W-:Y:S01]  /*1420*/  BAR.SYNC.DEFER_BLOCKING 0x0 ;  /* 0x0000000000007b1d */ /* 0x000fe20000010000 */
[----:B-1----:R-:W-:-:S05]  /*1430*/  IMAD.WIDE R12, R10, R11, c[0x0][0x180] ;  /* 0x000060000a0c7625 */ /* 0x002fca00078e020b */
[----:B------:R1:W2:Y:S04]  /*1440*/  LDG.E.U16 R8, [R24.64] ;  /* 0x0000000618087981 */ /* 0x0002a8000c1e1500 */
[----:B0-----:R0:W3:Y:S04]  /*1450*/  LDG.E.U16 R14, [R12.64] ;  /* 0x000000060c0e7981 */ /* 0x0010e8000c1e1500 */
[----:B------:R0:W4:Y:S04]  /*1460*/  LDG.E.U16 R9, [R12.64+0x2] ;  /* 0x000002060c097981 */ /* 0x000128000c1e1500 */
[----:B-1----:R1:W5:Y:S04]  /*1470*/  LDG.E.U16 R24, [R24.64+0x2] ;  /* 0x0000020618187981 */ /* 0x002368000c1e1500 */
[----:B------:R-:W0:Y:S01]  /*1480*/  LDS.64 R10, [0x88] ;  /* 0x00008800ff0a7984 */ /* 0x000e220000000a00 */
[----:B-1----:R-:W-:Y:S01]  /*1490*/  MOV R25, 0x3f800000 ;  /* 0x3f80000000197802 */ /* 0x002fe20000000f00 */
[----:B0-----:R-:W-:-:S04]  /*14a0*/  FMUL.FTZ R10, R10, c[0x0][0x1f4] ;  /* 0x00007d000a0a7a20 */ /* 0x001fc80000410000 */
[----:B------:R-:W-:-:S04]  /*14b0*/  FMUL.FTZ R15, R10, R10 ;  /* 0x0000000a0a0f7220 */ /* 0x000fc80000410000 */
[----:B------:R-:W-:-:S05]  /*14c0*/  FFMA.FTZ R11, R11, c[0x0][0x1f4], -R15 ;  /* 0x00007d000b0b7a23 */ /* 0x000fca000001080f */
[----:B------:R-:W-:Y:S02]  /*14d0*/  FSETP.GTU.FTZ.AND P1, PT, R11, RZ, PT ;  /* 0x000000ff0b00720b */ /* 0x000fe40003f3c000 */
[----:B------:R-:W-:-:S11]  /*14e0*/  ISETP.NE.AND P2, PT, RZ, UR5, PT ;  /* 0x00000005ff007c0c */ /* 0x000fd6000bf45270 */
[----:B------:R-:W-:-:S04]  /*14f0*/  @P1 FADD.FTZ R15, R11, c[0x0][0x188] ;  /* 0x000062000b0f1621 */ /* 0x000fc80000010000 */
[----:B------:R-:W0:Y:S01]  /*1500*/  @P1 MUFU.RSQ R25, R15 ;  /* 0x0000000f00191308 */ /* 0x000e220000001400 */
[----:B------:R-:W-:Y:S01]  /*1510*/  ISETP.GE.U32.AND P1, PT, R20, c[0x0][0x1c8], PT ;  /* 0x0000720014007a0c */ /* 0x000fe20003f26070 */
[C---:B------:R-:W-:Y:S02]  /*1520*/  FADD.FTZ R4, -R10.reuse, R4 ;  /* 0x000000040a047221 */ /* 0x040fe40000010100 */
[C---:B------:R-:W-:Y:S02]  /*1530*/  FADD.FTZ R12, -R10.reuse, R5 ;  /* 0x000000050a0c7221 */ /* 0x040fe40000010100 */
[C---:B------:R-:W-:Y:S02]  /*1540*/  FADD.FTZ R6, -R10.reuse, R6 ;  /* 0x000000060a067221 */ /* 0x040fe40000010100 */
[----:B------:R-:W-:Y:S01]  /*1550*/  FADD.FTZ R7, -R10, R7 ;  /* 0x000000070a077221 */ /* 0x000fe20000010100 */
[----:B------:R-:W-:Y:S01]  /*1560*/  ISETP.GE.AND.EX P1, PT, R2, c[0x0][0x1cc], PT, P1 ;  /* 0x0000730002007a0c */ /* 0x000fe20003f26310 */
[----:B0-----:R-:W-:-:S02]  /*1570*/  FMUL.FTZ R5, R12, R25 ;  /* 0x000000190c057220 */ /* 0x001fc40000410000 */
[-C--:B------:R-:W-:Y:S01]  /*1580*/  FMUL.FTZ R4, R4, R25.reuse ;  /* 0x0000001904047220 */ /* 0x080fe20000410000 */
[----:B------:R-:W-:Y:S01]  /*1590*/  ISETP.GT.U32.OR P1, PT, R17, 0x1bf, P1 ;  /* 0x000001bf1100780c */ /* 0x000fe20000f24470 */
[-C--:B------:R-:W-:Y:S02]  /*15a0*/  FMUL.FTZ R15, R6, R25.reuse ;  /* 0x00000019060f7220 */ /* 0x080fe40000410000 */
[----:B------:R-:W-:Y:S01]  /*15b0*/  FMUL.FTZ R12, R7, R25 ;  /* 0x00000019070c7220 */ /* 0x000fe20000410000 */
[----:B--2---:R-:W-:Y:S02]  /*15c0*/  HADD2.F32 R13, -RZ, R8.H0_H0 ;  /* 0x20000008ff0d7230 */ /* 0x004fe40000004100 */
[----:B---3--:R-:W-:Y:S02]  /*15d0*/  HADD2.F32 R14, -RZ, R14.H0_H0 ;  /* 0x2000000eff0e7230 */ /* 0x008fe40000004100 */
[----:B----4-:R-:W-:Y:S02]  /*15e0*/  HADD2.F32 R10, -RZ, R9.H0_H0 ;  /* 0x20000009ff0a7230 */ /* 0x010fe40000004100 */
[----:B-----5:R-:W-:Y:S01]  /*15f0*/  HADD2.F32 R11, -RZ, R24.H0_H0 ;  /* 0x20000018ff0b7230 */ /* 0x020fe20000004100 */
        /* <DEDUP_REMOVED lines=13> */
.L_x_3154:
        /* <DEDUP_REMOVED lines=11> */
.L_x_3156:
[----:B------:R-:W-:Y:S05]  /*1780*/  BSYNC B0 ;  /* 0x0000000000007941 */ /* 0x000fea0003800000 */
.L_x_3155:
        /* <DEDUP_REMOVED lines=13> */
.L_x_3157:
        /* <DEDUP_REMOVED lines=11> */
.L_x_3159:
[----:B------:R-:W-:Y:S05]  /*1910*/  BSYNC B0 ;  /* 0x0000000000007941 */ /* 0x000fea0003800000 */
.L_x_3158:
[----:B------:R-:W-:Y:S02]  /*1920*/  IADD3 R22, R22, c[0x0][0x10], RZ ;  /* 0x0000040016167a10 */ /* 0x000fe40007ffe0ff */
[----:B------:R-:W-:Y:S02]  /*1930*/  IADD3 R18, R18, 0x1, RZ ;  /* 0x0000000112127810 */ /* 0x000fe40007ffe0ff */
[----:B------:R-:W-:-:S13]  /*1940*/  ISETP.GE.AND P1, PT, R22, UR4, PT ;  /* 0x0000000416007c0c */ /* 0x000fda000bf26270 */
[----:B------:R-:W-:Y:S01]  /*1950*/  @P1 CALL.REL.NOINC `(.L_x_3160) ;  /* 0x0000001000001944 */ /* 0x000fe20003c00000 */
[----:B------:R-:W-:Y:S05]  /*1960*/  BRA `(.L_x_3161) ;  /* 0xffffe84000007947 */ /* 0x000fea000383ffff */
.L_x_3160:
[----:B------:R-:W-:Y:S05]  /*1970*/  EXIT ;  /* 0x000000000000794d */ /* 0x000fea0003800000 */
.L_x_3162:
        /* <DEDUP_REMOVED lines=16> */
.L_x_3355:


//--------------------- .text._Z35group_norm_nhwc_fwd_one_pass_kernelI11Fp32IOFp16WLi128ELi28ELi448EEv26Group_norm_nhwc_fwd_params --------------------------
	.section	.text._Z35group_norm_nhwc_fwd_one_pass_kernelI11Fp32IOFp16WLi128ELi28ELi448EEv26Group_norm_nhwc_fwd_params,"ax",@progbits
	.sectioninfo	@"SHI_REGISTERS=40"
	.align	128
        .global         _Z35group_norm_nhwc_fwd_one_pass_kernelI11Fp32IOFp16WLi128ELi28ELi448EEv26Group_norm_nhwc_fwd_params
        .type           _Z35group_norm_nhwc_fwd_one_pass_kernelI11Fp32IOFp16WLi128ELi28ELi448EEv26Group_norm_nhwc_fwd_params,@function
        .size           _Z35group_norm_nhwc_fwd_one_pass_kernelI11Fp32IOFp16WLi128ELi28ELi448EEv26Group_norm_nhwc_fwd_params,(.L_x_3356 - _Z35group_norm_nhwc_fwd_one_pass_kernelI11Fp32IOFp16WLi128ELi28ELi448EEv26Group_norm_nhwc_fwd_params)
        .other          _Z35group_norm_nhwc_fwd_one_pass_kernelI11Fp32IOFp16WLi128ELi28ELi448EEv26Group_norm_nhwc_fwd_params,@"STO_CUDA_ENTRY STV_DEFAULT"
_Z35group_norm_nhwc_fwd_one_pass_kernelI11Fp32IOFp16WLi128ELi28ELi448EEv26Group_norm_nhwc_fwd_params:
.text._Z35group_norm_nhwc_fwd_one_pass_kernelI11Fp32IOFp16WLi128ELi28ELi448EEv26Group_norm_nhwc_fwd_params:
        /* <DEDUP_REMOVED lines=29> */
.L_x_3185:
        /* <DEDUP_REMOVED lines=171> */
.L_x_3164:
[----:B------:R-:W-:Y:S05]  /*0c80*/  BSYNC B0 ;  /* 0x0000000000007941 */ /* 0x000fea0003800000 */
.L_x_3163:
        /* <DEDUP_REMOVED lines=25> */
.L_x_3167:
[----:B------:R-:W2:Y:S01]  /*0e20*/  LDG.E.STRONG.GPU R14, [R12.64] ;  /* 0x000000060c0e7981 */ /* 0x000ea2000c1ef900 */
[----:B------:R-:W-:Y:S01]  /*0e30*/  YIELD ;  /* 0x0000000000007946 */ /* 0x000fe20003800000 */
[----:B--2---:R-:W-:Y:S01]  /*0e40*/  ISETP.NE.AND P1, PT, R14, R17, PT ;  /* 0x000000110e00720c */ /* 0x004fe20003f25270 */
[----:B------:R-:W-:-:S12]  /*0e50*/  CCTL.IVALL ;  /* 0x00000000ff00798f */ /* 0x000fd80002000000 */
[----:B------:R-:W-:Y:S05]  /*0e60*/  @P1 BRA `(.L_x_3167) ;  /* 0xffffffb000001947 */ /* 0x000fea000383ffff */
.L_x_3166:
        /* <DEDUP_REMOVED lines=11> */
.L_x_3169:
        /* <DEDUP_REMOVED lines=59> */
.L_x_3168:
        /* <DEDUP_REMOVED lines=19> */
.L_x_3171:
[----:B------:R-:W-:Y:S05]  /*1400*/  BSYNC B0 ;  /* 0x0000000000007941 */ /* 0x000fea0003800000 */
.L_x_3170:
        /* <DEDUP_REMOVED lines=30> */
.L_x_3165:
        /* <DEDUP_REMOVED lines=14> */
[----:B------:R-:W2:Y:S04]  /*16d0*/  LDG.E.U16 R17, [R18.64] ;  /* 0x0000000612117981 */ /* 0x000ea8000c1e1500 */
[----:B0-----:R-:W3:Y:S04]  /*16e0*/  LDG.E.U16 R14, [R18.64+0x2] ;  /* 0x00000206120e7981 */ /* 0x001ee8000c1e1500 */
[----:B------:R0:W4:Y:S04]  /*16f0*/  LDG.E.U16 R15, [R32.64] ;  /* 0x00000006200f7981 */ /* 0x000128000c1e1500 */
[----:B------:R0:W5:Y:S01]  /*1700*/  LDG.E.U16 R16, [R32.64+0x2] ;  /* 0x0000020620107981 */ /* 0x000162000c1e1500 */
[----:B------:R-:W-:-:S02]  /*1710*/  ISETP.NE.AND P4, PT, RZ, UR5, PT ;  /* 0x00000005ff007c0c */ /* 0x000fc4000bf85270 */
[----:B------:R-:W-:Y:S01]  /*1720*/  ISETP.GE.U32.AND P2, PT, R28, c[0x0][0x1c8], PT ;  /* 0x000072001c007a0c */ /* 0x000fe20003f46070 */
[----:B------:R-:W1:Y:S01]  /*1730*/  LDS.64 R12, [0x88] ;  /* 0x00008800ff0c7984 */ /* 0x000e620000000a00 */
[----:B------:R-:W-:Y:S02]  /*1740*/  ISETP.GE.U32.AND P3, PT, R27, c[0x0][0x1c8], PT ;  /* 0x000072001b007a0c */ /* 0x000fe40003f66070 */
[----:B------:R-:W-:Y:S02]  /*1750*/  ISETP.GE.AND.EX P2, PT, R3, c[0x0][0x1cc], PT, P2 ;  /* 0x0000730003007a0c */ /* 0x000fe40003f46320 */
[----:B------:R-:W-:Y:S02]  /*1760*/  ISETP.GE.AND.EX P3, PT, R20, c[0x0][0x1cc], PT, P3 ;  /* 0x0000730014007a0c */ /* 0x000fe40003f66330 */
[C---:B------:R-:W-:Y:S02]  /*1770*/  ISETP.GT.U32.OR P2, PT, R23.reuse, 0x1bf, P2 ;  /* 0x000001bf1700780c */ /* 0x040fe40001744470 */
[----:B------:R-:W-:Y:S01]  /*1780*/  ISETP.GT.U32.OR P3, PT, R23, 0x1bf, P3 ;  /* 0x000001bf1700780c */ /* 0x000fe20001f64470 */
[----:B-1----:R-:W-:-:S04]  /*1790*/  FMUL.FTZ R12, R12, c[0x0][0x1f4] ;  /* 0x00007d000c0c7a20 */ /* 0x002fc80000410000 */
[C---:B0-----:R-:W-:Y:S02]  /*17a0*/  FMUL.FTZ R32, R12.reuse, R12 ;  /* 0x0000000c0c207220 */ /* 0x041fe40000410000 */
        /* <DEDUP_REMOVED lines=9> */
[----:B------:R-:W-:Y:S01]  /*1840*/  FADD.FTZ R11, -R12, R11 ;  /* 0x0000000b0c0b7221 */ /* 0x000fe20000010100 */
[----:B------:R-:W-:-:S03]  /*1850*/  MOV R12, 0x3f800000 ;  /* 0x3f800000000c7802 */ /* 0x000fc60000000f00 */
        /* <DEDUP_REMOVED lines=13> */
[----:B--2---:R-:W-:Y:S02]  /*1930*/  HADD2.F32 R17, -RZ, R17.H0_H0 ;  /* 0x20000011ff117230 */ /* 0x004fe40000004100 */
[----:B---3--:R-:W-:Y:S02]  /*1940*/  HADD2.F32 R14, -RZ, R14.H0_H0 ;  /* 0x2000000eff0e7230 */ /* 0x008fe40000004100 */
[----:B----4-:R-:W-:Y:S02]  /*1950*/  HADD2.F32 R15, -RZ, R15.H0_H0 ;  /* 0x2000000fff0f7230 */ /* 0x010fe40000004100 */
[----:B-----5:R-:W-:-:S03]  /*1960*/  HADD2.F32 R16, -RZ, R16.H0_H0 ;  /* 0x20000010ff107230 */ /* 0x020fc60000004100 */
        /* <DEDUP_REMOVED lines=13> */
.L_x_3172:
        /* <DEDUP_REMOVED lines=11> */
.L_x_3174:
[----:B------:R-:W-:Y:S05]  /*1af0*/  BSYNC B0 ;  /* 0x0000000000007941 */ /* 0x000fea0003800000 */
.L_x_3173:
        /* <DEDUP_REMOVED lines=13> */
.L_x_3175:
        /* <DEDUP_REMOVED lines=11> */
.L_x_3177:
[----:B------:R-:W-:Y:S05]  /*1c80*/  BSYNC B0 ;  /* 0x0000000000007941 */ /* 0x000fea0003800000 */
.L_x_3176:
        /* <DEDUP_REMOVED lines=13> */
.L_x_3178:
        /* <DEDUP_REMOVED lines=11> */
.L_x_3180:
[----:B------:R-:W-:Y:S05]  /*1e10*/  BSYNC B0 ;  /* 0x0000000000007941 */ /* 0x000fea0003800000 */
.L_x_3179:
        /* <DEDUP_REMOVED lines=13> */
.L_x_3181:
        /* <DEDUP_REMOVED lines=10> */
.L_x_3183:
[----:B------:R-:W-:Y:S05]  /*1f90*/  BSYNC B0 ;  /* 0x0000000000007941 */ /* 0x000fea0003800000 */
.L_x_3182:
[----:B------:R-:W-:Y:S02]  /*1fa0*/  IADD3 R30, R30, c[0x0][0x10], RZ ;  /* 0x000004001e1e7a10 */ /* 0x000fe40007ffe0ff */
[----:B------:R-:W-:Y:S02]  /*1fb0*/  IADD3 R24, R24, 0x1, RZ ;  /* 0x0000000118187810 */ /* 0x000fe40007ffe0ff */
[----:B------:R-:W-:-:S13]  /*1fc0*/  ISETP.GE.AND P1, PT, R30, UR4, PT ;  /* 0x000000041e007c0c */ /* 0x000fda000bf26270 */
[----:B------:R-:W-:Y:S01]  /*1fd0*/  @P1 CALL.REL.NOINC `(.L_x_3184) ;  /* 0x0000001000001944 */ /* 0x000fe20003c00000 */
[----:B------:R-:W-:Y:S05]  /*1fe0*/  BRA `(.L_x_3185) ;  /* 0xffffe1e000007947 */ /* 0x000fea000383ffff */
.L_x_3184:
[----:B------:R-:W-:Y:S05]  /*1ff0*/  EXIT ;  /* 0x000000000000794d */ /* 0x000fea0003800000 */
.L_x_3186:
        /* <DEDUP_REMOVED lines=16> */
.L_x_3356:


//--------------------- .text._Z35group_norm_nhwc_fwd_one_pass_kernelI11Fp32IOFp16WLi256ELi28ELi448EEv26Group_norm_nhwc_fwd_params --------------------------
	.section	.text._Z35group_norm_nhwc_fwd_one_pass_kernelI11Fp32IOFp16WLi256ELi28ELi448EEv26Group_norm_nhwc_fwd_params,"ax",@progbits
	.sectioninfo	@"SHI_REGISTERS=59"
	.align	128
        .global         _Z35group_norm_nhwc_fwd_one_pass_kernelI11Fp32IOFp16WLi256ELi28ELi448EEv26Group_norm_nhwc_fwd_params
        .type           _Z35group_norm_nhwc_fwd_one_pass_kernelI11Fp32IOFp16WLi256ELi28ELi448EEv26Group_norm_nhwc_fwd_params,@function
        .size           _Z35group_norm_nhwc_fwd_one_pass_kernelI11Fp32IOFp16WLi256ELi28ELi448EEv26Group_norm_nhwc_fwd_params,(.L_x_3357 - _Z35group_norm_nhwc_fwd_one_pass_kernelI11Fp32IOFp16WLi256ELi28ELi448EEv26Group_norm_nhwc_fwd_params)
        .other          _Z35group_norm_nhwc_fwd_one_pass_kernelI11Fp32IOFp16WLi256ELi28ELi448EEv26Group_norm_nhwc_fwd_params,@"STO_CUDA_ENTRY STV_DEFAULT"
_Z35group_norm_nhwc_fwd_one_pass_kernelI11Fp32IOFp16WLi256ELi28ELi448EEv26Group_norm_nhwc_fwd_params:
.text._Z35group_norm_nhwc_fwd_one_pass_kernelI11Fp32IOFp16WLi256ELi28ELi448EEv26Group_norm_nhwc_fwd_params:
        /* <DEDUP_REMOVED lines=45> */
.L_x_3224:
        /* <DEDUP_REMOVED lines=244> */
.L_x_3188:
[----:B------:R-:W-:Y:S05]  /*1210*/  BSYNC B0 ;  /* 0x0000000000007941 */ /* 0x000fea0003800000 */
.L_x_3187:
        /* <DEDUP_REMOVED lines=26> */
.L_x_3191:
[----:B------:R-:W2:Y:S01]  /*13c0*/  LDG.E.STRONG.GPU R10, [R8.64] ;  /* 0x00000006080a7981 */ /* 0x000ea2000c1ef900 */
[----:B------:R-:W-:Y:S01]  /*13d0*/  YIELD ;  /* 0x0000000000007946 */ /* 0x000fe20003800000 */
[----:B--2---:R-:W-:Y:S01]  /*13e0*/  ISETP.NE.AND P6, PT, R10, R11, PT ;  /* 0x0000000b0a00720c */ /* 0x004fe20003fc5270 */
[----:B------:R-:W-:-:S12]  /*13f0*/  CCTL.IVALL ;  /* 0x00000000ff00798f */ /* 0x000fd80002000000 */
[----:B------:R-:W-:Y:S05]  /*1400*/  @P6 BRA `(.L_x_3191) ;  /* 0xffffffb000006947 */ /* 0x000fea000383ffff */
.L_x_3190:
        /* <DEDUP_REMOVED lines=21> */
.L_x_3195:
        /* <DEDUP_REMOVED lines=115> */
.L_x_3194:
        /* <DEDUP_REMOVED lines=62> */
.L_x_3196:
[----:B------:R-:W-:-:S04]  /*2070*/  ISETP.NE.AND P6, PT, R14, RZ, PT ;  /* 0x000000ff0e00720c */ /* 0x000fc80003fc5270 */
[----:B------:R-:W-:-:S13]  /*2080*/  ISETP.NE.OR P6, PT, R9, RZ, P6 ;  /* 0x000000ff0900720c */ /* 0x000fda00037c5670 */
[----:B------:R-:W-:Y:S05]  /*2090*/  @!P6 BRA `(.L_x_3192) ;  /* 0x000001f00000e947 */ /* 0x000fea0003800000 */
.L_x_3193:
        /* <DEDUP_REMOVED lines=31> */
.L_x_3192:
        /* <DEDUP_REMOVED lines=15> */
.L_x_3198:
[----:B------:R-:W-:Y:S05]  /*2380*/  BSYNC B0 ;  /* 0x0000000000007941 */ /* 0x000fea0003800000 */
.L_x_3197:
        /* <DEDUP_REMOVED lines=17> */
.L_x_3189:
        /* <DEDUP_REMOVED lines=35> */
[----:B--2---:R-:W-:Y:S01]  /*26d0*/  HADD2.F32 R15, -RZ, R51.H0_H0 ;  /* 0x20000033ff0f7230 */ /* 0x004fe20000004100 */
[----:B------:R-:W-:Y:S01]  /*26e0*/  FMUL.FTZ R51, R9, R12 ;  /* 0x0000000c09337220 */ /* 0x000fe20000410000 */
        /* <DEDUP_REMOVED lines=16> */
.L_x_3199:
        /* <DEDUP_REMOVED lines=11> */
.L_x_3201:
[----:B------:R-:W-:Y:S05]  /*28a0*/  BSYNC B0 ;  /* 0x0000000000007941 */ /* 0x000fea0003800000 */
.L_x_3200:
        /* <DEDUP_REMOVED lines=14> */
.L_x_3202:
        /* <DEDUP_REMOVED lines=11> */
.L_x_3204:
[----:B------:R-:W-:Y:S05]  /*2a40*/  BSYNC B0 ;  /* 0x0000000000007941 */ /* 0x000fea0003800000 */
.L_x_3203:
        /* <DEDUP_REMOVED lines=21> */
.L_x_3205:
        /* <DEDUP_REMOVED lines=11> */
.L_x_3207:
[----:B------:R-:W-:Y:S05]  /*2c50*/  BSYNC B0 ;  /* 0x0000000000007941 */ /* 0x000fea0003800000 */
.L_x_3206:
        /* <DEDUP_REMOVED lines=14> */
.L_x_3208:
        /* <DEDUP_REMOVED lines=11> */
.L_x_3210:
[----:B------:R-:W-:Y:S05]  /*2df0*/  BSYNC B0 ;  /* 0x0000000000007941 */ /* 0x000fea0003800000 */
.L_x_3209:
        /* <DEDUP_REMOVED lines=22> */
.L_x_3211:
        /* <DEDUP_REMOVED lines=11> */
.L_x_3213:
[----:B------:R-:W-:Y:S05]  /*3010*/  BSYNC B0 ;  /* 0x0000000000007941 */ /* 0x000fea0003800000 */
.L_x_3212:
        /* <DEDUP_REMOVED lines=22> */
.L_x_3214:
        /* <DEDUP_REMOVED lines=11> */
.L_x_3216:
[----:B------:R-:W-:Y:S05]  /*3230*/  BSYNC B0 ;  /* 0x0000000000007941 */ /* 0x000fea0003800000 */
.L_x_3215:
        /* <DEDUP_REMOVED lines=21> */
.L_x_3217:
        /* <DEDUP_REMOVED lines=11> */
.L_x_3219:
[----:B------:R-:W-:Y:S05]  /*3440*/  BSYNC B0 ;  /* 0x0000000000007941 */ /* 0x000fea0003800000 */
.L_x_3218:
        /* <DEDUP_REMOVED lines=20> */
.L_x_3220:
        /* <DEDUP_REMOVED lines=10> */
.L_x_3222:
[----:B------:R-:W-:Y:S05]  /*3630*/  BSYNC B0 ;  /* 0x0000000000007941 */ /* 0x000fea0003800000 */
.L_x_3221:
[----:B------:R-:W-:Y:S02]  /*3640*/  IADD3 R39, R39, c[0x0][0x10], RZ ;  /* 0x0000040027277a10 */ /* 0x000fe40007ffe0ff */
[----:B------:R-:W-:Y:S02]  /*3650*/  IADD3 R49, R49, 0x1, RZ ;  /* 0x0000000131317810 */ /* 0x000fe40007ffe0ff */
[----:B------:R-:W-:-:S13]  /*3660*/  ISETP.GE.AND P5, PT, R39, UR4, PT ;  /* 0x0000000427007c0c */ /* 0x000fda000bfa6270 */
[----:B------:R-:W-:Y:S01]  /*3670*/  @P5 CALL.REL.NOINC `(.L_x_3223) ;  /* 0x0000001000005944 */ /* 0x000fe20003c00000 */
[----:B------:R-:W-:Y:S05]  /*3680*/  BRA `(.L_x_3224) ;  /* 0xffffcc4000007947 */ /* 0x000fea000383ffff */
.L_x_3223:
[----:B------:R-:W-:Y:S05]  /*3690*/  EXIT ;  /* 0x000000000000794d */ /* 0x000fea0003800000 */
.L_x_3225:
        /* <DEDUP_REMOVED lines=14> */
.L_x_3357:


//--------------------- .text._Z35group_norm_nhwc_fwd_one_pass_kernelI11Fp32IOFp16WLi512ELi28ELi448EEv26Group_norm_nhwc_fwd_params --------------------------
	.section	.text._Z35group_norm_nhwc_fwd_one_pass_kernelI11Fp32IOFp16WLi512ELi28ELi448EEv26Group_norm_nhwc_fwd_params,"ax",@progbits
	.sectioninfo	@"SHI_REGISTERS=95"
	.align	128
        .global         _Z35group_norm_nhwc_fwd_one_pass_kernelI11Fp32IOFp16WLi512ELi28ELi448EEv26Group_norm_nhwc_fwd_params
        .type           _Z35group_norm_nhwc_fwd_one_pass_kernelI11Fp32IOFp16WLi512ELi28ELi448EEv26Group_norm_nhwc_fwd_params,@function
        .size           _Z35group_norm_nhwc_fwd_one_pass_kernelI11Fp32IOFp16WLi512ELi28ELi448EEv26Group_norm_nhwc_fwd_params,(.L_x_3358 - _Z35group_norm_nhwc_fwd_one_pass_kernelI11Fp32IOFp16WLi512ELi28ELi448EEv26Group_norm_nhwc_fwd_params)
        .other          _Z35group_norm_nhwc_fwd_one_pass_kernelI11Fp32IOFp16WLi512ELi28ELi448EEv26Group_norm_nhwc_fwd_params,@"STO_CUDA_ENTRY STV_DEFAULT"
_Z35group_norm_nhwc_fwd_one_pass_kernelI11Fp32IOFp16WLi512ELi28ELi448EEv26Group_norm_nhwc_fwd_params:
.text._Z35group_norm_nhwc_fwd_one_pass_kernelI11Fp32IOFp16WLi512ELi28ELi448EEv26Group_norm_nhwc_fwd_params:
        /* <DEDUP_REMOVED lines=47> */
.L_x_3284:
        /* <DEDUP_REMOVED lines=392> */
.L_x_3227:
[----:B------:R-:W-:Y:S05]  /*1b70*/  BSYNC B0 ;  /* 0x0000000000007941 */ /* 0x000fea0003800000 */
.L_x_3226:
        /* <DEDUP_REMOVED lines=25> */
.L_x_3230:
[----:B------:R-:W2:Y:S01]  /*1d10*/  LDG.E.STRONG.GPU R6, [R4.64] ;  /* 0x0000000604067981 */ /* 0x000ea2000c1ef900 */
[----:B------:R-:W-:Y:S01]  /*1d20*/  YIELD ;  /* 0x0000000000007946 */ /* 0x000fe20003800000 */
[----:B--2---:R-:W-:Y:S01]  /*1d30*/  ISETP.NE.AND P3, PT, R6, R7, PT ;  /* 0x000000070600720c */ /* 0x004fe20003f65270 */
[----:B------:R-:W-:-:S12]  /*1d40*/  CCTL.IVALL ;  /* 0x00000000ff00798f */ /* 0x000fd80002000000 */
[----:B------:R-:W-:Y:S05]  /*1d50*/  @P3 BRA `(.L_x_3230) ;  /* 0xffffffb000003947 */ /* 0x000fea000383ffff */
.L_x_3229:
        /* <DEDUP_REMOVED lines=11> */
.L_x_3232:
        /* <DEDUP_REMOVED lines=59> */
.L_x_3231:
        /* <DEDUP_REMOVED lines=19> */
.L_x_3234:
[----:B------:R-:W-:Y:S05]  /*22f0*/  BSYNC B0 ;  /* 0x0000000000007941 */ /* 0x000fea0003800000 */
.L_x_3233:
        /* <DEDUP_REMOVED lines=30> */
.L_x_3228:
        /* <DEDUP_REMOVED lines=33> */
[----:B--2---:R-:W-:-:S02]  /*26f0*/  HADD2.F32 R13, -RZ, R89.H0_H0 ;  /* 0x20000059ff0d7230 */ /* 0x004fc40000004100 */
[----:B0--3--:R-:W-:Y:S02]  /*2700*/  HADD2.F32 R14, -RZ, R91.H0_H0 ;  /* 0x2000005bff0e7230 */ /* 0x009fe40000004100 */
        /* <DEDUP_REMOVED lines=15> */
.L_x_3235:
        /* <DEDUP_REMOVED lines=11> */
.L_x_3237:
[----:B------:R-:W-:Y:S05]  /*28b0*/  BSYNC B0 ;  /* 0x0000000000007941 */ /* 0x000fea0003800000 */
.L_x_3236:
        /* <DEDUP_REMOVED lines=21> */
.L_x_3238:
        /* <DEDUP_REMOVED lines=11> */
.L_x_3240:
[----:B------:R-:W-:Y:S05]  /*2ac0*/  BSYNC B0 ;  /* 0x0000000000007941 */ /* 0x000fea0003800000 */
.L_x_3239:
        /* <DEDUP_REMOVED lines=14> */
.L_x_3241:
        /* <DEDUP_REMOVED lines=11> */
.L_x_3243:
[----:B------:R-:W-:Y:S05]  /*2c60*/  BSYNC B0 ;  /* 0x0000000000007941 */ /* 0x000fea0003800000 */
.L_x_3242:
        /* <DEDUP_REMOVED lines=19> */
.L_x_3244:
        /* <DEDUP_REMOVED lines=11> */
.L_x_3246:
[----:B------:R-:W-:Y:S05]  /*2e50*/  BSYNC B0 ;  /* 0x0000000000007941 */ /* 0x000fea0003800000 */
.L_x_3245:
        /* <DEDUP_REMOVED lines=27> */
.L_x_3247:
        /* <DEDUP_REMOVED lines=11> */
.L_x_3249:
[----:B------:R-:W-:Y:S05]  /*30c0*/  BSYNC B0 ;  /* 0x0000000000007941 */ /* 0x000fea0003800000 */
.L_x_3248:
        /* <DEDUP_REMOVED lines=14> */
.L_x_3250:
        /* <DEDUP_REMOVED lines=11> */
.L_x_3252:
[----:B------:R-:W-:Y:S05]  /*3260*/  BSYNC B0 ;  /* 0x0000000000007941 */ /* 0x000fea0003800000 */
.L_x_3251:
        /* <DEDUP_REMOVED lines=19> */
.L_x_3253:
        /* <DEDUP_REMOVED lines=11> */
.L_x_3255:
[----:B------:R-:W-:Y:S05]  /*3450*/  BSYNC B0 ;  /* 0x0000000000007941 */ /* 0x000fea0003800000 */
.L_x_3254:
        /* <DEDUP_REMOVED lines=27> */
.L_x_3256:
        /* <DEDUP_REMOVED lines=11> */
.L_x_3258:
[----:B------:R-:W-:Y:S05]  /*36c0*/  BSYNC B0 ;  /* 0x0000000000007941 */ /* 0x000fea0003800000 */
.L_x_3257:
        /* <DEDUP_REMOVED lines=14> */
.L_x_3259:
        /* <DEDUP_REMOVED lines=11> */
.L_x_3261:
[----:B------:R-:W-:Y:S05]  /*3860*/  BSYNC B0 ;  /* 0x0000000000007941 */ /* 0x000fea0003800000 */
.L_x_3260:
        /* <DEDUP_REMOVED lines=19> */
.L_x_3262:
        /* <DEDUP_REMOVED lines=11> */
.L_x_3264:
[----:B------:R-:W-:Y:S05]  /*3a50*/  BSYNC B0 ;  /* 0x0000000000007941 */ /* 0x000fea0003800000 */
.L_x_3263:
        /* <DEDUP_REMOVED lines=26> */
.L_x_3265:
        /* <DEDUP_REMOVED lines=11> */
.L_x_3267:
[----:B------:R-:W-:Y:S05]  /*3cb0*/  BSYNC B0 ;  /* 0x0000000000007941 */ /* 0x000fea0003800000 */
.L_x_3266:
        /* <DEDUP_REMOVED lines=17> */
.L_x_3268:
        /* <DEDUP_REMOVED lines=11> */
.L_x_3270:
[----:B------:R-:W-:Y:S05]  /*3e80*/  BSYNC B0 ;  /* 0x0000000000007941 */ /* 0x000fea0003800000 */
.L_x_3269:
        /* <DEDUP_REMOVED lines=17> */
.L_x_3271:
        /* <DEDUP_REMOVED lines=11> */
.L_x_3273:
[----:B------:R-:W-:Y:S05]  /*4050*/  BSYNC B0 ;  /* 0x0000000000007941 */ /* 0x000fea0003800000 */
.L_x_3272:
        /* <DEDUP_REMOVED lines=32> */
.L_x_3274:
        /* <DEDUP_REMOVED lines=11> */
.L_x_3276:
[----:B------:R-:W-:Y:S05]  /*4310*/  BSYNC B0 ;  /* 0x0000000000007941 */ /* 0x000fea0003800000 */
.L_x_3275:
        /* <DEDUP_REMOVED lines=13> */
.L_x_3277:
        /* <DEDUP_REMOVED lines=11> */
.L_x_3279:
[----:B------:R-:W-:Y:S05]  /*44a0*/  BSYNC B0 ;  /* 0x0000000000007941 */ /* 0x000fea0003800000 */
.L_x_3278:
        /* <DEDUP_REMOVED lines=13> */
.L_x_3280:
        /* <DEDUP_REMOVED lines=10> */
.L_x_3282:
[----:B------:R-:W-:Y:S05]  /*4620*/  BSYNC B0 ;  /* 0x0000000000007941 */ /* 0x000fea0003800000 */
.L_x_3281:
[----:B------:R-:W-:Y:S02]  /*4630*/  IADD3 R80, R80, c[0x0][0x10], RZ ;  /* 0x0000040050507a10 */ /* 0x000fe40007ffe0ff */
[----:B------:R-:W-:Y:S02]  /*4640*/  IADD3 R87, R87, 0x1, RZ ;  /* 0x0000000157577810 */ /* 0x000fe40007ffe0ff */
[----:B------:R-:W-:-:S13]  /*4650*/  ISETP.GE.AND P3, PT, R80, UR4, PT ;  /* 0x0000000450007c0c */ /* 0x000fda000bf66270 */
[----:B------:R-:W-:Y:S01]  /*4660*/  @P3 CALL.REL.NOINC `(.L_x_3283) ;  /* 0x0000001000003944 */ /* 0x000fe20003c00000 */
[----:B------:R-:W-:Y:S05]  /*4670*/  BRA `(.L_x_3284) ;  /* 0xffffbc7000007947 */ /* 0x000fea000383ffff */
.L_x_3283:
[----:B------:R-:W-:Y:S05]  /*4680*/  EXIT ;  /* 0x000000000000794d */ /* 0x000fea0003800000 */
.L_x_3285:
        /* <DEDUP_REMOVED lines=15> */
.L_x_3358:


//--------------------- .nv.global                --------------------------
	.section	.nv.global,"aw",@nobits
.nv.global:
	.type		_ZN61_INTERNAL_4326794b_30_group_norm_nhwc_one_pass_28_cu_ee9af4cc6thrust23THRUST_300001_SM_800_NS12placeholders2_5E,@object
	.size		_ZN61_INTERNAL_4326794b_30_group_norm_nhwc_one_pass_28_cu_ee9af4cc6thrust23THRUST_300001_SM_800_NS12placeholders2_5E,(_ZN61_INTERNAL_4326794b_30_group_norm_nhwc_one_pass_28_cu_ee9af4cc4cuda3std3__45__cpo6cbeginE - _ZN61_INTERNAL_4326794b_30_group_norm_nhwc_one_pass_28_cu_ee9af4cc6thrust23THRUST_300001_SM_800_NS12placeholders2_5E)
_ZN61_INTERNAL_4326794b_30_group_norm_nhwc_one_pass_28_cu_ee9af4cc6thrust23THRUST_300001_SM_800_NS12placeholders2_5E:
	.zero		1
	.type		_ZN61_INTERNAL_4326794b_30_group_norm_nhwc_one_pass_28_cu_ee9af4cc4cuda3std3__45__cpo6cbeginE,@object
	.size		_ZN61_INTERNAL_4326794b_30_group_norm_nhwc_one_pass_28_cu_ee9af4cc4cuda3std3__45__cpo6cbeginE,(_ZN61_INTERNAL_4326794b_30_group_norm_nhwc_one_pass_28_cu_ee9af4cc4cuda3std6ranges3__45__cpo6cbeginE - _ZN61_INTERNAL_4326794b_30_group_norm_nhwc_one_pass_28_cu_ee9af4cc4cuda3std3__45__cpo6cbeginE)
_ZN61_INTERNAL_4326794b_30_group_norm_nhwc_one_pass_28_cu_ee9af4cc4cuda3std3__45__cpo6cbeginE:
	.zero		1
	.type		_ZN61_INTERNAL_4326794b_30_group_norm_nhwc_one_pass_28_cu_ee9af4cc4cuda3std6ranges3__45__cpo6cbeginE,@object
	.size		_ZN61_INTERNAL_4326794b_30_group_norm_nhwc_one_pass_28_cu_ee9af4cc4cuda3std6ranges3__45__cpo6cbeginE,(_ZN61_INTERNAL_4326794b_30_group_norm_nhwc_one_pass_28_cu_ee9af4cc4cuda3std3__48in_placeE - _ZN61_INTERNAL_4326794b_30_group_norm_nhwc_one_pass_28_cu_ee9af4cc4cuda3std6ranges3__45__cpo6cbeginE)
_ZN61_INTERNAL_4326794b_30_group_norm_nhwc_one_pass_28_cu_ee9af4cc4cuda3std6ranges3__45__cpo6cbeginE:
	.zero		1
	.type		_ZN61_INTERNAL_4326794b_30_group_norm_nhwc_one_pass_28_cu_ee9af4cc4cuda3std3__48in_placeE,@object
	.size		_ZN61_INTERNAL_4326794b_30_group_norm_nhwc_one_pass_28_cu_ee9af4cc4cuda3std3__48in_placeE,(_ZN61_INTERNAL_4326794b_30_group_norm_nhwc_one_pass_28_cu_ee9af4cc4cuda3std6ranges3__45__cpo4sizeE - _ZN61_INTERNAL_4326794b_30_group_norm_nhwc_one_pass_28_cu_ee9af4cc4cuda3std3__48in_placeE)
_ZN61_INTERNAL_4326794b_30_group_norm_nhwc_one_pass_28_cu_ee9af4cc4cuda3std3__48in_placeE:
	.zero		1
	.type		_ZN61_INTERNAL_4326794b_30_group_norm_nhwc_one_pass_28_cu_ee9af4cc4cuda3std6ranges3__45__cpo4sizeE,@object
	.size		_ZN61_INTERNAL_4326794b_30_group_norm_nhwc_one_pass_28_cu_ee9af4cc4cuda3std6ranges3__45__cpo4sizeE,(_ZN61_INTERNAL_4326794b_30_group_norm_nhwc_one_pass_28_cu_ee9af4cc6thrust23THRUST_300001_SM_800_NS12placeholders2_9E - _ZN61_INTERNAL_4326794b_30_group_norm_nhwc_one_pass_28_cu_ee9af4cc4cuda3std6ranges3__45__cpo4sizeE)
_ZN61_INTERNAL_4326794b_30_group_norm_nhwc_one_pass_28_cu_ee9af4cc4cuda3std6ranges3__45__cpo4sizeE:
	.zero		1
	.type		_ZN61_INTERNAL_4326794b_30_group_norm_nhwc_one_pass_28_cu_ee9af4cc6thrust23THRUST_300001_SM_800_NS12placeholders2_9E,@object
	.size		_ZN61_INTERNAL_4326794b_30_group_norm_nhwc_one_pass_28_cu_ee9af4cc6thrust23THRUST_300001_SM_800_NS12placeholders2_9E,(_ZN61_INTERNAL_4326794b_30_group_norm_nhwc_one_pass_28_cu_ee9af4cc4cuda3std3__45__cpo7crbeginE - _ZN61_INTERNAL_4326794b_30_group_norm_nhwc_one_pass_28_cu_ee9af4cc6thrust23THRUST_300001_SM_800_NS12placeholders2_9E)
_ZN61_INTERNAL_4326794b_30_group_norm_nhwc_one_pass_28_cu_ee9af4cc6thrust23THRUST_300001_SM_800_NS12placeholders2_9E:
	.zero		1
	.type		_ZN61_INTERNAL_4326794b_30_group_norm_nhwc_one_pass_28_cu_ee9af4cc4cuda3std3__45__cpo7crbeginE,@object
	.size		_ZN61_INTERNAL_4326794b_30_group_norm_nhwc_one_pass_28_cu_ee9af4cc4cuda3std3__45__cpo7crbeginE,(_ZN61_INTERNAL_4326794b_30_group_norm_nhwc_one_pass_28_cu_ee9af4cc4cuda3std6ranges3__45__cpo4nextE - _ZN61_INTERNAL_4326794b_30_group_norm_nhwc_one_pass_28_cu_ee9af4cc4cuda3std3__45__cpo7crbeginE)
_ZN61_INTERNAL_4326794b_30_group_norm_nhwc_one_pass_28_cu_ee9af4cc4cuda3std3__45__cpo7crbeginE:
	.zero		1
	.type		_ZN61_INTERNAL_4326794b_30_group_norm_nhwc_one_pass_28_cu_ee9af4cc4cuda3std6ranges3__45__cpo4nextE,@object
	.size		_ZN61_INTERNAL_4326794b_30_group_norm_nhwc_one_pass_28_cu_ee9af4cc4cuda3std6ranges3__45__cpo4nextE,(_ZN61_INTERNAL_4326794b_30_group_norm_nhwc_one_pass_28_cu_ee9af4cc4cuda3std6ranges3__45__cpo4swapE - _ZN61_INTERNAL_4326794b_30_group_norm_nhwc_one_pass_28_cu_ee9af4cc4cuda3std6ranges3__45__cpo4nextE)
_ZN61_INTERNAL_4326794b_30_group_norm_nhwc_one_pass_28_cu_ee9af4cc4cuda3std6ranges3__45__cpo4nextE:
	.zero		1
	.type		_ZN61_INTERNAL_4326794b_30_group_norm_nhwc_one_pass_28_cu_ee9af4cc4cuda3std6ranges3__45__cpo4swapE,@object
	.size		_ZN61_INTERNAL_4326794b_30_group_norm_nhwc_one_pass_28_cu_ee9af4cc4cuda3std6ranges3__45__cpo4swapE,(_ZN61_INTERNAL_4326794b_30_group_norm_nhwc_one_pass_28_cu_ee9af4cc6thrust23THRUST_300001_SM_800_NS12placeholders2_1E - _ZN61_INTERNAL_4326794b_30_group_norm_nhwc_one_pass_28_cu_ee9af4cc4cuda3std6ranges3__45__cpo4swapE)
_ZN61_INTERNAL_4326794b_30_group_norm_nhwc_one_pass_28_cu_ee9af4cc4cuda3std6ranges3__45__cpo4swapE:
	.zero		1
	.type		_ZN61_INTERNAL_4326794b_30_group_norm_nhwc_one_pass_28_cu_ee9af4cc6thrust23THRUST_300001_SM_800_NS12placeholders2_1E,@object
	.size		_ZN61_INTERNAL_4326794b_30_group_norm_nhwc_one_pass_28_cu_ee9af4cc6thrust23THRUST_300001_SM_800_NS12placeholders2_1E,(_ZN61_INTERNAL_4326794b_30_group_norm_nhwc_one_pass_28_cu_ee9af4cc6thrust23THRUST_300001_SM_800_NS12placeholders2_3E - _ZN61_INTERNAL_4326794b_30_group_norm_nhwc_one_pass_28_cu_ee9af4cc6thrust23THRUST_300001_SM_800_NS12placeholders2_1E)
_ZN61_INTERNAL_4326794b_30_group_norm_nhwc_one_pass_28_cu_ee9af4cc6thrust23THRUST_300001_SM_800_NS12placeholders2_1E:
	.zero		1
	.type		_ZN61_INTERNAL_4326794b_30_group_norm_nhwc_one_pass_28_cu_ee9af4cc6thrust23THRUST_300001_SM_800_NS12placeholders2_3E,@object
	.size		_ZN61_INTERNAL_4326794b_30_group_norm_nhwc_one_pass_28_cu_ee9af4cc6thrust23THRUST_300001_SM_800_NS12placeholders2_3E,(_ZN61_INTERNAL_4326794b_30_group_norm_nhwc_one_pass_28_cu_ee9af4cc4cuda3std3__45__cpo5beginE - _ZN61_INTERNAL_4326794b_30_group_norm_nhwc_one_pass_28_cu_ee9af4cc6thrust23THRUST_300001_SM_800_NS12placeholders2_3E)
_ZN61_INTERNAL_4326794b_30_group_norm_nhwc_one_pass_28_cu_ee9af4cc6thrust23THRUST_300001_SM_800_NS12placeholders2_3E:
	.zero		1
	.type		_ZN61_INTERNAL_4326794b_30_group_norm_nhwc_one_pass_28_cu_ee9af4cc4cuda3std3__45__cpo5beginE,@object
	.size		_ZN61_INTERNAL_4326794b_30_group_norm_nhwc_one_pass_28_cu_ee9af4cc4cuda3std3__45__cpo5beginE,(_ZN61_INTERNAL_4326794b_30_group_norm_nhwc_one_pass_28_cu_ee9af4cc4cuda3std6ranges3__45__cpo5beginE - _ZN61_INTERNAL_4326794b_30_group_norm_nhwc_one_pass_28_cu_ee9af4cc4cuda3std3__45__cpo5beginE)
_ZN61_INTERNAL_4326794b_30_group_norm_nhwc_one_pass_28_cu_ee9af4cc4cuda3std3__45__cpo5beginE:
	.zero		1
	.type		_ZN61_INTERNAL_4326794b_30_group_norm_nhwc_one_pass_28_cu_ee9af4cc4cuda3std6ranges3__45__cpo5beginE,@object
	.size		_ZN61_INTERNAL_4326794b_30_group_norm_nhwc_one_pass_28_cu_ee9af4cc4cuda3std6ranges3__45__cpo5beginE,(_ZN61_INTERNAL_4326794b_30_group_norm_nhwc_one_pass_28_cu_ee9af4cc4cuda3std3__463_GLOBAL__N__4326794b_30_group_norm_nhwc_one_pass_28_cu_ee9af4cc6ignoreE - _ZN61_INTERNAL_4326794b_30_group_norm_nhwc_one_pass_28_cu_ee9af4cc4cuda3std6ranges3__45__cpo5beginE)
_ZN61_INTERNAL_4326794b_30_group_norm_nhwc_one_pass_28_cu_ee9af4cc4cuda3std6ranges3__45__cpo5beginE:
	.zero		1
	.type		_ZN61_INTERNAL_4326794b_30_group_norm_nhwc_one_pass_28_cu_ee9af4cc4cuda3std3__463_GLOBAL__N__4326794b_30_group_norm_nhwc_one_pass_28_cu_ee9af4cc6ignoreE,@object
	.size		_ZN61_INTERNAL_4326794b_30_group_norm_nhwc_one_pass_28_cu_ee9af4cc4cuda3std3__463_GLOBAL__N__4326794b_30_group_norm_nhwc_one_pass_28_cu_ee9af4cc6ignoreE,(_ZN61_INTERNAL_4326794b_30_group_norm_nhwc_one_pass_28_cu_ee9af4cc4cuda3std6ranges3__45__cpo4dataE - _ZN61_INTERNAL_4326794b_30_group_norm_nhwc_one_pass_28_cu_ee9af4cc4cuda3std3__463_GLOBAL__N__4326794b_30_group_norm_nhwc_one_pass_28_cu_ee9af4cc6ignoreE)
_ZN61_INTERNAL_4326794b_30_group_norm_nhwc_one_pass_28_cu_ee9af4cc4cuda3std3__463_GLOBAL__N__4326794b_30_group_norm_nhwc_one_pass_28_cu_ee9af4cc6ignoreE:
	.zero		1
	.type		_ZN61_INTERNAL_4326794b_30_group_norm_nhwc_one_pass_28_cu_ee9af4cc4cuda3std6ranges3__45__cpo4dataE,@object
	.size		_ZN61_INTERNAL_4326794b_30_group_norm_nhwc_one_pass_28_cu_ee9af4cc4cuda3std6ranges3__45__cpo4dataE,(_ZN61_INTERNAL_4326794b_30_group_norm_nhwc_one_pass_28_cu_ee9af4cc6thrust23THRUST_300001_SM_800_NS12placeholders2_7E - _ZN61_INTERNAL_4326794b_30_group_norm_nhwc_one_pass_28_cu_ee9af4cc4cuda3std6ranges3__45__cpo4dataE)
_ZN61_INTERNAL_4326794b_30_group_norm_nhwc_one_pass_28_cu_ee9af4cc4cuda3std6ranges3__45__cpo4dataE:
	.zero		1
	.type		_ZN61_INTERNAL_4326794b_30_group_norm_nhwc_one_pass_28_cu_ee9af4cc6thrust23THRUST_300001_SM_800_NS12placeholders2_7E,@object
	.size		_ZN61_INTERNAL_4326794b_30_group_norm_nhwc_one_pass_28_cu_ee9af4cc6thrust23THRUST_300001_SM_800_NS12placeholders2_7E,(_ZN61_INTERNAL_4326794b_30_group_norm_nhwc_one_pass_28_cu_ee9af4cc4cuda3std3__45__cpo6rbeginE - _ZN61_INTERNAL_4326794b_30_group_norm_nhwc_one_pass_28_cu_ee9af4cc6thrust23THRUST_300001_SM_800_NS12placeholders2_7E)
_ZN61_INTERNAL_4326794b_30_group_norm_nhwc_one_pass_28_cu_ee9af4cc6thrust23THRUST_300001_SM_800_NS12placeholders2_7E:
	.zero		1
	.type		_ZN61_INTERNAL_4326794b_30_group_norm_nhwc_one_pass_28_cu_ee9af4cc4cuda3std3__45__cpo6rbeginE,@object
	.size		_ZN61_INTERNAL_4326794b_30_group_norm_nhwc_one_pass_28_cu_ee9af4cc4cuda3std3__45__cpo6rbeginE,(_ZN61_INTERNAL_4326794b_30_group_norm_nhwc_one_pass_28_cu_ee9af4cc4cuda3std6ranges3__45__cpo7advanceE - _ZN61_INTERNAL_4326794b_30_group_norm_nhwc_one_pass_28_cu_ee9af4cc4cuda3std3__45__cpo6rbeginE)
_ZN61_INTERNAL_4326794b_30_group_norm_nhwc_one_pass_28_cu_ee9af4cc4cuda3std3__45__cpo6rbeginE:
	.zero		1
	.type		_ZN61_INTERNAL_4326794b_30_group_norm_nhwc_one_pass_28_cu_ee9af4cc4cuda3std6ranges3__45__cpo7advanceE,@object
	.size		_ZN61_INTERNAL_4326794b_30_group_norm_nhwc_one_pass_28_cu_ee9af4cc4cuda3std6ranges3__45__cpo7advanceE,(_ZN61_INTERNAL_4326794b_30_group_norm_nhwc_one_pass_28_cu_ee9af4cc4cuda3std3__47nulloptE - _ZN61_INTERNAL_4326794b_30_group_norm_nhwc_one_pass_28_cu_ee9af4cc4cuda3std6ranges3__45__cpo7advanceE)
_ZN61_INTERNAL_4326794b_30_group_norm_nhwc_one_pass_28_cu_ee9af4cc4cuda3std6ranges3__45__cpo7advanceE:
	.zero		1
	.type		_ZN61_INTERNAL_4326794b_30_group_norm_nhwc_one_pass_28_cu_ee9af4cc4cuda3std3__47nulloptE,@object
	.size		_ZN61_INTERNAL_4326794b_30_group_norm_nhwc_one_pass_28_cu_ee9af4cc4cuda3std3__47nulloptE,(_ZN61_INTERNAL_4326794b_30_group_norm_nhwc_one_pass_28_cu_ee9af4cc4cuda3std6ranges3__45__cpo8distanceE - _ZN61_INTERNAL_4326794b_30_group_norm_nhwc_one_pass_28_cu_ee9af4cc4cuda3std3__47nulloptE)
_ZN61_INTERNAL_4326794b_30_group_norm_nhwc_one_pass_28_cu_ee9af4cc4cuda3std3__47nulloptE:
	.zero		1
	.type		_ZN61_INTERNAL_4326794b_30_group_norm_nhwc_one_pass_28_cu_ee9af4cc4cuda3std6ranges3__45__cpo8distanceE,@object
	.size		_ZN61_INTERNAL_4326794b_30_group_norm_nhwc_one_pass_28_cu_ee9af4cc4cuda3std6ranges3__45__cpo8distanceE,(_ZN61_INTERNAL_4326794b_30_group_norm_nhwc_one_pass_28_cu_ee9af4cc6thrust23THRUST_300001_SM_800_NS12placeholders2_6E - _ZN61_INTERNAL_4326794b_30_group_norm_nhwc_one_pass_28_cu_ee9af4cc4cuda3std6ranges3__45__cpo8distanceE)
_ZN61_INTERNAL_4326794b_30_group_norm_nhwc_one_pass_28_cu_ee9af4cc4cuda3std6ranges3__45__cpo8distanceE:
	.zero		1
	.type		_ZN61_INTERNAL_4326794b_30_group_norm_nhwc_one_pass_28_cu_ee9af4cc6thrust23THRUST_300001_SM_800_NS12placeholders2_6E,@object
	.size		_ZN61_INTERNAL_4326794b_30_group_norm_nhwc_one_pass_28_cu_ee9af4cc6thrust23THRUST_300001_SM_800_NS12placeholders2_6E,(_ZN61_INTERNAL_4326794b_30_group_norm_nhwc_one_pass_28_cu_ee9af4cc4cuda3std3__45__cpo4cendE - _ZN61_INTERNAL_4326794b_30_group_norm_nhwc_one_pass_28_cu_ee9af4cc6thrust23THRUST_300001_SM_800_NS12placeholders2_6E)
_ZN61_INTERNAL_4326794b_30_group_norm_nhwc_one_pass_28_cu_ee9af4cc6thrust23THRUST_300001_SM_800_NS12placeholders2_6E:
	.zero		1
	.type		_ZN61_INTERNAL_4326794b_30_group_norm_nhwc_one_pass_28_cu_ee9af4cc4cuda3std3__45__cpo4cendE,@object
	.size		_ZN61_INTERNAL_4326794b_30_group_norm_nhwc_one_pass_28_cu_ee9af4cc4cuda3std3__45__cpo4cendE,(_ZN61_INTERNAL_4326794b_30_group_norm_nhwc_one_pass_28_cu_ee9af4cc4cuda3std6ranges3__45__cpo4cendE - _ZN61_INTERNAL_4326794b_30_group_norm_nhwc_one_pass_28_cu_ee9af4cc4cuda3std3__45__cpo4cendE)
_ZN61_INTERNAL_4326794b_30_group_norm_nhwc_one_pass_28_cu_ee9af4cc4cuda3std3__45__cpo4cendE:
	.zero		1
	.type		_ZN61_INTERNAL_4326794b_30_group_norm_nhwc_one_pass_28_cu_ee9af4cc4cuda3std6ranges3__45__cpo4cendE,@object
	.size		_ZN61_INTERNAL_4326794b_30_group_norm_nhwc_one_pass_28_cu_ee9af4cc4cuda3std6ranges3__45__cpo4cendE,(_ZN61_INTERNAL_4326794b_30_group_norm_nhwc_one_pass_28_cu_ee9af4cc4cuda3std3__420unreachable_sentinelE - _ZN61_INTERNAL_4326794b_30_group_norm_nhwc_one_pass_28_cu_ee9af4cc4cuda3std6ranges3__45__cpo4cendE)
_ZN61_INTERNAL_4326794b_30_group_norm_nhwc_one_pass_28_cu_ee9af4cc4cuda3std6ranges3__45__cpo4cendE:
	.zero		1
	.type		_ZN61_INTERNAL_4326794b_30_group_norm_nhwc_one_pass_28_cu_ee9af4cc4cuda3std3__420unreachable_sentinelE,@object
	.size		_ZN61_INTERNAL_4326794b_30_group_norm_nhwc_one_pass_28_cu_ee9af4cc4cuda3std3__420unreachable_sentinelE,(_ZN61_INTERNAL_4326794b_30_group_norm_nhwc_one_pass_28_cu_ee9af4cc4cuda3std6ranges3__45__cpo5ssizeE - _ZN61_INTERNAL_4326794b_30_group_norm_nhwc_one_pass_28_cu_ee9af4cc4cuda3std3__420unreachable_sentinelE)
_ZN61_INTERNAL_4326794b_30_group_norm_nhwc_one_pass_28_cu_ee9af4cc4cuda3std3__420unreachable_sentinelE:
	.zero		1
	.type		_ZN61_INTERNAL_4326794b_30_group_norm_nhwc_one_pass_28_cu_ee9af4cc4cuda3std6ranges3__45__cpo5ssizeE,@object
	.size		_ZN61_INTERNAL_4326794b_30_group_norm_nhwc_one_pass_28_cu_ee9af4cc4cuda3std6ranges3__45__cpo5ssizeE,(_ZN61_INTERNAL_4326794b_30_group_norm_nhwc_one_pass_28_cu_ee9af4cc6thrust23THRUST_300001_SM_800_NS12placeholders3_10E - _ZN61_INTERNAL_4326794b_30_group_norm_nhwc_one_pass_28_cu_ee9af4cc4cuda3std6ranges3__45__cpo5ssizeE)
_ZN61_INTERNAL_4326794b_30_group_norm_nhwc_one_pass_28_cu_ee9af4cc4cuda3std6ranges3__45__cpo5ssizeE:
	.zero		1
	.type		_ZN61_INTERNAL_4326794b_30_group_norm_nhwc_one_pass_28_cu_ee9af4cc6thrust23THRUST_300001_SM_800_NS12placeholders3_10E,@object
	.size		_ZN61_INTERNAL_4326794b_30_group_norm_nhwc_one_pass_28_cu_ee9af4cc6thrust23THRUST_300001_SM_800_NS12placeholders3_10E,(_ZN61_INTERNAL_4326794b_30_group_norm_nhwc_one_pass_28_cu_ee9af4cc4cuda3std3__45__cpo5crendE - _ZN61_INTERNAL_4326794b_30_group_norm_nhwc_one_pass_28_cu_ee9af4cc6thrust23THRUST_300001_SM_800_NS12placeholders3_10E)
_ZN61_INTERNAL_4326794b_30_group_norm_nhwc_one_pass_28_cu_ee9af4cc6thrust23THRUST_300001_SM_800_NS12placeholders3_10E:
	.zero		1
	.type		_ZN61_INTERNAL_4326794b_30_group_norm_nhwc_one_pass_28_cu_ee9af4cc4cuda3std3__45__cpo5crendE,@object
	.size		_ZN61_INTERNAL_4326794b_30_group_norm_nhwc_one_pass_28_cu_ee9af4cc4cuda3std3__45__cpo5crendE,(_ZN61_INTERNAL_4326794b_30_group_norm_nhwc_one_pass_28_cu_ee9af4cc4cuda3std6ranges3__45__cpo4prevE - _ZN61_INTERNAL_4326794b_30_group_norm_nhwc_one_pass_28_cu_ee9af4cc4cuda3std3__45__cpo5crendE)
_ZN61_INTERNAL_4326794b_30_group_norm_nhwc_one_pass_28_cu_ee9af4cc4cuda3std3__45__cpo5crendE:
	.zero		1
	.type		_ZN61_INTERNAL_4326794b_30_group_norm_nhwc_one_pass_28_cu_ee9af4cc4cuda3std6ranges3__45__cpo4prevE,@object
	.size		_ZN61_INTERNAL_4326794b_30_group_norm_nhwc_one_pass_28_cu_ee9af4cc4cuda3std6ranges3__45__cpo4prevE,(_ZN61_INTERNAL_4326794b_30_group_norm_nhwc_one_pass_28_cu_ee9af4cc4cuda3std6ranges3__45__cpo9iter_moveE - _ZN61_INTERNAL_4326794b_30_group_norm_nhwc_one_pass_28_cu_ee9af4cc4cuda3std6ranges3__45__cpo4prevE)
_ZN61_INTERNAL_4326794b_30_group_norm_nhwc_one_pass_28_cu_ee9af4cc4cuda3std6ranges3__45__cpo4prevE:
	.zero		1
	.type		_ZN61_INTERNAL_4326794b_30_group_norm_nhwc_one_pass_28_cu_ee9af4cc4cuda3std6ranges3__45__cpo9iter_moveE,@object
	.size		_ZN61_INTERNAL_4326794b_30_group_norm_nhwc_one_pass_28_cu_ee9af4cc4cuda3std6ranges3__45__cpo9iter_moveE,(_ZN61_INTERNAL_4326794b_30_group_norm_nhwc_one_pass_28_cu_ee9af4cc6thrust23THRUST_300001_SM_800_NS12placeholders2_2E - _ZN61_INTERNAL_4326794b_30_group_norm_nhwc_one_pass_28_cu_ee9af4cc4cuda3std6ranges3__45__cpo9iter_moveE)
_ZN61_INTERNAL_4326794b_30_group_norm_nhwc_one_pass_28_cu_ee9af4cc4cuda3std6ranges3__45__cpo9iter_moveE:
	.zero		1
	.type		_ZN61_INTERNAL_4326794b_30_group_norm_nhwc_one_pass_28_cu_ee9af4cc6thrust23THRUST_300001_SM_800_NS12placeholders2_2E,@object
	.size		_ZN61_INTERNAL_4326794b_30_group_norm_nhwc_one_pass_28_cu_ee9af4cc6thrust23THRUST_300001_SM_800_NS12placeholders2_2E,(_ZN61_INTERNAL_4326794b_30_group_norm_nhwc_one_pass_28_cu_ee9af4cc6thrust23THRUST_300001_SM_800_NS12placeholders2_4E - _ZN61_INTERNAL_4326794b_30_group_norm_nhwc_one_pass_28_cu_ee9af4cc6thrust23THRUST_300001_SM_800_NS12placeholders2_2E)
_ZN61_INTERNAL_4326794b_30_group_norm_nhwc_one_pass_28_cu_ee9af4cc6thrust23THRUST_300001_SM_800_NS12placeholders2_2E:
	.zero		1
	.type		_ZN61_INTERNAL_4326794b_30_group_norm_nhwc_one_pass_28_cu_ee9af4cc6thrust23THRUST_300001_SM_800_NS12placeholders2_4E,@object
	.size		_ZN61_INTERNAL_4326794b_30_group_norm_nhwc_one_pass_28_cu_ee9af4cc6thrust23THRUST_300001_SM_800_NS12placeholders2_4E,(_ZN61_INTERNAL_4326794b_30_group_norm_nhwc_one_pass_28_cu_ee9af4cc4cuda3std3__45__cpo3endE - _ZN61_INTERNAL_4326794b_30_group_norm_nhwc_one_pass_28_cu_ee9af4cc6thrust23THRUST_300001_SM_800_NS12placeholders2_4E)
_ZN61_INTERNAL_4326794b_30_group_norm_nhwc_one_pass_28_cu_ee9af4cc6thrust23THRUST_300001_SM_800_NS12placeholders2_4E:
	.zero		1
	.type		_ZN61_INTERNAL_4326794b_30_group_norm_nhwc_one_pass_28_cu_ee9af4cc4cuda3std3__45__cpo3endE,@object
	.size		_ZN61_INTERNAL_4326794b_30_group_norm_nhwc_one_pass_28_cu_ee9af4cc4cuda3std3__45__cpo3endE,(_ZN61_INTERNAL_4326794b_30_group_norm_nhwc_one_pass_28_cu_ee9af4cc4cuda3std6ranges3__45__cpo3endE - _ZN61_INTERNAL_4326794b_30_group_norm_nhwc_one_pass_28_cu_ee9af4cc4cuda3std3__45__cpo3endE)
_ZN61_INTERNAL_4326794b_30_group_norm_nhwc_one_pass_28_cu_ee9af4cc4cuda3std3__45__cpo3endE:
	.zero		1
	.type		_ZN61_INTERNAL_4326794b_30_group_norm_nhwc_one_pass_28_cu_ee9af4cc4cuda3std6ranges3__45__cpo3endE,@object
	.size		_ZN61_INTERNAL_4326794b_30_group_norm_nhwc_one_pass_28_cu_ee9af4cc4cuda3std6ranges3__45__cpo3endE,(_ZN61_INTERNAL_4326794b_30_group_norm_nhwc_one_pass_28_cu_ee9af4cc4cuda3std3__419piecewise_constructE - _ZN61_INTERNAL_4326794b_30_group_norm_nhwc_one_pass_28_cu_ee9af4cc4cuda3std6ranges3__45__cpo3endE)
_ZN61_INTERNAL_4326794b_30_group_norm_nhwc_one_pass_28_cu_ee9af4cc4cuda3std6ranges3__45__cpo3endE:
	.zero		1
	.type		_ZN61_INTERNAL_4326794b_30_group_norm_nhwc_one_pass_28_cu_ee9af4cc4cuda3std3__419piecewise_constructE,@object
	.size		_ZN61_INTERNAL_4326794b_30_group_norm_nhwc_one_pass_28_cu_ee9af4cc4cuda3std3__419piecewise_constructE,(_ZN61_INTERNAL_4326794b_30_group_norm_nhwc_one_pass_28_cu_ee9af4cc4cuda3std6ranges3__45__cpo5cdataE - _ZN61_INTERNAL_4326794b_30_group_norm_nhwc_one_pass_28_cu_ee9af4cc4cuda3std3__419piecewise_constructE)
_ZN61_INTERNAL_4326794b_30_group_norm_nhwc_one_pass_28_cu_ee9af4cc4cuda3std3__419piecewise_constructE:
	.zero		1
	.type		_ZN61_INTERNAL_4326794b_30_group_norm_nhwc_one_pass_28_cu_ee9af4cc4cuda3std6ranges3__45__cpo5cdataE,@object
	.size		_ZN61_INTERNAL_4326794b_30_group_norm_nhwc_one_pass_28_cu_ee9af4cc4cuda3std6ranges3__45__cpo5cdataE,(_ZN61_INTERNAL_4326794b_30_group_norm_nhwc_one_pass_28_cu_ee9af4cc6thrust23THRUST_300001_SM_800_NS12placeholders2_8E - _ZN61_INTERNAL_4326794b_30_group_norm_nhwc_one_pass_28_cu_ee9af4cc4cuda3std6ranges3__45__cpo5cdataE)
_ZN61_INTERNAL_4326794b_30_group_norm_nhwc_one_pass_28_cu_ee9af4cc4cuda3std6ranges3__45__cpo5cdataE:
	.zero		1
	.type		_ZN61_INTERNAL_4326794b_30_group_norm_nhwc_one_pass_28_cu_ee9af4cc6thrust23THRUST_300001_SM_800_NS12placeholders2_8E,@object
	.size		_ZN61_INTERNAL_4326794b_30_group_norm_nhwc_one_pass_28_cu_ee9af4cc6thrust23THRUST_300001_SM_800_NS12placeholders2_8E,(_ZN61_INTERNAL_4326794b_30_group_norm_nhwc_one_pass_28_cu_ee9af4cc4cuda3std3__45__cpo4rendE - _ZN61_INTERNAL_4326794b_30_group_norm_nhwc_one_pass_28_cu_ee9af4cc6thrust23THRUST_300001_SM_800_NS12placeholders2_8E)
_ZN61_INTERNAL_4326794b_30_group_norm_nhwc_one_pass_28_cu_ee9af4cc6thrust23THRUST_300001_SM_800_NS12placeholders2_8E:
	.zero		1
	.type		_ZN61_INTERNAL_4326794b_30_group_norm_nhwc_one_pass_28_cu_ee9af4cc4cuda3std3__45__cpo4rendE,@object
	.size		_ZN61_INTERNAL_4326794b_30_group_norm_nhwc_one_pass_28_cu_ee9af4cc4cuda3std3__45__cpo4rendE,(_ZN61_INTERNAL_4326794b_30_group_norm_nhwc_one_pass_28_cu_ee9af4cc4cuda3std6ranges3__45__cpo9iter_swapE - _ZN61_INTERNAL_4326794b_30_group_norm_nhwc_one_pass_28_cu_ee9af4cc4cuda3std3__45__cpo4rendE)
_ZN61_INTERNAL_4326794b_30_group_norm_nhwc_one_pass_28_cu_ee9af4cc4cuda3std3__45__cpo4rendE:
	.zero		1
	.type		_ZN61_INTERNAL_4326794b_30_group_norm_nhwc_one_pass_28_cu_ee9af4cc4cuda3std6ranges3__45__cpo9iter_swapE,@object
	.size		_ZN61_INTERNAL_4326794b_30_group_norm_nhwc_one_pass_28_cu_ee9af4cc4cuda3std6ranges3__45__cpo9iter_swapE,(_ZN61_INTERNAL_4326794b_30_group_norm_nhwc_one_pass_28_cu_ee9af4cc4cuda3std3__48unexpectE - _ZN61_INTERNAL_4326794b_30_group_norm_nhwc_one_pass_28_cu_ee9af4cc4cuda3std6ranges3__45__cpo9iter_swapE)
_ZN61_INTERNAL_4326794b_30_group_norm_nhwc_one_pass_28_cu_ee9af4cc4cuda3std6ranges3__45__cpo9iter_swapE:
	.zero		1
	.type		_ZN61_INTERNAL_4326794b_30_group_norm_nhwc_one_pass_28_cu_ee9af4cc4cuda3std3__48unexpectE,@object
	.size		_ZN61_INTERNAL_4326794b_30_group_norm_nhwc_one_pass_28_cu_ee9af4cc4cuda3std3__48unexpectE,(_ZN61_INTERNAL_4326794b_30_group_norm_nhwc_one_pass_28_cu_ee9af4cc6thrust23THRUST_300001_SM_800_NS6system6detail10sequential3seqE - _ZN61_INTERNAL_4326794b_30_group_norm_nhwc_one_pass_28_cu_ee9af4cc4cuda3std3__48unexpectE)
_ZN61_INTERNAL_4326794b_30_group_norm_nhwc_one_pass_28_cu_ee9af4cc4cuda3std3__48unexpectE:
	.zero		1
	.type		_ZN61_INTERNAL_4326794b_30_group_norm_nhwc_one_pass_28_cu_ee9af4cc6thrust23THRUST_300001_SM_800_NS6system6detail10sequential3seqE,@object
	.size		_ZN61_INTERNAL_4326794b_30_group_norm_nhwc_one_pass_28_cu_ee9af4cc6thrust23THRUST_300001_SM_800_NS6system6detail10sequential3seqE,(.L_29 - _ZN61_INTERNAL_4326794b_30_group_norm_nhwc_one_pass_28_cu_ee9af4cc6thrust23THRUST_300001_SM_800_NS6system6detail10sequential3seqE)
_ZN61_INTERNAL_4326794b_30_group_norm_nhwc_one_pass_28_cu_ee9af4cc6thrust23THRUST_300001_SM_800_NS6system6detail10sequential3seqE:
	.zero		1
.L_29:


//--------------------- .nv.shared._Z35group_norm_nhwc_bwd_one_pass_kernelI11Bf16IOFp32WLi64ELi28ELi448EEv26Group_norm_nhwc_bwd_params --------------------------
	.section	.nv.shared._Z35group_norm_nhwc_bwd_one_pass_kernelI11Bf16IOFp32WLi64ELi28ELi448EEv26Group_norm_nhwc_bwd_params,"aw",@nobits
	.sectionflags	@""
	.align	16
.nv.shared._Z35group_norm_nhwc_bwd_one_pass_kernelI11Bf16IOFp32WLi64ELi28ELi448EEv26Group_norm_nhwc_bwd_params:
	.zero		7312


//--------------------- .nv.shared._Z35group_norm_nhwc_bwd_one_pass_kernelI11Bf16IOFp32WLi128ELi28ELi448EEv26Group_norm_nhwc_bwd_params --------------------------
	.section	.nv.shared._Z35group_norm_nhwc_bwd_one_pass_kernelI11Bf16IOFp32WLi128ELi28ELi448EEv26Group_norm_nhwc_bwd_params,"aw",@nobits
	.sectionflags	@""
	.align	16
.nv.shared._Z35group_norm_nhwc_bwd_one_pass_kernelI11Bf16IOFp32WLi128ELi28ELi448EEv26Group_norm_nhwc_bwd_params:
	.zero		7312


//--------------------- .nv.shared._Z35group_norm_nhwc_bwd_one_pass_kernelI11Bf16IOFp32WLi256ELi28ELi448EEv26Group_norm_nhwc_bwd_params --------------------------
	.section	.nv.shared._Z35group_norm_nhwc_bwd_one_pass_kernelI11Bf16IOFp32WLi256ELi28ELi448EEv26Group_norm_nhwc_bwd_params,"aw",@nobits
	.sectionflags	@""
	.align	16
.nv.shared._Z35group_norm_nhwc_bwd_one_pass_kernelI11Bf16IOFp32WLi256ELi28ELi448EEv26Group_norm_nhwc_bwd_params:
	.zero		7312


//--------------------- .nv.shared._Z35group_norm_nhwc_bwd_one_pass_kernelI11Bf16IOFp32WLi512ELi28ELi448EEv26Group_norm_nhwc_bwd_params --------------------------
	.section	.nv.shared._Z35group_norm_nhwc_bwd_one_pass_kernelI11Bf16IOFp32WLi512ELi28ELi448EEv26Group_norm_nhwc_bwd_params,"aw",@nobits
	.sectionflags	@""
	.align	16
.nv.shared._Z35group_norm_nhwc_bwd_one_pass_kernelI11Bf16IOFp32WLi512ELi28ELi448EEv26Group_norm_nhwc_bwd_params:
	.zero		7312


//--------------------- .nv.shared._Z35group_norm_nhwc_bwd_one_pass_kernelI11Bf16IOBf16WLi64ELi28ELi448EEv26Group_norm_nhwc_bwd_params --------------------------
	.section	.nv.shared._Z35group_norm_nhwc_bwd_one_pass_kernelI11Bf16IOBf16WLi64ELi28ELi448EEv26Group_norm_nhwc_bwd_params,"aw",@nobits
	.sectionflags	@""
	.align	16
.nv.shared._Z35group_norm_nhwc_bwd_one_pass_kernelI11Bf16IOBf16WLi64ELi28ELi448EEv26Group_norm_nhwc_bwd_params:
	.zero		7312


//--------------------- .nv.shared._Z35group_norm_nhwc_bwd_one_pass_kernelI11Bf16IOBf16WLi128ELi28ELi448EEv26Group_norm_nhwc_bwd_params --------------------------
	.section	.nv.shared._Z35group_norm_nhwc_bwd_one_pass_kernelI11Bf16IOBf16WLi128ELi28ELi448EEv26Group_norm_nhwc_bwd_params,"aw",@nobits
	.sectionflags	@""
	.align	16
.nv.shared._Z35group_norm_nhwc_bwd_one_pass_kernelI11Bf16IOBf16WLi128ELi28ELi448EEv26Group_norm_nhwc_bwd_params:
	.zero		7312


//--------------------- .nv.shared._Z35group_norm_nhwc_bwd_one_pass_kernelI11Bf16IOBf16WLi256ELi28ELi448EEv26Group_norm_nhwc_bwd_params --------------------------
	.section	.nv.shared._Z35group_norm_nhwc_bwd_one_pass_kernelI11Bf16IOBf16WLi256ELi28ELi448EEv26Group_norm_nhwc_bwd_params,"aw",@nobits
	.sectionflags	@""
	.align	16
.nv.shared._Z35group_norm_nhwc_bwd_one_pass_kernelI11Bf16IOBf16WLi256ELi28ELi448EEv26Group_norm_nhwc_bwd_params:
	.zero		7312


//--------------------- .nv.shared._Z35group_norm_nhwc_bwd_one_pass_kernelI11Bf16IOBf16WLi512ELi28ELi448EEv26Group_norm_nhwc_bwd_params --------------------------
	.section	.nv.shared._Z35group_norm_nhwc_bwd_one_pass_kernelI11Bf16IOBf16WLi512ELi28ELi448EEv26Group_norm_nhwc_bwd_params,"aw",@nobits
	.sectionflags	@""
	.align	16
.nv.shared._Z35group_norm_nhwc_bwd_one_pass_kernelI11Bf16IOBf16WLi512ELi28ELi448EEv26Group_norm_nhwc_bwd_params:
	.zero		7312


//--------------------- .nv.shared._Z35group_norm_nhwc_bwd_one_pass_kernelI11Bf16IOFp16WLi64ELi28ELi448EEv26Group_norm_nhwc_bwd_params --------------------------
	.section	.nv.shared._Z35group_norm_nhwc_bwd_one_pass_kernelI11Bf16IOFp16WLi64ELi28ELi448EEv26Group_norm_nhwc_bwd_params,"aw",@nobits
	.sectionflags	@""
	.align	16
.nv.shared._Z35group_norm_nhwc_bwd_one_pass_kernelI11Bf16IOFp16WLi64ELi28ELi448EEv26Group_norm_nhwc_bwd_params:
	.zero		7312


//--------------------- .nv.shared._Z35group_norm_nhwc_bwd_one_pass_kernelI11Bf16IOFp16WLi128ELi28ELi448EEv26Group_norm_nhwc_bwd_params --------------------------
	.section	.nv.shared._Z35group_norm_nhwc_bwd_one_pass_kernelI11Bf16IOFp16WLi128ELi28ELi448EEv26Group_norm_nhwc_bwd_params,"aw",@nobits
	.sectionflags	@""
	.align	16
.nv.shared._Z35group_norm_nhwc_bwd_one_pass_kernelI11Bf16IOFp16WLi128ELi28ELi448EEv26Group_norm_nhwc_bwd_params:
	.zero		7312


//--------------------- .nv.shared._Z35group_norm_nhwc_bwd_one_pass_kernelI11Bf16IOFp16WLi256ELi28ELi448EEv26Group_norm_nhwc_bwd_params --------------------------
	.section	.nv.shared._Z35group_norm_nhwc_bwd_one_pass_kernelI11Bf16IOFp16WLi256ELi28ELi448EEv26Group_norm_nhwc_bwd_params,"aw",@nobits
	.sectionflags	@""
	.align	16
.nv.shared._Z35group_norm_nhwc_bwd_one_pass_kernelI11Bf16IOFp16WLi256ELi28ELi448EEv26Group_norm_nhwc_bwd_params:
	.zero		7312


//--------------------- .nv.shared._Z35group_norm_nhwc_bwd_one_pass_kernelI11Bf16IOFp16WLi512ELi28ELi448EEv26Group_norm_nhwc_bwd_params --------------------------
	.section	.nv.shared._Z35group_norm_nhwc_bwd_one_pass_kernelI11Bf16IOFp16WLi512ELi28ELi448EEv26Group_norm_nhwc_bwd_params,"aw",@nobits
	.sectionflags	@""
	.align	16
.nv.shared._Z35group_norm_nhwc_bwd_one_pass_kernelI11Bf16IOFp16WLi512ELi28ELi448EEv26Group_norm_nhwc_bwd_params:
	.zero		7312


//--------------------- .nv.shared._Z35group_norm_nhwc_bwd_one_pass_kernelI11Fp16IOFp32WLi64ELi28ELi448EEv26Group_norm_nhwc_bwd_params --------------------------
	.section	.nv.shared._Z35group_norm_nhwc_bwd_one_pass_kernelI11Fp16IOFp32WLi64ELi28ELi448EEv26Group_norm_nhwc_bwd_params,"aw",@nobits
	.sectionflags	@""
	.align	16
.nv.shared._Z35group_norm_nhwc_bwd_one_pass_kernelI11Fp16IOFp32WLi64ELi28ELi448EEv26Group_norm_nhwc_bwd_params:
	.zero		7312


//--------------------- .nv.shared._Z35group_norm_nhwc_bwd_one_pass_kernelI11Fp16IOFp32WLi128ELi28ELi448EEv26Group_norm_nhwc_bwd_params --------------------------
	.section	.nv.shared._Z35group_norm_nhwc_bwd_one_pass_kernelI11Fp16IOFp32WLi128ELi28ELi448EEv26Group_norm_nhwc_bwd_params,"aw",@nobits
	.sectionflags	@""
	.align	16
.nv.shared._Z35group_norm_nhwc_bwd_one_pass_kernelI11Fp16IOFp32WLi128ELi28ELi448EEv26Group_norm_nhwc_bwd_params:
	.zero		7312


//--------------------- .nv.shared._Z35group_norm_nhwc_bwd_one_pass_kernelI11Fp16IOFp32WLi256ELi28ELi448EEv26Group_norm_nhwc_bwd_params --------------------------
	.section	.nv.shared._Z35group_norm_nhwc_bwd_one_pass_kernelI11Fp16IOFp32WLi256ELi28ELi448EEv26Group_norm_nhwc_bwd_params,"aw",@nobits
	.sectionflags	@""
	.align	16
.nv.shared._Z35group_norm_nhwc_bwd_one_pass_kernelI11Fp16IOFp32WLi256ELi28ELi448EEv26Group_norm_nhwc_bwd_params:
	.zero		7312


//--------------------- .nv.shared._Z35group_norm_nhwc_bwd_one_pass_kernelI11Fp16IOFp32WLi512ELi28ELi448EEv26Group_norm_nhwc_bwd_params --------------------------
	.section	.nv.shared._Z35group_norm_nhwc_bwd_one_pass_kernelI11Fp16IOFp32WLi512ELi28ELi448EEv26Group_norm_nhwc_bwd_params,"aw",@nobits
	.sectionflags	@""
	.align	16
.nv.shared._Z35group_norm_nhwc_bwd_one_pass_kernelI11Fp16IOFp32WLi512ELi28ELi448EEv26Group_norm_nhwc_bwd_params:
	.zero		7312


//--------------------- .nv.shared._Z35group_norm_nhwc_bwd_one_pass_kernelI11Fp16IOBf16WLi64ELi28ELi448EEv26Group_norm_nhwc_bwd_params --------------------------
	.section	.nv.shared._Z35group_norm_nhwc_bwd_one_pass_kernelI11Fp16IOBf16WLi64ELi28ELi448EEv26Group_norm_nhwc_bwd_params,"aw",@nobits
	.sectionflags	@""
	.align	16
.nv.shared._Z35group_norm_nhwc_bwd_one_pass_kernelI11Fp16IOBf16WLi64ELi28ELi448EEv26Group_norm_nhwc_bwd_params:
	.zero		7312


//--------------------- .nv.shared._Z35group_norm_nhwc_bwd_one_pass_kernelI11Fp16IOBf16WLi128ELi28ELi448EEv26Group_norm_nhwc_bwd_params --------------------------
	.section	.nv.shared._Z35group_norm_nhwc_bwd_one_pass_kernelI11Fp16IOBf16WLi128ELi28ELi448EEv26Group_norm_nhwc_bwd_params,"aw",@nobits
	.sectionflags	@""
	.align	16
.nv.shared._Z35group_norm_nhwc_bwd_one_pass_kernelI11Fp16IOBf16WLi128ELi28ELi448EEv26Group_norm_nhwc_bwd_params:
	.zero		7312


//--------------------- .nv.shared._Z35group_norm_nhwc_bwd_one_pass_kernelI11Fp16IOBf16WLi256ELi28ELi448EEv26Group_norm_nhwc_bwd_params --------------------------
	.section	.nv.shared._Z35group_norm_nhwc_bwd_one_pass_kernelI11Fp16IOBf16WLi256ELi28ELi448EEv26Group_norm_nhwc_bwd_params,"aw",@nobits
	.sectionflags	@""
	.align	16
.nv.shared._Z35group_norm_nhwc_bwd_one_pass_kernelI11Fp16IOBf16WLi256ELi28ELi448EEv26Group_norm_nhwc_bwd_params:
	.zero		7312


//--------------------- .nv.shared._Z35group_norm_nhwc_bwd_one_pass_kernelI11Fp16IOBf16WLi512ELi28ELi448EEv26Group_norm_nhwc_bwd_params --------------------------
	.section	.nv.shared._Z35group_norm_nhwc_bwd_one_pass_kernelI11Fp16IOBf16WLi512ELi28ELi448EEv26Group_norm_nhwc_bwd_params,"aw",@nobits
	.sectionflags	@""
	.align	16
.nv.shared._Z35group_norm_nhwc_bwd_one_pass_kernelI11Fp16IOBf16WLi512ELi28ELi448EEv26Group_norm_nhwc_bwd_params:
	.zero		7312


//--------------------- .nv.shared._Z35group_norm_nhwc_bwd_one_pass_kernelI11Fp16IOFp16WLi64ELi28ELi448EEv26Group_norm_nhwc_bwd_params --------------------------
	.section	.nv.shared._Z35group_norm_nhwc_bwd_one_pass_kernelI11Fp16IOFp16WLi64ELi28ELi448EEv26Group_norm_nhwc_bwd_params,"aw",@nobits
	.sectionflags	@""
	.align	16
.nv.shared._Z35group_norm_nhwc_bwd_one_pass_kernelI11Fp16IOFp16WLi64ELi28ELi448EEv26Group_norm_nhwc_bwd_params:
	.zero		7312


//--------------------- .nv.shared._Z35group_norm_nhwc_bwd_one_pass_kernelI11Fp16IOFp16WLi128ELi28ELi448EEv26Group_norm_nhwc_bwd_params --------------------------
	.section	.nv.shared._Z35group_norm_nhwc_bwd_one_pass_kernelI11Fp16IOFp16WLi128ELi28ELi448EEv26Group_norm_nhwc_bwd_params,"aw",@nobits
	.sectionflags	@""
	.align	16
.nv.shared._Z35group_norm_nhwc_bwd_one_pass_kernelI11Fp16IOFp16WLi128ELi28ELi448EEv26Group_norm_nhwc_bwd_params:
	.zero		7312


//--------------------- .nv.shared._Z35group_norm_nhwc_bwd_one_pass_kernelI11Fp16IOFp16WLi256ELi28ELi448EEv26Group_norm_nhwc_bwd_params --------------------------
	.section	.nv.shared._Z35group_norm_nhwc_bwd_one_pass_kernelI11Fp16IOFp16WLi256ELi28ELi448EEv26Group_norm_nhwc_bwd_params,"aw",@nobits
	.sectionflags	@""
	.align	16
.nv.shared._Z35group_norm_nhwc_bwd_one_pass_kernelI11Fp16IOFp16WLi256ELi28ELi448EEv26Group_norm_nhwc_bwd_params:
	.zero		7312


//--------------------- .nv.shared._Z35group_norm_nhwc_bwd_one_pass_kernelI11Fp16IOFp16WLi512ELi28ELi448EEv26Group_norm_nhwc_bwd_params --------------------------
	.section	.nv.shared._Z35group_norm_nhwc_bwd_one_pass_kernelI11Fp16IOFp16WLi512ELi28ELi448EEv26Group_norm_nhwc_bwd_params,"aw",@nobits
	.sectionflags	@""
	.align	16
.nv.shared._Z35group_norm_nhwc_bwd_one_pass_kernelI11Fp16IOFp16WLi512ELi28ELi448EEv26Group_norm_nhwc_bwd_params:
	.zero		7312


//--------------------- .nv.shared._Z35group_norm_nhwc_bwd_one_pass_kernelI11Fp32IOFp32WLi64ELi28ELi448EEv26Group_norm_nhwc_bwd_params --------------------------
	.section	.nv.shared._Z35group_norm_nhwc_bwd_one_pass_kernelI11Fp32IOFp32WLi64ELi28ELi448EEv26Group_norm_nhwc_bwd_params,"aw",@nobits
	.sectionflags	@""
	.align	16
.nv.shared._Z35group_norm_nhwc_bwd_one_pass_kernelI11Fp32IOFp32WLi64ELi28ELi448EEv26Group_norm_nhwc_bwd_params:
	.zero		7312


//--------------------- .nv.shared._Z35group_norm_nhwc_bwd_one_pass_kernelI11Fp32IOFp32WLi128ELi28ELi448EEv26Group_norm_nhwc_bwd_params --------------------------
	.section	.nv.shared._Z35group_norm_nhwc_bwd_one_pass_kernelI11Fp32IOFp32WLi128ELi28ELi448EEv26Group_norm_nhwc_bwd_params,"aw",@nobits
	.sectionflags	@""
	.align	16
.nv.shared._Z35group_norm_nhwc_bwd_one_pass_kernelI11Fp32IOFp32WLi128ELi28ELi448EEv26Group_norm_nhwc_bwd_params:
	.zero		7312


//--------------------- .nv.shared._Z35group_norm_nhwc_bwd_one_pass_kernelI11Fp32IOFp32WLi256ELi28ELi448EEv26Group_norm_nhwc_bwd_params --------------------------
	.section	.nv.shared._Z35group_norm_nhwc_bwd_one_pass_kernelI11Fp32IOFp32WLi256ELi28ELi448EEv26Group_norm_nhwc_bwd_params,"aw",@nobits
	.sectionflags	@""
	.align	16
.nv.shared._Z35group_norm_nhwc_bwd_one_pass_kernelI11Fp32IOFp32WLi256ELi28ELi448EEv26Group_norm_nhwc_bwd_params:
	.zero		7312


//--------------------- .nv.shared._Z35group_norm_nhwc_bwd_one_pass_kernelI11Fp32IOFp32WLi512ELi28ELi448EEv26Group_norm_nhwc_bwd_params --------------------------
	.section	.nv.shared._Z35group_norm_nhwc_bwd_one_pass_kernelI11Fp32IOFp32WLi512ELi28ELi448EEv26Group_norm_nhwc_bwd_params,"aw",@nobits
	.sectionflags	@""
	.align	16
.nv.shared._Z35group_norm_nhwc_bwd_one_pass_kernelI11Fp32IOFp32WLi512ELi28ELi448EEv26Group_norm_nhwc_bwd_params:
	.zero		7312


//--------------------- .nv.shared._Z35group_norm_nhwc_bwd_one_pass_kernelI11Fp32IOBf16WLi64ELi28ELi448EEv26Group_norm_nhwc_bwd_params --------------------------
	.section	.nv.shared._Z35group_norm_nhwc_bwd_one_pass_kernelI11Fp32IOBf16WLi64ELi28ELi448EEv26Group_norm_nhwc_bwd_params,"aw",@nobits
	.sectionflags	@""
	.align	16
.nv.shared._Z35group_norm_nhwc_bwd_one_pass_kernelI11Fp32IOBf16WLi64ELi28ELi448EEv26Group_norm_nhwc_bwd_params:
	.zero		7312


//--------------------- .nv.shared._Z35group_norm_nhwc_bwd_one_pass_kernelI11Fp32IOBf16WLi128ELi28ELi448EEv26Group_norm_nhwc_bwd_params --------------------------
	.section	.nv.shared._Z35group_norm_nhwc_bwd_one_pass_kernelI11Fp32IOBf16WLi128ELi28ELi448EEv26Group_norm_nhwc_bwd_params,"aw",@nobits
	.sectionflags	@""
	.align	16
.nv.shared._Z35group_norm_nhwc_bwd_one_pass_kernelI11Fp32IOBf16WLi128ELi28ELi448EEv26Group_norm_nhwc_bwd_params:
	.zero		7312


//--------------------- .nv.shared._Z35group_norm_nhwc_bwd_one_pass_kernelI11Fp32IOBf16WLi256ELi28ELi448EEv26Group_norm_nhwc_bwd_params --------------------------
	.section	.nv.shared._Z35group_norm_nhwc_bwd_one_pass_kernelI11Fp32IOBf16WLi256ELi28ELi448EEv26Group_norm_nhwc_bwd_params,"aw",@nobits
	.sectionflags	@""
	.align	16
.nv.shared._Z35group_norm_nhwc_bwd_one_pass_kernelI11Fp32IOBf16WLi256ELi28ELi448EEv26Group_norm_nhwc_bwd_params:
	.zero		7312


//--------------------- .nv.shared._Z35group_norm_nhwc_bwd_one_pass_kernelI11Fp32IOBf16WLi512ELi28ELi448EEv26Group_norm_nhwc_bwd_params --------------------------
	.section	.nv.shared._Z35group_norm_nhwc_bwd_one_pass_kernelI11Fp32IOBf16WLi512ELi28ELi448EEv26Group_norm_nhwc_bwd_params,"aw",@nobits
	.sectionflags	@""
	.align	16
.nv.shared._Z35group_norm_nhwc_bwd_one_pass_kernelI11Fp32IOBf16WLi512ELi28ELi448EEv26Group_norm_nhwc_bwd_params:
	.zero		7312


//--------------------- .nv.shared._Z35group_norm_nhwc_bwd_one_pass_kernelI11Fp32IOFp16WLi64ELi28ELi448EEv26Group_norm_nhwc_bwd_params --------------------------
	.section	.nv.shared._Z35group_norm_nhwc_bwd_one_pass_kernelI11Fp32IOFp16WLi64ELi28ELi448EEv26Group_norm_nhwc_bwd_params,"aw",@nobits
	.sectionflags	@""
	.align	16
.nv.shared._Z35group_norm_nhwc_bwd_one_pass_kernelI11Fp32IOFp16WLi64ELi28ELi448EEv26Group_norm_nhwc_bwd_params:
	.zero		7312


//--------------------- .nv.shared._Z35group_norm_nhwc_bwd_one_pass_kernelI11Fp32IOFp16WLi128ELi28ELi448EEv26Group_norm_nhwc_bwd_params --------------------------
	.section	.nv.shared._Z35group_norm_nhwc_bwd_one_pass_kernelI11Fp32IOFp16WLi128ELi28ELi448EEv26Group_norm_nhwc_bwd_params,"aw",@nobits
	.sectionflags	@""
	.align	16
.nv.shared._Z35group_norm_nhwc_bwd_one_pass_kernelI11Fp32IOFp16WLi128ELi28ELi448EEv26Group_norm_nhwc_bwd_params:
	.zero		7312


//--------------------- .nv.shared._Z35group_norm_nhwc_bwd_one_pass_kernelI11Fp32IOFp16WLi256ELi28ELi448EEv26Group_norm_nhwc_bwd_params --------------------------
	.section	.nv.shared._Z35group_norm_nhwc_bwd_one_pass_kernelI11Fp32IOFp16WLi256ELi28ELi448EEv26Group_norm_nhwc_bwd_params,"aw",@nobits
	.sectionflags	@""
	.align	16
.nv.shared._Z35group_norm_nhwc_bwd_one_pass_kernelI11Fp32IOFp16WLi256ELi28ELi448EEv26Group_norm_nhwc_bwd_params:
	.zero		7312


//--------------------- .nv.shared._Z35group_norm_nhwc_bwd_one_pass_kernelI11Fp32IOFp16WLi512ELi28ELi448EEv26Group_norm_nhwc_bwd_params --------------------------
	.section	.nv.shared._Z35group_norm_nhwc_bwd_one_pass_kernelI11Fp32IOFp16WLi512ELi28ELi448EEv26Group_norm_nhwc_bwd_params,"aw",@nobits
	.sectionflags	@""
	.align	16
.nv.shared._Z35group_norm_nhwc_bwd_one_pass_kernelI11Fp32IOFp16WLi512ELi28ELi448EEv26Group_norm_nhwc_bwd_params:
	.zero		7312


//--------------------- .nv.shared._Z35group_norm_nhwc_fwd_one_pass_kernelI11Bf16IOFp32WLi64ELi28ELi448EEv26Group_norm_nhwc_fwd_params --------------------------
	.section	.nv.shared._Z35group_norm_nhwc_fwd_one_pass_kernelI11Bf16IOFp32WLi64ELi28ELi448EEv26Group_norm_nhwc_fwd_params,"aw",@nobits
	.sectionflags	@""
	.align	8
.nv.shared._Z35group_norm_nhwc_fwd_one_pass_kernelI11Bf16IOFp32WLi64ELi28ELi448EEv26Group_norm_nhwc_fwd_params:
	.zero		144


//--------------------- .nv.shared._Z35group_norm_nhwc_fwd_one_pass_kernelI11Bf16IOFp32WLi128ELi28ELi448EEv26Group_norm_nhwc_fwd_params --------------------------
	.section	.nv.shared._Z35group_norm_nhwc_fwd_one_pass_kernelI11Bf16IOFp32WLi128ELi28ELi448EEv26Group_norm_nhwc_fwd_params,"aw",@nobits
	.sectionflags	@""
	.align	8
.nv.shared._Z35group_norm_nhwc_fwd_one_pass_kernelI11Bf16IOFp32WLi128ELi28ELi448EEv26Group_norm_nhwc_fwd_params:
	.zero		144


//--------------------- .nv.shared._Z35group_norm_nhwc_fwd_one_pass_kernelI11Bf16IOFp32WLi256ELi28ELi448EEv26Group_norm_nhwc_fwd_params --------------------------
	.section	.nv.shared._Z35group_norm_nhwc_fwd_one_pass_kernelI11Bf16IOFp32WLi256ELi28ELi448EEv26Group_norm_nhwc_fwd_params,"aw",@nobits
	.sectionflags	@""
	.align	8
.nv.shared._Z35group_norm_nhwc_fwd_one_pass_kernelI11Bf16IOFp32WLi256ELi28ELi448EEv26Group_norm_nhwc_fwd_params:
	.zero		144


//--------------------- .nv.shared._Z35group_norm_nhwc_fwd_one_pass_kernelI11Bf16IOFp32WLi512ELi28ELi448EEv26Group_norm_nhwc_fwd_params --------------------------
	.section	.nv.shared._Z35group_norm_nhwc_fwd_one_pass_kernelI11Bf16IOFp32WLi512ELi28ELi448EEv26Group_norm_nhwc_fwd_params,"aw",@nobits
	.sectionflags	@""
	.align	8
.nv.shared._Z35group_norm_nhwc_fwd_one_pass_kernelI11Bf16IOFp32WLi512ELi28ELi448EEv26Group_norm_nhwc_fwd_params:
	.zero		144


//--------------------- .nv.shared._Z35group_norm_nhwc_fwd_one_pass_kernelI11Bf16IOBf16WLi64ELi28ELi448EEv26Group_norm_nhwc_fwd_params --------------------------
	.section	.nv.shared._Z35group_norm_nhwc_fwd_one_pass_kernelI11Bf16IOBf16WLi64ELi28ELi448EEv26Group_norm_nhwc_fwd_params,"aw",@nobits
	.sectionflags	@""
	.align	8
.nv.shared._Z35group_norm_nhwc_fwd_one_pass_kernelI11Bf16IOBf16WLi64ELi28ELi448EEv26Group_norm_nhwc_fwd_params:
	.zero		144


//--------------------- .nv.shared._Z35group_norm_nhwc_fwd_one_pass_kernelI11Bf16IOBf16WLi128ELi28ELi448EEv26Group_norm_nhwc_fwd_params --------------------------
	.section	.nv.shared._Z35group_norm_nhwc_fwd_one_pass_kernelI11Bf16IOBf16WLi128ELi28ELi448EEv26Group_norm_nhwc_fwd_params,"aw",@nobits
	.sectionflags	@""
	.align	8
.nv.shared._Z35group_norm_nhwc_fwd_one_pass_kernelI11Bf16IOBf16WLi128ELi28ELi448EEv26Group_norm_nhwc_fwd_params:
	.zero		144


//--------------------- .nv.shared._Z35group_norm_nhwc_fwd_one_pass_kernelI11Bf16IOBf16WLi256ELi28ELi448EEv26Group_norm_nhwc_fwd_params --------------------------
	.section	.nv.shared._Z35group_norm_nhwc_fwd_one_pass_kernelI11Bf16IOBf16WLi256ELi28ELi448EEv26Group_norm_nhwc_fwd_params,"aw",@nobits
	.sectionflags	@""
	.align	8
.nv.shared._Z35group_norm_nhwc_fwd_one_pass_kernelI11Bf16IOBf16WLi256ELi28ELi448EEv26Group_norm_nhwc_fwd_params:
	.zero		144


//--------------------- .nv.shared._Z35group_norm_nhwc_fwd_one_pass_kernelI11Bf16IOBf16WLi512ELi28ELi448EEv26Group_norm_nhwc_fwd_params --------------------------
	.section	.nv.shared._Z35group_norm_nhwc_fwd_one_pass_kernelI11Bf16IOBf16WLi512ELi28ELi448EEv26Group_norm_nhwc_fwd_params,"aw",@nobits
	.sectionflags	@""
	.align	8
.nv.shared._Z35group_norm_nhwc_fwd_one_pass_kernelI11Bf16IOBf16WLi512ELi28ELi448EEv26Group_norm_nhwc_fwd_params:
	.zero		144


//--------------------- .nv.shared._Z35group_norm_nhwc_fwd_one_pass_kernelI11Bf16IOFp16WLi64ELi28ELi448EEv26Group_norm_nhwc_fwd_params --------------------------
	.section	.nv.shared._Z35group_norm_nhwc_fwd_one_pass_kernelI11Bf16IOFp16WLi64ELi28ELi448EEv26Group_norm_nhwc_fwd_params,"aw",@nobits
	.sectionflags	@""
	.align	8
.nv.shared._Z35group_norm_nhwc_fwd_one_pass_kernelI11Bf16IOFp16WLi64ELi28ELi448EEv26Group_norm_nhwc_fwd_params:
	.zero		144


//--------------------- .nv.shared._Z35group_norm_nhwc_fwd_one_pass_kernelI11Bf16IOFp16WLi128ELi28ELi448EEv26Group_norm_nhwc_fwd_params --------------------------
	.section	.nv.shared._Z35group_norm_nhwc_fwd_one_pass_kernelI11Bf16IOFp16WLi128ELi28ELi448EEv26Group_norm_nhwc_fwd_params,"aw",@nobits
	.sectionflags	@""
	.align	8
.nv.shared._Z35group_norm_nhwc_fwd_one_pass_kernelI11Bf16IOFp16WLi128ELi28ELi448EEv26Group_norm_nhwc_fwd_params:
	.zero		144


//--------------------- .nv.shared._Z35group_norm_nhwc_fwd_one_pass_kernelI11Bf16IOFp16WLi256ELi28ELi448EEv26Group_norm_nhwc_fwd_params --------------------------
	.section	.nv.shared._Z35group_norm_nhwc_fwd_one_pass_kernelI11Bf16IOFp16WLi256ELi28ELi448EEv26Group_norm_nhwc_fwd_params,"aw",@nobits
	.sectionflags	@""
	.align	8
.nv.shared._Z35group_norm_nhwc_fwd_one_pass_kernelI11Bf16IOFp16WLi256ELi28ELi448EEv26Group_norm_nhwc_fwd_params:
	.zero		144


//--------------------- .nv.shared._Z35group_norm_nhwc_fwd_one_pass_kernelI11Bf16IOFp16WLi512ELi28ELi448EEv26Group_norm_nhwc_fwd_params --------------------------
	.section	.nv.shared._Z35group_norm_nhwc_fwd_one_pass_kernelI11Bf16IOFp16WLi512ELi28ELi448EEv26Group_norm_nhwc_fwd_params,"aw",@nobits
	.sectionflags	@""
	.align	8
.nv.shared._Z35group_norm_nhwc_fwd_one_pass_kernelI11Bf16IOFp16WLi512ELi28ELi448EEv26Group_norm_nhwc_fwd_params:
	.zero		144


//--------------------- .nv.shared._Z35group_norm_nhwc_fwd_one_pass_kernelI11Fp16IOFp32WLi64ELi28ELi448EEv26Group_norm_nhwc_fwd_params --------------------------
	.section	.nv.shared._Z35group_norm_nhwc_fwd_one_pass_kernelI11Fp16IOFp32WLi64ELi28ELi448EEv26Group_norm_nhwc_fwd_params,"aw",@nobits
	.sectionflags	@""
	.align	8
.nv.shared._Z35group_norm_nhwc_fwd_one_pass_kernelI11Fp16IOFp32WLi64ELi28ELi448EEv26Group_norm_nhwc_fwd_params:
	.zero		144


//--------------------- .nv.shared._Z35group_norm_nhwc_fwd_one_pass_kernelI11Fp16IOFp32WLi128ELi28ELi448EEv26Group_norm_nhwc_fwd_params --------------------------
	.section	.nv.shared._Z35group_norm_nhwc_fwd_one_pass_kernelI11Fp16IOFp32WLi128ELi28ELi448EEv26Group_norm_nhwc_fwd_params,"aw",@nobits
	.sectionflags	@""
	.align	8
.nv.shared._Z35group_norm_nhwc_fwd_one_pass_kernelI11Fp16IOFp32WLi128ELi28ELi448EEv26Group_norm_nhwc_fwd_params:
	.zero		144


//--------------------- .nv.shared._Z35group_norm_nhwc_fwd_one_pass_kernelI11Fp16IOFp32WLi256ELi28ELi448EEv26Group_norm_nhwc_fwd_params --------------------------
	.section	.nv.shared._Z35group_norm_nhwc_fwd_one_pass_kernelI11Fp16IOFp32WLi256ELi28ELi448EEv26Group_norm_nhwc_fwd_params,"aw",@nobits
	.sectionflags	@""
	.align	8
.nv.shared._Z35group_norm_nhwc_fwd_one_pass_kernelI11Fp16IOFp32WLi256ELi28ELi448EEv26Group_norm_nhwc_fwd_params:
	.zero		144


//--------------------- .nv.shared._Z35group_norm_nhwc_fwd_one_pass_kernelI11Fp16IOFp32WLi512ELi28ELi448EEv26Group_norm_nhwc_fwd_params --------------------------
	.section	.nv.shared._Z35group_norm_nhwc_fwd_one_pass_kernelI11Fp16IOFp32WLi512ELi28ELi448EEv26Group_norm_nhwc_fwd_params,"aw",@nobits
	.sectionflags	@""
	.align	8
.nv.shared._Z35group_norm_nhwc_fwd_one_pass_kernelI11Fp16IOFp32WLi512ELi28ELi448EEv26Group_norm_nhwc_fwd_params:
	.zero		144


//--------------------- .nv.shared._Z35group_norm_nhwc_fwd_one_pass_kernelI11Fp16IOBf16WLi64ELi28ELi448EEv26Group_norm_nhwc_fwd_params --------------------------
	.section	.nv.shared._Z35group_norm_nhwc_fwd_one_pass_kernelI11Fp16IOBf16WLi64ELi28ELi448EEv26Group_norm_nhwc_fwd_params,"aw",@nobits
	.sectionflags	@""
	.align	8
.nv.shared._Z35group_norm_nhwc_fwd_one_pass_kernelI11Fp16IOBf16WLi64ELi28ELi448EEv26Group_norm_nhwc_fwd_params:
	.zero		144


//--------------------- .nv.shared._Z35group_norm_nhwc_fwd_one_pass_kernelI11Fp16IOBf16WLi128ELi28ELi448EEv26Group_norm_nhwc_fwd_params --------------------------
	.section	.nv.shared._Z35group_norm_nhwc_fwd_one_pass_kernelI11Fp16IOBf16WLi128ELi28ELi448EEv26Group_norm_nhwc_fwd_params,"aw",@nobits
	.sectionflags	@""
	.align	8
.nv.shared._Z35group_norm_nhwc_fwd_one_pass_kernelI11Fp16IOBf16WLi128ELi28ELi448EEv26Group_norm_nhwc_fwd_params:
	.zero		144


//--------------------- .nv.shared._Z35group_norm_nhwc_fwd_one_pass_kernelI11Fp16IOBf16WLi256ELi28ELi448EEv26Group_norm_nhwc_fwd_params --------------------------
	.section	.nv.shared._Z35group_norm_nhwc_fwd_one_pass_kernelI11Fp16IOBf16WLi256ELi28ELi448EEv26Group_norm_nhwc_fwd_params,"aw",@nobits
	.sectionflags	@""
	.align	8
.nv.shared._Z35group_norm_nhwc_fwd_one_pass_kernelI11Fp16IOBf16WLi256ELi28ELi448EEv26Group_norm_nhwc_fwd_params:
	.zero		144


//--------------------- .nv.shared._Z35group_norm_nhwc_fwd_one_pass_kernelI11Fp16IOBf16WLi512ELi28ELi448EEv26Group_norm_nhwc_fwd_params --------------------------
	.section	.nv.shared._Z35group_norm_nhwc_fwd_one_pass_kernelI11Fp16IOBf16WLi512ELi28ELi448EEv26Group_norm_nhwc_fwd_params,"aw",@nobits
	.sectionflags	@""
	.align	8
.nv.shared._Z35group_norm_nhwc_fwd_one_pass_kernelI11Fp16IOBf16WLi512ELi28ELi448EEv26Group_norm_nhwc_fwd_params:
	.zero		144


//--------------------- .nv.shared._Z35group_norm_nhwc_fwd_one_pass_kernelI11Fp16IOFp16WLi64ELi28ELi448EEv26Group_norm_nhwc_fwd_params --------------------------
	.section	.nv.shared._Z35group_norm_nhwc_fwd_one_pass_kernelI11Fp16IOFp16WLi64ELi28ELi448EEv26Group_norm_nhwc_fwd_params,"aw",@nobits
	.sectionflags	@""
	.align	8
.nv.shared._Z35group_norm_nhwc_fwd_one_pass_kernelI11Fp16IOFp16WLi64ELi28ELi448EEv26Group_norm_nhwc_fwd_params:
	.zero		144


//--------------------- .nv.shared._Z35group_norm_nhwc_fwd_one_pass_kernelI11Fp16IOFp16WLi128ELi28ELi448EEv26Group_norm_nhwc_fwd_params --------------------------
	.section	.nv.shared._Z35group_norm_nhwc_fwd_one_pass_kernelI11Fp16IOFp16WLi128ELi28ELi448EEv26Group_norm_nhwc_fwd_params,"aw",@nobits
	.sectionflags	@""
	.align	8
.nv.shared._Z35group_norm_nhwc_fwd_one_pass_kernelI11Fp16IOFp16WLi128ELi28ELi448EEv26Group_norm_nhwc_fwd_params:
	.zero		144


//--------------------- .nv.shared._Z35group_norm_nhwc_fwd_one_pass_kernelI11Fp16IOFp16WLi256ELi28ELi448EEv26Group_norm_nhwc_fwd_params --------------------------
	.section	.nv.shared._Z35group_norm_nhwc_fwd_one_pass_kernelI11Fp16IOFp16WLi256ELi28ELi448EEv26Group_norm_nhwc_fwd_params,"aw",@nobits
	.sectionflags	@""
	.align	8
.nv.shared._Z35group_norm_nhwc_fwd_one_pass_kernelI11Fp16IOFp16WLi256ELi28ELi448EEv26Group_norm_nhwc_fwd_params:
	.zero		144


//--------------------- .nv.shared._Z35group_norm_nhwc_fwd_one_pass_kernelI11Fp16IOFp16WLi512ELi28ELi448EEv26Group_norm_nhwc_fwd_params --------------------------
	.section	.nv.shared._Z35group_norm_nhwc_fwd_one_pass_kernelI11Fp16IOFp16WLi512ELi28ELi448EEv26Group_norm_nhwc_fwd_params,"aw",@nobits
	.sectionflags	@""
	.align	8
.nv.shared._Z35group_norm_nhwc_fwd_one_pass_kernelI11Fp16IOFp16WLi512ELi28ELi448EEv26Group_norm_nhwc_fwd_params:
	.zero		144


//--------------------- .nv.shared._Z35group_norm_nhwc_fwd_one_pass_kernelI11Fp32IOFp32WLi64ELi28ELi448EEv26Group_norm_nhwc_fwd_params --------------------------
	.section	.nv.shared._Z35group_norm_nhwc_fwd_one_pass_kernelI11Fp32IOFp32WLi64ELi28ELi448EEv26Group_norm_nhwc_fwd_params,"aw",@nobits
	.sectionflags	@""
	.align	8
.nv.shared._Z35group_norm_nhwc_fwd_one_pass_kernelI11Fp32IOFp32WLi64ELi28ELi448EEv26Group_norm_nhwc_fwd_params:
	.zero		144


//--------------------- .nv.shared._Z35group_norm_nhwc_fwd_one_pass_kernelI11Fp32IOFp32WLi128ELi28ELi448EEv26Group_norm_nhwc_fwd_params --------------------------
	.section	.nv.shared._Z35group_norm_nhwc_fwd_one_pass_kernelI11Fp32IOFp32WLi128ELi28ELi448EEv26Group_norm_nhwc_fwd_params,"aw",@nobits
	.sectionflags	@""
	.align	8
.nv.shared._Z35group_norm_nhwc_fwd_one_pass_kernelI11Fp32IOFp32WLi128ELi28ELi448EEv26Group_norm_nhwc_fwd_params:
	.zero		144


//--------------------- .nv.shared._Z35group_norm_nhwc_fwd_one_pass_kernelI11Fp32IOFp32WLi256ELi28ELi448EEv26Group_norm_nhwc_fwd_params --------------------------
	.section	.nv.shared._Z35group_norm_nhwc_fwd_one_pass_kernelI11Fp32IOFp32WLi256ELi28ELi448EEv26Group_norm_nhwc_fwd_params,"aw",@nobits
	.sectionflags	@""
	.align	8
.nv.shared._Z35group_norm_nhwc_fwd_one_pass_kernelI11Fp32IOFp32WLi256ELi28ELi448EEv26Group_norm_nhwc_fwd_params:
	.zero		144


//--------------------- .nv.shared._Z35group_norm_nhwc_fwd_one_pass_kernelI11Fp32IOFp32WLi512ELi28ELi448EEv26Group_norm_nhwc_fwd_params --------------------------
	.section	.nv.shared._Z35group_norm_nhwc_fwd_one_pass_kernelI11Fp32IOFp32WLi512ELi28ELi448EEv26Group_norm_nhwc_fwd_params,"aw",@nobits
	.sectionflags	@""
	.align	8
.nv.shared._Z35group_norm_nhwc_fwd_one_pass_kernelI11Fp32IOFp32WLi512ELi28ELi448EEv26Group_norm_nhwc_fwd_params:
	.zero		144


//--------------------- .nv.shared._Z35group_norm_nhwc_fwd_one_pass_kernelI11Fp32IOBf16WLi64ELi28ELi448EEv26Group_norm_nhwc_fwd_params --------------------------
	.section	.nv.shared._Z35group_norm_nhwc_fwd_one_pass_kernelI11Fp32IOBf16WLi64ELi28ELi448EEv26Group_norm_nhwc_fwd_params,"aw",@nobits
	.sectionflags	@""
	.align	8
.nv.shared._Z35group_norm_nhwc_fwd_one_pass_kernelI11Fp32IOBf16WLi64ELi28ELi448EEv26Group_norm_nhwc_fwd_params:
	.zero		144


//--------------------- .nv.shared._Z35group_norm_nhwc_fwd_one_pass_kernelI11Fp32IOBf16WLi128ELi28ELi448EEv26Group_norm_nhwc_fwd_params --------------------------
	.section	.nv.shared._Z35group_norm_nhwc_fwd_one_pass_kernelI11Fp32IOBf16WLi128ELi28ELi448EEv26Group_norm_nhwc_fwd_params,"aw",@nobits
	.sectionflags	@""
	.align	8
.nv.shared._Z35group_norm_nhwc_fwd_one_pass_kernelI11Fp32IOBf16WLi128ELi28ELi448EEv26Group_norm_nhwc_fwd_params:
	.zero		144


//--------------------- .nv.shared._Z35group_norm_nhwc_fwd_one_pass_kernelI11Fp32IOBf16WLi256ELi28ELi448EEv26Group_norm_nhwc_fwd_params --------------------------
	.section	.nv.shared._Z35group_norm_nhwc_fwd_one_pass_kernelI11Fp32IOBf16WLi256ELi28ELi448EEv26Group_norm_nhwc_fwd_params,"aw",@nobits
	.sectionflags	@""
	.align	8
.nv.shared._Z35group_norm_nhwc_fwd_one_pass_kernelI11Fp32IOBf16WLi256ELi28ELi448EEv26Group_norm_nhwc_fwd_params:
	.zero		144


//--------------------- .nv.shared._Z35group_norm_nhwc_fwd_one_pass_kernelI11Fp32IOBf16WLi512ELi28ELi448EEv26Group_norm_nhwc_fwd_params --------------------------
	.section	.nv.shared._Z35group_norm_nhwc_fwd_one_pass_kernelI11Fp32IOBf16WLi512ELi28ELi448EEv26Group_norm_nhwc_fwd_params,"aw",@nobits
	.sectionflags	@""
	.align	8
.nv.shared._Z35group_norm_nhwc_fwd_one_pass_kernelI11Fp32IOBf16WLi512ELi28ELi448EEv26Group_norm_nhwc_fwd_params:
	.zero		144


//--------------------- .nv.shared._Z35group_norm_nhwc_fwd_one_pass_kernelI11Fp32IOFp16WLi64ELi28ELi448EEv26Group_norm_nhwc_fwd_params --------------------------
	.section	.nv.shared._Z35group_norm_nhwc_fwd_one_pass_kernelI11Fp32IOFp16WLi64ELi28ELi448EEv26Group_norm_nhwc_fwd_params,"aw",@nobits
	.sectionflags	@""
	.align	8
.nv.shared._Z35group_norm_nhwc_fwd_one_pass_kernelI11Fp32IOFp16WLi64ELi28ELi448EEv26Group_norm_nhwc_fwd_params:
	.zero		144


//--------------------- .nv.shared._Z35group_norm_nhwc_fwd_one_pass_kernelI11Fp32IOFp16WLi128ELi28ELi448EEv26Group_norm_nhwc_fwd_params --------------------------
	.section	.nv.shared._Z35group_norm_nhwc_fwd_one_pass_kernelI11Fp32IOFp16WLi128ELi28ELi448EEv26Group_norm_nhwc_fwd_params,"aw",@nobits
	.sectionflags	@""
	.align	8
.nv.shared._Z35group_norm_nhwc_fwd_one_pass_kernelI11Fp32IOFp16WLi128ELi28ELi448EEv26Group_norm_nhwc_fwd_params:
	.zero		144


//--------------------- .nv.shared._Z35group_norm_nhwc_fwd_one_pass_kernelI11Fp32IOFp16WLi256ELi28ELi448EEv26Group_norm_nhwc_fwd_params --------------------------
	.section	.nv.shared._Z35group_norm_nhwc_fwd_one_pass_kernelI11Fp32IOFp16WLi256ELi28ELi448EEv26Group_norm_nhwc_fwd_params,"aw",@nobits
	.sectionflags	@""
	.align	8
.nv.shared._Z35group_norm_nhwc_fwd_one_pass_kernelI11Fp32IOFp16WLi256ELi28ELi448EEv26Group_norm_nhwc_fwd_params:
	.zero		144


//--------------------- .nv.shared._Z35group_norm_nhwc_fwd_one_pass_kernelI11Fp32IOFp16WLi512ELi28ELi448EEv26Group_norm_nhwc_fwd_params --------------------------
	.section	.nv.shared._Z35group_norm_nhwc_fwd_one_pass_kernelI11Fp32IOFp16WLi512ELi28ELi448EEv26Group_norm_nhwc_fwd_params,"aw",@nobits
	.sectionflags	@""
	.align	8
.nv.shared._Z35group_norm_nhwc_fwd_one_pass_kernelI11Fp32IOFp16WLi512ELi28ELi448EEv26Group_norm_nhwc_fwd_params:
	.zero		144
